//
// Generated by NVIDIA NVVM Compiler
//
// Compiler Build ID: CL-36424714
// Cuda compilation tools, release 13.0, V13.0.88
// Based on NVVM 20.0.0
//

.version 9.0
.target sm_100
.address_size 64

	// .globl	_Z17getSkAndRkMaxSizePiS_S_S_S_i
.global .align 1 .b8 _ZN34_INTERNAL_73431f83_4_k_cu_6c4a0f234cuda3std3__45__cpo5beginE[1];
.global .align 1 .b8 _ZN34_INTERNAL_73431f83_4_k_cu_6c4a0f234cuda3std3__45__cpo3endE[1];
.global .align 1 .b8 _ZN34_INTERNAL_73431f83_4_k_cu_6c4a0f234cuda3std3__45__cpo6cbeginE[1];
.global .align 1 .b8 _ZN34_INTERNAL_73431f83_4_k_cu_6c4a0f234cuda3std3__45__cpo4cendE[1];
.global .align 1 .b8 _ZN34_INTERNAL_73431f83_4_k_cu_6c4a0f234cuda3std3__45__cpo6rbeginE[1];
.global .align 1 .b8 _ZN34_INTERNAL_73431f83_4_k_cu_6c4a0f234cuda3std3__45__cpo4rendE[1];
.global .align 1 .b8 _ZN34_INTERNAL_73431f83_4_k_cu_6c4a0f234cuda3std3__45__cpo7crbeginE[1];
.global .align 1 .b8 _ZN34_INTERNAL_73431f83_4_k_cu_6c4a0f234cuda3std3__45__cpo5crendE[1];
.global .align 1 .b8 _ZN34_INTERNAL_73431f83_4_k_cu_6c4a0f234cuda3std3__436_GLOBAL__N__73431f83_4_k_cu_6c4a0f236ignoreE[1];
.global .align 1 .b8 _ZN34_INTERNAL_73431f83_4_k_cu_6c4a0f234cuda3std3__419piecewise_constructE[1];
.global .align 1 .b8 _ZN34_INTERNAL_73431f83_4_k_cu_6c4a0f234cuda3std3__48in_placeE[1];
.global .align 1 .b8 _ZN34_INTERNAL_73431f83_4_k_cu_6c4a0f234cuda3std3__420unreachable_sentinelE[1];
.global .align 1 .b8 _ZN34_INTERNAL_73431f83_4_k_cu_6c4a0f234cuda3std3__47nulloptE[1];
.global .align 1 .b8 _ZN34_INTERNAL_73431f83_4_k_cu_6c4a0f234cuda3std3__48unexpectE[1];
.global .align 1 .b8 _ZN34_INTERNAL_73431f83_4_k_cu_6c4a0f234cuda3std6ranges3__45__cpo4swapE[1];
.global .align 1 .b8 _ZN34_INTERNAL_73431f83_4_k_cu_6c4a0f234cuda3std6ranges3__45__cpo9iter_moveE[1];
.global .align 1 .b8 _ZN34_INTERNAL_73431f83_4_k_cu_6c4a0f234cuda3std6ranges3__45__cpo5beginE[1];
.global .align 1 .b8 _ZN34_INTERNAL_73431f83_4_k_cu_6c4a0f234cuda3std6ranges3__45__cpo3endE[1];
.global .align 1 .b8 _ZN34_INTERNAL_73431f83_4_k_cu_6c4a0f234cuda3std6ranges3__45__cpo6cbeginE[1];
.global .align 1 .b8 _ZN34_INTERNAL_73431f83_4_k_cu_6c4a0f234cuda3std6ranges3__45__cpo4cendE[1];
.global .align 1 .b8 _ZN34_INTERNAL_73431f83_4_k_cu_6c4a0f234cuda3std6ranges3__45__cpo7advanceE[1];
.global .align 1 .b8 _ZN34_INTERNAL_73431f83_4_k_cu_6c4a0f234cuda3std6ranges3__45__cpo9iter_swapE[1];
.global .align 1 .b8 _ZN34_INTERNAL_73431f83_4_k_cu_6c4a0f234cuda3std6ranges3__45__cpo4nextE[1];
.global .align 1 .b8 _ZN34_INTERNAL_73431f83_4_k_cu_6c4a0f234cuda3std6ranges3__45__cpo4prevE[1];
.global .align 1 .b8 _ZN34_INTERNAL_73431f83_4_k_cu_6c4a0f234cuda3std6ranges3__45__cpo4dataE[1];
.global .align 1 .b8 _ZN34_INTERNAL_73431f83_4_k_cu_6c4a0f234cuda3std6ranges3__45__cpo5cdataE[1];
.global .align 1 .b8 _ZN34_INTERNAL_73431f83_4_k_cu_6c4a0f234cuda3std6ranges3__45__cpo4sizeE[1];
.global .align 1 .b8 _ZN34_INTERNAL_73431f83_4_k_cu_6c4a0f234cuda3std6ranges3__45__cpo5ssizeE[1];
.global .align 1 .b8 _ZN34_INTERNAL_73431f83_4_k_cu_6c4a0f234cuda3std6ranges3__45__cpo8distanceE[1];
.global .align 1 .b8 _ZN34_INTERNAL_73431f83_4_k_cu_6c4a0f236thrust24THRUST_300001_SM_1000_NS8cuda_cub3parE[1];
.global .align 1 .b8 _ZN34_INTERNAL_73431f83_4_k_cu_6c4a0f236thrust24THRUST_300001_SM_1000_NS8cuda_cub10par_nosyncE[1];
.global .align 1 .b8 _ZN34_INTERNAL_73431f83_4_k_cu_6c4a0f236thrust24THRUST_300001_SM_1000_NS6system6detail10sequential3seqE[1];
.global .align 1 .b8 _ZN34_INTERNAL_73431f83_4_k_cu_6c4a0f236thrust24THRUST_300001_SM_1000_NS6system3cpp3parE[1];
.global .align 1 .b8 _ZN34_INTERNAL_73431f83_4_k_cu_6c4a0f236thrust24THRUST_300001_SM_1000_NS12placeholders2_1E[1];
.global .align 1 .b8 _ZN34_INTERNAL_73431f83_4_k_cu_6c4a0f236thrust24THRUST_300001_SM_1000_NS12placeholders2_2E[1];
.global .align 1 .b8 _ZN34_INTERNAL_73431f83_4_k_cu_6c4a0f236thrust24THRUST_300001_SM_1000_NS12placeholders2_3E[1];
.global .align 1 .b8 _ZN34_INTERNAL_73431f83_4_k_cu_6c4a0f236thrust24THRUST_300001_SM_1000_NS12placeholders2_4E[1];
.global .align 1 .b8 _ZN34_INTERNAL_73431f83_4_k_cu_6c4a0f236thrust24THRUST_300001_SM_1000_NS12placeholders2_5E[1];
.global .align 1 .b8 _ZN34_INTERNAL_73431f83_4_k_cu_6c4a0f236thrust24THRUST_300001_SM_1000_NS12placeholders2_6E[1];
.global .align 1 .b8 _ZN34_INTERNAL_73431f83_4_k_cu_6c4a0f236thrust24THRUST_300001_SM_1000_NS12placeholders2_7E[1];
.global .align 1 .b8 _ZN34_INTERNAL_73431f83_4_k_cu_6c4a0f236thrust24THRUST_300001_SM_1000_NS12placeholders2_8E[1];
.global .align 1 .b8 _ZN34_INTERNAL_73431f83_4_k_cu_6c4a0f236thrust24THRUST_300001_SM_1000_NS12placeholders2_9E[1];
.global .align 1 .b8 _ZN34_INTERNAL_73431f83_4_k_cu_6c4a0f236thrust24THRUST_300001_SM_1000_NS12placeholders3_10E[1];
.global .align 1 .b8 _ZN34_INTERNAL_73431f83_4_k_cu_6c4a0f236thrust24THRUST_300001_SM_1000_NS3seqE[1];
.global .align 1 .b8 _ZN34_INTERNAL_73431f83_4_k_cu_6c4a0f236thrust24THRUST_300001_SM_1000_NS6deviceE[1];
.extern .shared .align 16 .b8 _ZN6thrust24THRUST_300001_SM_1000_NS8cuda_cub4core6detail5shmemE[];

.visible .entry _Z17getSkAndRkMaxSizePiS_S_S_S_i(
	.param .u64 .ptr .align 1 _Z17getSkAndRkMaxSizePiS_S_S_S_i_param_0,
	.param .u64 .ptr .align 1 _Z17getSkAndRkMaxSizePiS_S_S_S_i_param_1,
	.param .u64 .ptr .align 1 _Z17getSkAndRkMaxSizePiS_S_S_S_i_param_2,
	.param .u64 .ptr .align 1 _Z17getSkAndRkMaxSizePiS_S_S_S_i_param_3,
	.param .u64 .ptr .align 1 _Z17getSkAndRkMaxSizePiS_S_S_S_i_param_4,
	.param .u32 _Z17getSkAndRkMaxSizePiS_S_S_S_i_param_5
)
{
	.reg .pred 	%p<11>;
	.reg .b32 	%r<126>;
	.reg .b64 	%rd<55>;

	ld.param.u64 	%rd7, [_Z17getSkAndRkMaxSizePiS_S_S_S_i_param_0];
	ld.param.u64 	%rd4, [_Z17getSkAndRkMaxSizePiS_S_S_S_i_param_1];
	ld.param.u64 	%rd8, [_Z17getSkAndRkMaxSizePiS_S_S_S_i_param_2];
	ld.param.u64 	%rd5, [_Z17getSkAndRkMaxSizePiS_S_S_S_i_param_3];
	ld.param.u64 	%rd6, [_Z17getSkAndRkMaxSizePiS_S_S_S_i_param_4];
	ld.param.u32 	%r29, [_Z17getSkAndRkMaxSizePiS_S_S_S_i_param_5];
	cvta.to.global.u64 	%rd1, %rd8;
	cvta.to.global.u64 	%rd2, %rd7;
	mov.u32 	%r30, %ctaid.x;
	mov.u32 	%r31, %ntid.x;
	mov.u32 	%r32, %tid.x;
	mad.lo.s32 	%r1, %r30, %r31, %r32;
	setp.ge.s32 	%p1, %r1, %r29;
	@%p1 bra 	$L__BB0_14;
	cvta.to.global.u64 	%rd9, %rd4;
	mul.wide.s32 	%rd10, %r1, 4;
	add.s64 	%rd11, %rd9, %rd10;
	ld.global.u32 	%r117, [%rd11];
	ld.global.u32 	%r3, [%rd11+4];
	sub.s32 	%r4, %r3, %r117;
	setp.le.s32 	%p2, %r3, %r117;
	mov.b32 	%r125, 0;
	@%p2 bra 	$L__BB0_13;
	and.b32  	%r5, %r4, 7;
	sub.s32 	%r36, %r117, %r3;
	setp.gt.u32 	%p3, %r36, -8;
	mov.b32 	%r125, 0;
	@%p3 bra 	$L__BB0_5;
	and.b32  	%r38, %r4, -8;
	neg.s32 	%r113, %r38;
	add.s64 	%rd3, %rd2, 16;
	mov.b32 	%r125, 0;
$L__BB0_4:
	.pragma "nounroll";
	mul.wide.s32 	%rd12, %r117, 4;
	add.s64 	%rd13, %rd3, %rd12;
	ld.global.u32 	%r39, [%rd13+-16];
	mul.wide.s32 	%rd14, %r39, 4;
	add.s64 	%rd15, %rd1, %rd14;
	ld.global.u32 	%r40, [%rd15];
	ld.global.u32 	%r41, [%rd15+4];
	ld.global.u32 	%r42, [%rd13+-12];
	mul.wide.s32 	%rd16, %r42, 4;
	add.s64 	%rd17, %rd1, %rd16;
	ld.global.u32 	%r43, [%rd17];
	ld.global.u32 	%r44, [%rd17+4];
	add.s32 	%r45, %r125, %r41;
	add.s32 	%r46, %r40, %r43;
	ld.global.u32 	%r47, [%rd13+-8];
	mul.wide.s32 	%rd18, %r47, 4;
	add.s64 	%rd19, %rd1, %rd18;
	ld.global.u32 	%r48, [%rd19];
	ld.global.u32 	%r49, [%rd19+4];
	add.s32 	%r50, %r45, %r44;
	add.s32 	%r51, %r46, %r48;
	ld.global.u32 	%r52, [%rd13+-4];
	mul.wide.s32 	%rd20, %r52, 4;
	add.s64 	%rd21, %rd1, %rd20;
	ld.global.u32 	%r53, [%rd21];
	ld.global.u32 	%r54, [%rd21+4];
	add.s32 	%r55, %r50, %r49;
	add.s32 	%r56, %r51, %r53;
	ld.global.u32 	%r57, [%rd13];
	mul.wide.s32 	%rd22, %r57, 4;
	add.s64 	%rd23, %rd1, %rd22;
	ld.global.u32 	%r58, [%rd23];
	ld.global.u32 	%r59, [%rd23+4];
	add.s32 	%r60, %r55, %r54;
	add.s32 	%r61, %r56, %r58;
	ld.global.u32 	%r62, [%rd13+4];
	mul.wide.s32 	%rd24, %r62, 4;
	add.s64 	%rd25, %rd1, %rd24;
	ld.global.u32 	%r63, [%rd25];
	ld.global.u32 	%r64, [%rd25+4];
	add.s32 	%r65, %r60, %r59;
	add.s32 	%r66, %r61, %r63;
	ld.global.u32 	%r67, [%rd13+8];
	mul.wide.s32 	%rd26, %r67, 4;
	add.s64 	%rd27, %rd1, %rd26;
	ld.global.u32 	%r68, [%rd27];
	ld.global.u32 	%r69, [%rd27+4];
	add.s32 	%r70, %r65, %r64;
	add.s32 	%r71, %r66, %r68;
	ld.global.u32 	%r72, [%rd13+12];
	mul.wide.s32 	%rd28, %r72, 4;
	add.s64 	%rd29, %rd1, %rd28;
	ld.global.u32 	%r73, [%rd29];
	ld.global.u32 	%r74, [%rd29+4];
	add.s32 	%r75, %r70, %r69;
	add.s32 	%r76, %r71, %r73;
	sub.s32 	%r77, %r75, %r76;
	add.s32 	%r125, %r77, %r74;
	add.s32 	%r117, %r117, 8;
	add.s32 	%r113, %r113, 8;
	setp.ne.s32 	%p4, %r113, 0;
	@%p4 bra 	$L__BB0_4;
$L__BB0_5:
	setp.eq.s32 	%p5, %r5, 0;
	@%p5 bra 	$L__BB0_13;
	and.b32  	%r16, %r4, 3;
	setp.lt.u32 	%p6, %r5, 4;
	@%p6 bra 	$L__BB0_8;
	mul.wide.s32 	%rd30, %r117, 4;
	add.s64 	%rd31, %rd2, %rd30;
	ld.global.u32 	%r79, [%rd31];
	mul.wide.s32 	%rd32, %r79, 4;
	add.s64 	%rd33, %rd1, %rd32;
	ld.global.u32 	%r80, [%rd33];
	ld.global.u32 	%r81, [%rd33+4];
	ld.global.u32 	%r82, [%rd31+4];
	mul.wide.s32 	%rd34, %r82, 4;
	add.s64 	%rd35, %rd1, %rd34;
	ld.global.u32 	%r83, [%rd35];
	ld.global.u32 	%r84, [%rd35+4];
	add.s32 	%r85, %r125, %r81;
	add.s32 	%r86, %r80, %r83;
	ld.global.u32 	%r87, [%rd31+8];
	mul.wide.s32 	%rd36, %r87, 4;
	add.s64 	%rd37, %rd1, %rd36;
	ld.global.u32 	%r88, [%rd37];
	ld.global.u32 	%r89, [%rd37+4];
	add.s32 	%r90, %r85, %r84;
	add.s32 	%r91, %r86, %r88;
	ld.global.u32 	%r92, [%rd31+12];
	mul.wide.s32 	%rd38, %r92, 4;
	add.s64 	%rd39, %rd1, %rd38;
	ld.global.u32 	%r93, [%rd39];
	ld.global.u32 	%r94, [%rd39+4];
	add.s32 	%r95, %r90, %r89;
	add.s32 	%r96, %r91, %r93;
	sub.s32 	%r97, %r95, %r96;
	add.s32 	%r125, %r97, %r94;
	add.s32 	%r117, %r117, 4;
$L__BB0_8:
	setp.eq.s32 	%p7, %r16, 0;
	@%p7 bra 	$L__BB0_13;
	setp.eq.s32 	%p8, %r16, 1;
	@%p8 bra 	$L__BB0_11;
	mul.wide.s32 	%rd40, %r117, 4;
	add.s64 	%rd41, %rd2, %rd40;
	ld.global.u32 	%r99, [%rd41];
	mul.wide.s32 	%rd42, %r99, 4;
	add.s64 	%rd43, %rd1, %rd42;
	ld.global.u32 	%r100, [%rd43];
	ld.global.u32 	%r101, [%rd43+4];
	ld.global.u32 	%r102, [%rd41+4];
	mul.wide.s32 	%rd44, %r102, 4;
	add.s64 	%rd45, %rd1, %rd44;
	ld.global.u32 	%r103, [%rd45];
	ld.global.u32 	%r104, [%rd45+4];
	add.s32 	%r105, %r125, %r101;
	add.s32 	%r106, %r100, %r103;
	sub.s32 	%r107, %r105, %r106;
	add.s32 	%r125, %r107, %r104;
	add.s32 	%r117, %r117, 2;
$L__BB0_11:
	and.b32  	%r108, %r4, 1;
	setp.eq.b32 	%p9, %r108, 1;
	not.pred 	%p10, %p9;
	@%p10 bra 	$L__BB0_13;
	mul.wide.s32 	%rd46, %r117, 4;
	add.s64 	%rd47, %rd2, %rd46;
	ld.global.u32 	%r109, [%rd47];
	mul.wide.s32 	%rd48, %r109, 4;
	add.s64 	%rd49, %rd1, %rd48;
	ld.global.u32 	%r110, [%rd49];
	ld.global.u32 	%r111, [%rd49+4];
	sub.s32 	%r112, %r125, %r110;
	add.s32 	%r125, %r112, %r111;
$L__BB0_13:
	cvta.to.global.u64 	%rd50, %rd5;
	add.s64 	%rd52, %rd50, %rd10;
	st.global.u32 	[%rd52], %r4;
	cvta.to.global.u64 	%rd53, %rd6;
	add.s64 	%rd54, %rd53, %rd10;
	st.global.u32 	[%rd54], %r125;
$L__BB0_14:
	ret;

}
	// .globl	_Z9computeSkPiS_iS_S_i
.visible .entry _Z9computeSkPiS_iS_S_i(
	.param .u64 .ptr .align 1 _Z9computeSkPiS_iS_S_i_param_0,
	.param .u64 .ptr .align 1 _Z9computeSkPiS_iS_S_i_param_1,
	.param .u32 _Z9computeSkPiS_iS_S_i_param_2,
	.param .u64 .ptr .align 1 _Z9computeSkPiS_iS_S_i_param_3,
	.param .u64 .ptr .align 1 _Z9computeSkPiS_iS_S_i_param_4,
	.param .u32 _Z9computeSkPiS_iS_S_i_param_5
)
{
	.reg .pred 	%p<18>;
	.reg .b32 	%r<83>;
	.reg .b64 	%rd<32>;

	ld.param.u64 	%rd8, [_Z9computeSkPiS_iS_S_i_param_0];
	ld.param.u64 	%rd6, [_Z9computeSkPiS_iS_S_i_param_1];
	ld.param.u32 	%r43, [_Z9computeSkPiS_iS_S_i_param_2];
	ld.param.u64 	%rd9, [_Z9computeSkPiS_iS_S_i_param_3];
	ld.param.u64 	%rd7, [_Z9computeSkPiS_iS_S_i_param_4];
	ld.param.u32 	%r42, [_Z9computeSkPiS_iS_S_i_param_5];
	cvta.to.global.u64 	%rd1, %rd9;
	cvta.to.global.u64 	%rd2, %rd8;
	mov.u32 	%r44, %ctaid.x;
	mov.u32 	%r45, %ntid.x;
	mov.u32 	%r46, %tid.x;
	mad.lo.s32 	%r1, %r44, %r45, %r46;
	setp.ge.s32 	%p1, %r1, %r43;
	@%p1 bra 	$L__BB1_21;
	cvta.to.global.u64 	%rd10, %rd6;
	mul.wide.s32 	%rd11, %r1, 4;
	add.s64 	%rd12, %rd10, %rd11;
	ld.global.u32 	%r77, [%rd12];
	ld.global.u32 	%r3, [%rd12+4];
	setp.lt.s32 	%p2, %r42, 1;
	@%p2 bra 	$L__BB1_13;
	mul.lo.s32 	%r4, %r42, %r1;
	and.b32  	%r5, %r42, 7;
	setp.lt.u32 	%p3, %r42, 8;
	mov.b32 	%r68, 0;
	@%p3 bra 	$L__BB1_5;
	and.b32  	%r68, %r42, 2147483640;
	neg.s32 	%r72, %r68;
	add.s64 	%rd3, %rd1, 16;
	mov.u32 	%r71, %r4;
$L__BB1_4:
	.pragma "nounroll";
	mul.wide.s32 	%rd13, %r71, 4;
	add.s64 	%rd14, %rd3, %rd13;
	mov.b32 	%r48, -1;
	st.global.u32 	[%rd14+-16], %r48;
	st.global.u32 	[%rd14+-12], %r48;
	st.global.u32 	[%rd14+-8], %r48;
	st.global.u32 	[%rd14+-4], %r48;
	st.global.u32 	[%rd14], %r48;
	st.global.u32 	[%rd14+4], %r48;
	st.global.u32 	[%rd14+8], %r48;
	st.global.u32 	[%rd14+12], %r48;
	add.s32 	%r72, %r72, 8;
	add.s32 	%r71, %r71, 8;
	setp.eq.s32 	%p4, %r72, 0;
	@%p4 bra 	$L__BB1_5;
	bra.uni 	$L__BB1_4;
$L__BB1_5:
	setp.eq.s32 	%p5, %r5, 0;
	@%p5 bra 	$L__BB1_13;
	and.b32  	%r9, %r42, 3;
	setp.lt.u32 	%p6, %r5, 4;
	@%p6 bra 	$L__BB1_8;
	add.s32 	%r49, %r68, %r4;
	mul.wide.s32 	%rd15, %r49, 4;
	add.s64 	%rd16, %rd1, %rd15;
	mov.b32 	%r50, -1;
	st.global.u32 	[%rd16], %r50;
	st.global.u32 	[%rd16+4], %r50;
	st.global.u32 	[%rd16+8], %r50;
	st.global.u32 	[%rd16+12], %r50;
	add.s32 	%r68, %r68, 4;
$L__BB1_8:
	setp.eq.s32 	%p7, %r9, 0;
	@%p7 bra 	$L__BB1_13;
	setp.eq.s32 	%p8, %r9, 1;
	@%p8 bra 	$L__BB1_11;
	add.s32 	%r51, %r68, %r4;
	mul.wide.s32 	%rd17, %r51, 4;
	add.s64 	%rd18, %rd1, %rd17;
	mov.b32 	%r52, -1;
	st.global.u32 	[%rd18], %r52;
	st.global.u32 	[%rd18+4], %r52;
	add.s32 	%r68, %r68, 2;
$L__BB1_11:
	and.b32  	%r53, %r42, 1;
	setp.eq.b32 	%p9, %r53, 1;
	not.pred 	%p10, %p9;
	@%p10 bra 	$L__BB1_13;
	add.s32 	%r54, %r68, %r4;
	mul.wide.s32 	%rd19, %r54, 4;
	add.s64 	%rd20, %rd1, %rd19;
	mov.b32 	%r55, -1;
	st.global.u32 	[%rd20], %r55;
$L__BB1_13:
	setp.lt.s32 	%p11, %r42, 1;
	setp.ge.s32 	%p12, %r77, %r3;
	mov.b32 	%r82, 0;
	or.pred  	%p13, %p12, %p11;
	@%p13 bra 	$L__BB1_20;
	mul.lo.s32 	%r14, %r42, %r1;
	not.b32 	%r59, %r77;
	add.s32 	%r60, %r3, %r59;
	add.s32 	%r61, %r42, -1;
	min.u32 	%r62, %r60, %r61;
	add.s32 	%r15, %r62, 1;
	and.b32  	%r16, %r15, 3;
	setp.lt.u32 	%p14, %r62, 3;
	mov.b32 	%r82, 0;
	@%p14 bra 	$L__BB1_17;
	and.b32  	%r82, %r15, -4;
	add.s64 	%rd4, %rd1, 8;
	neg.s32 	%r74, %r82;
	add.s64 	%rd5, %rd2, 8;
	mov.u32 	%r75, %r14;
$L__BB1_16:
	mul.wide.s32 	%rd21, %r75, 4;
	add.s64 	%rd22, %rd4, %rd21;
	mul.wide.s32 	%rd23, %r77, 4;
	add.s64 	%rd24, %rd5, %rd23;
	ld.global.u32 	%r63, [%rd24+-8];
	st.global.u32 	[%rd22+-8], %r63;
	ld.global.u32 	%r64, [%rd24+-4];
	st.global.u32 	[%rd22+-4], %r64;
	ld.global.u32 	%r65, [%rd24];
	st.global.u32 	[%rd22], %r65;
	ld.global.u32 	%r66, [%rd24+4];
	st.global.u32 	[%rd22+4], %r66;
	add.s32 	%r75, %r75, 4;
	add.s32 	%r74, %r74, 4;
	add.s32 	%r77, %r77, 4;
	setp.ne.s32 	%p15, %r74, 0;
	@%p15 bra 	$L__BB1_16;
$L__BB1_17:
	setp.eq.s32 	%p16, %r16, 0;
	@%p16 bra 	$L__BB1_20;
	add.s32 	%r80, %r82, %r14;
	neg.s32 	%r79, %r16;
	add.s32 	%r82, %r82, %r16;
$L__BB1_19:
	.pragma "nounroll";
	mul.wide.s32 	%rd25, %r77, 4;
	add.s64 	%rd26, %rd2, %rd25;
	mul.wide.s32 	%rd27, %r80, 4;
	add.s64 	%rd28, %rd1, %rd27;
	ld.global.u32 	%r67, [%rd26];
	st.global.u32 	[%rd28], %r67;
	add.s32 	%r77, %r77, 1;
	add.s32 	%r80, %r80, 1;
	add.s32 	%r79, %r79, 1;
	setp.ne.s32 	%p17, %r79, 0;
	@%p17 bra 	$L__BB1_19;
$L__BB1_20:
	cvta.to.global.u64 	%rd29, %rd7;
	add.s64 	%rd31, %rd29, %rd11;
	st.global.u32 	[%rd31], %r82;
$L__BB1_21:
	ret;

}
	// .globl	_Z9computeRkPiS_S_S_iS_S_ii
.visible .entry _Z9computeRkPiS_S_S_iS_S_ii(
	.param .u64 .ptr .align 1 _Z9computeRkPiS_S_S_iS_S_ii_param_0,
	.param .u64 .ptr .align 1 _Z9computeRkPiS_S_S_iS_S_ii_param_1,
	.param .u64 .ptr .align 1 _Z9computeRkPiS_S_S_iS_S_ii_param_2,
	.param .u64 .ptr .align 1 _Z9computeRkPiS_S_S_iS_S_ii_param_3,
	.param .u32 _Z9computeRkPiS_S_S_iS_S_ii_param_4,
	.param .u64 .ptr .align 1 _Z9computeRkPiS_S_S_iS_S_ii_param_5,
	.param .u64 .ptr .align 1 _Z9computeRkPiS_S_S_iS_S_ii_param_6,
	.param .u32 _Z9computeRkPiS_S_S_iS_S_ii_param_7,
	.param .u32 _Z9computeRkPiS_S_S_iS_S_ii_param_8
)
{
	.local .align 16 .b8 	__local_depot2[16];
	.reg .b64 	%SP;
	.reg .b64 	%SPL;
	.reg .pred 	%p<41>;
	.reg .b32 	%r<186>;
	.reg .b64 	%rd<65>;

	mov.u64 	%SPL, __local_depot2;
	ld.param.u64 	%rd21, [_Z9computeRkPiS_S_S_iS_S_ii_param_0];
	ld.param.u64 	%rd17, [_Z9computeRkPiS_S_S_iS_S_ii_param_1];
	ld.param.u64 	%rd18, [_Z9computeRkPiS_S_S_iS_S_ii_param_2];
	ld.param.u64 	%rd19, [_Z9computeRkPiS_S_S_iS_S_ii_param_3];
	ld.param.u32 	%r80, [_Z9computeRkPiS_S_S_iS_S_ii_param_4];
	ld.param.u64 	%rd22, [_Z9computeRkPiS_S_S_iS_S_ii_param_5];
	ld.param.u64 	%rd20, [_Z9computeRkPiS_S_S_iS_S_ii_param_6];
	ld.param.u32 	%r78, [_Z9computeRkPiS_S_S_iS_S_ii_param_7];
	ld.param.u32 	%r79, [_Z9computeRkPiS_S_S_iS_S_ii_param_8];
	cvta.to.global.u64 	%rd1, %rd21;
	cvta.to.global.u64 	%rd2, %rd22;
	add.u64 	%rd3, %SPL, 0;
	mov.u32 	%r81, %ctaid.x;
	mov.u32 	%r82, %ntid.x;
	mov.u32 	%r83, %tid.x;
	mad.lo.s32 	%r1, %r81, %r82, %r83;
	setp.ge.s32 	%p1, %r1, %r80;
	@%p1 bra 	$L__BB2_39;
	cvta.to.global.u64 	%rd24, %rd19;
	mov.b32 	%r174, 0;
	st.local.v4.u32 	[%rd3], {%r174, %r174, %r174, %r174};
	mul.wide.s32 	%rd25, %r1, 4;
	add.s64 	%rd26, %rd24, %rd25;
	ld.global.u32 	%r2, [%rd26];
	setp.lt.s32 	%p2, %r2, 1;
	@%p2 bra 	$L__BB2_27;
	mul.lo.s32 	%r3, %r79, %r1;
	mul.lo.s32 	%r4, %r78, %r1;
	add.s64 	%rd4, %rd1, 8;
	cvta.to.global.u64 	%rd5, %rd18;
	cvta.to.global.u64 	%rd6, %rd17;
	mov.b32 	%r163, 0;
	mov.u32 	%r174, %r163;
$L__BB2_3:
	add.s32 	%r86, %r163, %r3;
	mul.wide.s32 	%rd27, %r86, 4;
	add.s64 	%rd28, %rd5, %rd27;
	ld.global.u32 	%r7, [%rd28];
	setp.eq.s32 	%p3, %r7, -1;
	@%p3 bra 	$L__BB2_26;
	mul.wide.s32 	%rd29, %r7, 4;
	add.s64 	%rd30, %rd6, %rd29;
	ld.global.u32 	%r8, [%rd30];
	ld.global.u32 	%r9, [%rd30+4];
	setp.ge.s32 	%p4, %r8, %r9;
	@%p4 bra 	$L__BB2_26;
	sub.s32 	%r88, %r9, %r8;
	and.b32  	%r10, %r88, 3;
	setp.eq.s32 	%p5, %r10, 0;
	mov.u32 	%r168, %r8;
	@%p5 bra 	$L__BB2_15;
	mul.wide.s32 	%rd31, %r8, 4;
	add.s64 	%rd7, %rd1, %rd31;
	ld.global.u32 	%r11, [%rd7];
	shr.s32 	%r89, %r11, 31;
	shr.u32 	%r90, %r89, 27;
	add.s32 	%r91, %r11, %r90;
	shr.s32 	%r92, %r91, 5;
	and.b32  	%r93, %r11, 31;
	mov.b32 	%r94, 1;
	shl.b32 	%r12, %r94, %r93;
	mul.wide.s32 	%rd32, %r92, 4;
	add.s64 	%rd8, %rd3, %rd32;
	ld.local.u32 	%r13, [%rd8];
	and.b32  	%r95, %r12, %r13;
	setp.ne.s32 	%p6, %r95, 0;
	setp.ge.s32 	%p7, %r174, %r78;
	or.pred  	%p8, %p6, %p7;
	@%p8 bra 	$L__BB2_8;
	or.b32  	%r96, %r13, %r12;
	st.local.u32 	[%rd8], %r96;
	add.s32 	%r97, %r174, %r4;
	mul.wide.s32 	%rd33, %r97, 4;
	add.s64 	%rd34, %rd2, %rd33;
	st.global.u32 	[%rd34], %r11;
	add.s32 	%r174, %r174, 1;
$L__BB2_8:
	add.s32 	%r168, %r8, 1;
	setp.eq.s32 	%p9, %r10, 1;
	@%p9 bra 	$L__BB2_15;
	ld.global.u32 	%r17, [%rd7+4];
	shr.s32 	%r98, %r17, 31;
	shr.u32 	%r99, %r98, 27;
	add.s32 	%r100, %r17, %r99;
	shr.s32 	%r101, %r100, 5;
	and.b32  	%r102, %r17, 31;
	mov.b32 	%r103, 1;
	shl.b32 	%r18, %r103, %r102;
	mul.wide.s32 	%rd35, %r101, 4;
	add.s64 	%rd9, %rd3, %rd35;
	ld.local.u32 	%r19, [%rd9];
	and.b32  	%r104, %r18, %r19;
	setp.ne.s32 	%p10, %r104, 0;
	setp.ge.s32 	%p11, %r174, %r78;
	or.pred  	%p12, %p10, %p11;
	@%p12 bra 	$L__BB2_11;
	or.b32  	%r105, %r19, %r18;
	st.local.u32 	[%rd9], %r105;
	add.s32 	%r106, %r174, %r4;
	mul.wide.s32 	%rd36, %r106, 4;
	add.s64 	%rd37, %rd2, %rd36;
	st.global.u32 	[%rd37], %r17;
	add.s32 	%r174, %r174, 1;
$L__BB2_11:
	add.s32 	%r168, %r8, 2;
	setp.eq.s32 	%p13, %r10, 2;
	@%p13 bra 	$L__BB2_15;
	ld.global.u32 	%r23, [%rd7+8];
	shr.s32 	%r107, %r23, 31;
	shr.u32 	%r108, %r107, 27;
	add.s32 	%r109, %r23, %r108;
	shr.s32 	%r110, %r109, 5;
	and.b32  	%r111, %r23, 31;
	mov.b32 	%r112, 1;
	shl.b32 	%r24, %r112, %r111;
	mul.wide.s32 	%rd38, %r110, 4;
	add.s64 	%rd10, %rd3, %rd38;
	ld.local.u32 	%r25, [%rd10];
	and.b32  	%r113, %r24, %r25;
	setp.ne.s32 	%p14, %r113, 0;
	setp.ge.s32 	%p15, %r174, %r78;
	or.pred  	%p16, %p14, %p15;
	@%p16 bra 	$L__BB2_14;
	or.b32  	%r114, %r25, %r24;
	st.local.u32 	[%rd10], %r114;
	add.s32 	%r115, %r174, %r4;
	mul.wide.s32 	%rd39, %r115, 4;
	add.s64 	%rd40, %rd2, %rd39;
	st.global.u32 	[%rd40], %r23;
	add.s32 	%r174, %r174, 1;
$L__BB2_14:
	add.s32 	%r168, %r8, 3;
$L__BB2_15:
	sub.s32 	%r116, %r8, %r9;
	setp.gt.u32 	%p17, %r116, -4;
	@%p17 bra 	$L__BB2_26;
	sub.s32 	%r171, %r168, %r9;
$L__BB2_17:
	mul.wide.s32 	%rd41, %r168, 4;
	add.s64 	%rd11, %rd4, %rd41;
	ld.global.u32 	%r36, [%rd11+-8];
	shr.s32 	%r117, %r36, 31;
	shr.u32 	%r118, %r117, 27;
	add.s32 	%r119, %r36, %r118;
	shr.s32 	%r120, %r119, 5;
	and.b32  	%r121, %r36, 31;
	mov.b32 	%r122, 1;
	shl.b32 	%r37, %r122, %r121;
	mul.wide.s32 	%rd42, %r120, 4;
	add.s64 	%rd12, %rd3, %rd42;
	ld.local.u32 	%r38, [%rd12];
	and.b32  	%r123, %r37, %r38;
	setp.ne.s32 	%p18, %r123, 0;
	setp.ge.s32 	%p19, %r174, %r78;
	or.pred  	%p20, %p18, %p19;
	@%p20 bra 	$L__BB2_19;
	or.b32  	%r124, %r38, %r37;
	st.local.u32 	[%rd12], %r124;
	add.s32 	%r125, %r174, %r4;
	mul.wide.s32 	%rd43, %r125, 4;
	add.s64 	%rd44, %rd2, %rd43;
	st.global.u32 	[%rd44], %r36;
	add.s32 	%r174, %r174, 1;
$L__BB2_19:
	ld.global.u32 	%r41, [%rd11+-4];
	shr.s32 	%r126, %r41, 31;
	shr.u32 	%r127, %r126, 27;
	add.s32 	%r128, %r41, %r127;
	shr.s32 	%r129, %r128, 5;
	and.b32  	%r130, %r41, 31;
	mov.b32 	%r131, 1;
	shl.b32 	%r42, %r131, %r130;
	mul.wide.s32 	%rd45, %r129, 4;
	add.s64 	%rd13, %rd3, %rd45;
	ld.local.u32 	%r43, [%rd13];
	and.b32  	%r132, %r42, %r43;
	setp.ne.s32 	%p21, %r132, 0;
	setp.ge.s32 	%p22, %r174, %r78;
	or.pred  	%p23, %p21, %p22;
	@%p23 bra 	$L__BB2_21;
	or.b32  	%r133, %r43, %r42;
	st.local.u32 	[%rd13], %r133;
	add.s32 	%r134, %r174, %r4;
	mul.wide.s32 	%rd46, %r134, 4;
	add.s64 	%rd47, %rd2, %rd46;
	st.global.u32 	[%rd47], %r41;
	add.s32 	%r174, %r174, 1;
$L__BB2_21:
	ld.global.u32 	%r46, [%rd11];
	shr.s32 	%r135, %r46, 31;
	shr.u32 	%r136, %r135, 27;
	add.s32 	%r137, %r46, %r136;
	shr.s32 	%r138, %r137, 5;
	and.b32  	%r139, %r46, 31;
	mov.b32 	%r140, 1;
	shl.b32 	%r47, %r140, %r139;
	mul.wide.s32 	%rd48, %r138, 4;
	add.s64 	%rd14, %rd3, %rd48;
	ld.local.u32 	%r48, [%rd14];
	and.b32  	%r141, %r47, %r48;
	setp.ne.s32 	%p24, %r141, 0;
	setp.ge.s32 	%p25, %r174, %r78;
	or.pred  	%p26, %p24, %p25;
	@%p26 bra 	$L__BB2_23;
	or.b32  	%r142, %r48, %r47;
	st.local.u32 	[%rd14], %r142;
	add.s32 	%r143, %r174, %r4;
	mul.wide.s32 	%rd49, %r143, 4;
	add.s64 	%rd50, %rd2, %rd49;
	st.global.u32 	[%rd50], %r46;
	add.s32 	%r174, %r174, 1;
$L__BB2_23:
	ld.global.u32 	%r51, [%rd11+4];
	shr.s32 	%r144, %r51, 31;
	shr.u32 	%r145, %r144, 27;
	add.s32 	%r146, %r51, %r145;
	shr.s32 	%r147, %r146, 5;
	and.b32  	%r148, %r51, 31;
	mov.b32 	%r149, 1;
	shl.b32 	%r52, %r149, %r148;
	mul.wide.s32 	%rd51, %r147, 4;
	add.s64 	%rd15, %rd3, %rd51;
	ld.local.u32 	%r53, [%rd15];
	and.b32  	%r150, %r52, %r53;
	setp.ne.s32 	%p27, %r150, 0;
	setp.ge.s32 	%p28, %r174, %r78;
	or.pred  	%p29, %p27, %p28;
	@%p29 bra 	$L__BB2_25;
	or.b32  	%r151, %r53, %r52;
	st.local.u32 	[%rd15], %r151;
	add.s32 	%r152, %r174, %r4;
	mul.wide.s32 	%rd52, %r152, 4;
	add.s64 	%rd53, %rd2, %rd52;
	st.global.u32 	[%rd53], %r51;
	add.s32 	%r174, %r174, 1;
$L__BB2_25:
	add.s32 	%r168, %r168, 4;
	add.s32 	%r171, %r171, 4;
	setp.ne.s32 	%p30, %r171, 0;
	@%p30 bra 	$L__BB2_17;
$L__BB2_26:
	add.s32 	%r163, %r163, 1;
	setp.ne.s32 	%p31, %r163, %r2;
	@%p31 bra 	$L__BB2_3;
$L__BB2_27:
	cvta.to.global.u64 	%rd54, %rd20;
	mul.wide.s32 	%rd55, %r1, 4;
	add.s64 	%rd56, %rd54, %rd55;
	st.global.u32 	[%rd56], %r174;
	setp.ge.s32 	%p32, %r174, %r78;
	@%p32 bra 	$L__BB2_39;
	mul.lo.s32 	%r61, %r78, %r1;
	sub.s32 	%r62, %r78, %r174;
	and.b32  	%r63, %r62, 7;
	sub.s32 	%r153, %r174, %r78;
	setp.gt.u32 	%p33, %r153, -8;
	@%p33 bra 	$L__BB2_31;
	and.b32  	%r154, %r62, -8;
	neg.s32 	%r181, %r154;
	add.s64 	%rd16, %rd2, 16;
	add.s32 	%r180, %r174, %r61;
$L__BB2_30:
	.pragma "nounroll";
	mul.wide.s32 	%rd57, %r180, 4;
	add.s64 	%rd58, %rd16, %rd57;
	mov.b32 	%r155, -1;
	st.global.u32 	[%rd58+-16], %r155;
	st.global.u32 	[%rd58+-12], %r155;
	st.global.u32 	[%rd58+-8], %r155;
	st.global.u32 	[%rd58+-4], %r155;
	st.global.u32 	[%rd58], %r155;
	st.global.u32 	[%rd58+4], %r155;
	st.global.u32 	[%rd58+8], %r155;
	st.global.u32 	[%rd58+12], %r155;
	add.s32 	%r174, %r174, 8;
	add.s32 	%r181, %r181, 8;
	add.s32 	%r180, %r180, 8;
	setp.ne.s32 	%p34, %r181, 0;
	@%p34 bra 	$L__BB2_30;
$L__BB2_31:
	setp.eq.s32 	%p35, %r63, 0;
	@%p35 bra 	$L__BB2_39;
	and.b32  	%r73, %r62, 3;
	setp.lt.u32 	%p36, %r63, 4;
	@%p36 bra 	$L__BB2_34;
	add.s32 	%r156, %r174, %r61;
	mul.wide.s32 	%rd59, %r156, 4;
	add.s64 	%rd60, %rd2, %rd59;
	mov.b32 	%r157, -1;
	st.global.u32 	[%rd60], %r157;
	st.global.u32 	[%rd60+4], %r157;
	st.global.u32 	[%rd60+8], %r157;
	st.global.u32 	[%rd60+12], %r157;
	add.s32 	%r174, %r174, 4;
$L__BB2_34:
	setp.eq.s32 	%p37, %r73, 0;
	@%p37 bra 	$L__BB2_39;
	setp.eq.s32 	%p38, %r73, 1;
	@%p38 bra 	$L__BB2_37;
	add.s32 	%r158, %r174, %r61;
	mul.wide.s32 	%rd61, %r158, 4;
	add.s64 	%rd62, %rd2, %rd61;
	mov.b32 	%r159, -1;
	st.global.u32 	[%rd62], %r159;
	st.global.u32 	[%rd62+4], %r159;
	add.s32 	%r174, %r174, 2;
$L__BB2_37:
	and.b32  	%r160, %r62, 1;
	setp.eq.b32 	%p39, %r160, 1;
	not.pred 	%p40, %p39;
	@%p40 bra 	$L__BB2_39;
	add.s32 	%r161, %r174, %r61;
	mul.wide.s32 	%rd63, %r161, 4;
	add.s64 	%rd64, %rd2, %rd63;
	mov.b32 	%r162, -1;
	st.global.u32 	[%rd64], %r162;
$L__BB2_39:
	ret;

}
	// .globl	_Z25generateSubmatrixAndSolvePiS_PdS_S_iS_S_iS_S_S0_S0_
.visible .entry _Z25generateSubmatrixAndSolvePiS_PdS_S_iS_S_iS_S_S0_S0_(
	.param .u64 .ptr .align 1 _Z25generateSubmatrixAndSolvePiS_PdS_S_iS_S_iS_S_S0_S0__param_0,
	.param .u64 .ptr .align 1 _Z25generateSubmatrixAndSolvePiS_PdS_S_iS_S_iS_S_S0_S0__param_1,
	.param .u64 .ptr .align 1 _Z25generateSubmatrixAndSolvePiS_PdS_S_iS_S_iS_S_S0_S0__param_2,
	.param .u64 .ptr .align 1 _Z25generateSubmatrixAndSolvePiS_PdS_S_iS_S_iS_S_S0_S0__param_3,
	.param .u64 .ptr .align 1 _Z25generateSubmatrixAndSolvePiS_PdS_S_iS_S_iS_S_S0_S0__param_4,
	.param .u32 _Z25generateSubmatrixAndSolvePiS_PdS_S_iS_S_iS_S_S0_S0__param_5,
	.param .u64 .ptr .align 1 _Z25generateSubmatrixAndSolvePiS_PdS_S_iS_S_iS_S_S0_S0__param_6,
	.param .u64 .ptr .align 1 _Z25generateSubmatrixAndSolvePiS_PdS_S_iS_S_iS_S_S0_S0__param_7,
	.param .u32 _Z25generateSubmatrixAndSolvePiS_PdS_S_iS_S_iS_S_S0_S0__param_8,
	.param .u64 .ptr .align 1 _Z25generateSubmatrixAndSolvePiS_PdS_S_iS_S_iS_S_S0_S0__param_9,
	.param .u64 .ptr .align 1 _Z25generateSubmatrixAndSolvePiS_PdS_S_iS_S_iS_S_S0_S0__param_10,
	.param .u64 .ptr .align 1 _Z25generateSubmatrixAndSolvePiS_PdS_S_iS_S_iS_S_S0_S0__param_11,
	.param .u64 .ptr .align 1 _Z25generateSubmatrixAndSolvePiS_PdS_S_iS_S_iS_S_S0_S0__param_12
)
{
	.local .align 16 .b8 	__local_depot3[241200];
	.reg .b64 	%SP;
	.reg .b64 	%SPL;
	.reg .pred 	%p<98>;
	.reg .b16 	%rs<9>;
	.reg .b32 	%r<398>;
	.reg .b64 	%rd<480>;
	.reg .b64 	%fd<521>;

	mov.u64 	%SPL, __local_depot3;
	ld.param.u64 	%rd38, [_Z25generateSubmatrixAndSolvePiS_PdS_S_iS_S_iS_S_S0_S0__param_0];
	ld.param.u64 	%rd39, [_Z25generateSubmatrixAndSolvePiS_PdS_S_iS_S_iS_S_S0_S0__param_2];
	ld.param.u32 	%r138, [_Z25generateSubmatrixAndSolvePiS_PdS_S_iS_S_iS_S_S0_S0__param_5];
	ld.param.u64 	%rd40, [_Z25generateSubmatrixAndSolvePiS_PdS_S_iS_S_iS_S_S0_S0__param_6];
	ld.param.u64 	%rd41, [_Z25generateSubmatrixAndSolvePiS_PdS_S_iS_S_iS_S_S0_S0__param_9];
	ld.param.u64 	%rd42, [_Z25generateSubmatrixAndSolvePiS_PdS_S_iS_S_iS_S_S0_S0__param_11];
	ld.param.u64 	%rd43, [_Z25generateSubmatrixAndSolvePiS_PdS_S_iS_S_iS_S_S0_S0__param_12];
	cvta.to.global.u64 	%rd1, %rd40;
	cvta.to.global.u64 	%rd2, %rd39;
	cvta.to.global.u64 	%rd3, %rd38;
	cvta.to.global.u64 	%rd4, %rd42;
	cvta.to.global.u64 	%rd5, %rd41;
	cvta.to.global.u64 	%rd6, %rd43;
	add.u64 	%rd7, %SPL, 0;
	add.u64 	%rd8, %SPL, 160400;
	add.u64 	%rd9, %SPL, 400;
	add.u64 	%rd10, %SPL, 80400;
	add.u64 	%rd11, %SPL, 240400;
	mov.u32 	%r140, %ctaid.x;
	mov.u32 	%r141, %ntid.x;
	mov.u32 	%r142, %tid.x;
	mad.lo.s32 	%r1, %r140, %r141, %r142;
	setp.gt.s32 	%p1, %r1, 99;
	@%p1 bra 	$L__BB3_137;
	ld.param.u64 	%rd475, [_Z25generateSubmatrixAndSolvePiS_PdS_S_iS_S_iS_S_S0_S0__param_7];
	ld.param.u64 	%rd474, [_Z25generateSubmatrixAndSolvePiS_PdS_S_iS_S_iS_S_S0_S0__param_4];
	cvta.to.global.u64 	%rd49, %rd474;
	cvta.to.global.u64 	%rd50, %rd475;
	mul.wide.s32 	%rd51, %r1, 4;
	add.s64 	%rd52, %rd49, %rd51;
	ld.global.u32 	%r2, [%rd52];
	add.s64 	%rd53, %rd50, %rd51;
	ld.global.u32 	%r143, [%rd53];
	setp.eq.s32 	%p2, %r2, 0;
	setp.eq.s32 	%p3, %r143, 0;
	or.pred  	%p4, %p2, %p3;
	@%p4 bra 	$L__BB3_137;
	mov.b32 	%r144, -1;
	st.local.v4.u32 	[%rd7], {%r144, %r144, %r144, %r144};
	st.local.v4.u32 	[%rd7+16], {%r144, %r144, %r144, %r144};
	st.local.v4.u32 	[%rd7+32], {%r144, %r144, %r144, %r144};
	st.local.v4.u32 	[%rd7+48], {%r144, %r144, %r144, %r144};
	st.local.v4.u32 	[%rd7+64], {%r144, %r144, %r144, %r144};
	st.local.v4.u32 	[%rd7+80], {%r144, %r144, %r144, %r144};
	st.local.v4.u32 	[%rd7+96], {%r144, %r144, %r144, %r144};
	st.local.v4.u32 	[%rd7+112], {%r144, %r144, %r144, %r144};
	st.local.v4.u32 	[%rd7+128], {%r144, %r144, %r144, %r144};
	st.local.v4.u32 	[%rd7+144], {%r144, %r144, %r144, %r144};
	st.local.v4.u32 	[%rd7+160], {%r144, %r144, %r144, %r144};
	st.local.v4.u32 	[%rd7+176], {%r144, %r144, %r144, %r144};
	st.local.v4.u32 	[%rd7+192], {%r144, %r144, %r144, %r144};
	st.local.v4.u32 	[%rd7+208], {%r144, %r144, %r144, %r144};
	st.local.v4.u32 	[%rd7+224], {%r144, %r144, %r144, %r144};
	st.local.v4.u32 	[%rd7+240], {%r144, %r144, %r144, %r144};
	st.local.v4.u32 	[%rd7+256], {%r144, %r144, %r144, %r144};
	st.local.v4.u32 	[%rd7+272], {%r144, %r144, %r144, %r144};
	st.local.v4.u32 	[%rd7+288], {%r144, %r144, %r144, %r144};
	st.local.v4.u32 	[%rd7+304], {%r144, %r144, %r144, %r144};
	st.local.v4.u32 	[%rd7+320], {%r144, %r144, %r144, %r144};
	st.local.v4.u32 	[%rd7+336], {%r144, %r144, %r144, %r144};
	st.local.v4.u32 	[%rd7+352], {%r144, %r144, %r144, %r144};
	st.local.v4.u32 	[%rd7+368], {%r144, %r144, %r144, %r144};
	st.local.v4.u32 	[%rd7+384], {%r144, %r144, %r144, %r144};
	setp.gt.s32 	%p5, %r143, 0;
	@%p5 bra 	$L__BB3_3;
	bra.uni 	$L__BB3_9;
$L__BB3_3:
	ld.param.u32 	%r354, [_Z25generateSubmatrixAndSolvePiS_PdS_S_iS_S_iS_S_S0_S0__param_8];
	mul.lo.s32 	%r4, %r354, %r1;
	setp.lt.u32 	%p6, %r143, 4;
	mov.b32 	%r355, 0;
	@%p6 bra 	$L__BB3_6;
	mov.b32 	%r358, 0;
	and.b32  	%r355, %r143, 2147483644;
$L__BB3_5:
	add.s32 	%r147, %r358, %r4;
	mul.wide.s32 	%rd54, %r147, 4;
	add.s64 	%rd55, %rd1, %rd54;
	ld.global.u32 	%r148, [%rd55];
	mul.wide.s32 	%rd56, %r148, 4;
	add.s64 	%rd57, %rd7, %rd56;
	st.local.u32 	[%rd57], %r358;
	add.s32 	%r149, %r358, 1;
	ld.global.u32 	%r150, [%rd55+4];
	mul.wide.s32 	%rd58, %r150, 4;
	add.s64 	%rd59, %rd7, %rd58;
	st.local.u32 	[%rd59], %r149;
	add.s32 	%r151, %r358, 2;
	ld.global.u32 	%r152, [%rd55+8];
	mul.wide.s32 	%rd60, %r152, 4;
	add.s64 	%rd61, %rd7, %rd60;
	st.local.u32 	[%rd61], %r151;
	add.s32 	%r153, %r358, 3;
	ld.global.u32 	%r154, [%rd55+12];
	mul.wide.s32 	%rd62, %r154, 4;
	add.s64 	%rd63, %rd7, %rd62;
	st.local.u32 	[%rd63], %r153;
	add.s32 	%r358, %r358, 4;
	setp.eq.s32 	%p7, %r358, %r355;
	@%p7 bra 	$L__BB3_6;
	bra.uni 	$L__BB3_5;
$L__BB3_6:
	and.b32  	%r155, %r143, 3;
	setp.eq.s32 	%p8, %r155, 0;
	@%p8 bra 	$L__BB3_9;
	mov.b32 	%r357, 0;
$L__BB3_8:
	.pragma "nounroll";
	add.s32 	%r157, %r355, %r4;
	mul.wide.s32 	%rd64, %r157, 4;
	add.s64 	%rd65, %rd1, %rd64;
	ld.global.u32 	%r158, [%rd65];
	mul.wide.s32 	%rd66, %r158, 4;
	add.s64 	%rd67, %rd7, %rd66;
	st.local.u32 	[%rd67], %r355;
	add.s32 	%r355, %r355, 1;
	add.s32 	%r357, %r357, 1;
	setp.ne.s32 	%p9, %r357, %r155;
	@%p9 bra 	$L__BB3_8;
$L__BB3_9:
	setp.lt.s32 	%p10, %r2, 1;
	@%p10 bra 	$L__BB3_33;
	mul.lo.s32 	%r10, %r138, %r1;
	mov.b32 	%r359, 0;
$L__BB3_11:
	ld.param.u64 	%rd473, [_Z25generateSubmatrixAndSolvePiS_PdS_S_iS_S_iS_S_S0_S0__param_3];
	ld.param.u64 	%rd472, [_Z25generateSubmatrixAndSolvePiS_PdS_S_iS_S_iS_S_S0_S0__param_1];
	add.s32 	%r161, %r359, %r10;
	cvta.to.global.u64 	%rd68, %rd473;
	mul.wide.s32 	%rd69, %r161, 4;
	add.s64 	%rd70, %rd68, %rd69;
	ld.global.u32 	%r162, [%rd70];
	cvta.to.global.u64 	%rd71, %rd472;
	mul.wide.s32 	%rd72, %r162, 4;
	add.s64 	%rd73, %rd71, %rd72;
	ld.global.u32 	%r15, [%rd73];
	ld.global.u32 	%r16, [%rd73+4];
	setp.ge.s32 	%p11, %r15, %r16;
	@%p11 bra 	$L__BB3_32;
	sub.s32 	%r163, %r16, %r15;
	and.b32  	%r17, %r163, 3;
	setp.eq.s32 	%p12, %r17, 0;
	mov.u32 	%r360, %r15;
	@%p12 bra 	$L__BB3_22;
	mul.wide.s32 	%rd74, %r15, 4;
	add.s64 	%rd12, %rd3, %rd74;
	ld.global.u32 	%r164, [%rd12];
	mul.wide.s32 	%rd75, %r164, 4;
	add.s64 	%rd76, %rd7, %rd75;
	ld.local.u32 	%r18, [%rd76];
	setp.eq.s32 	%p13, %r18, -1;
	mul.wide.s32 	%rd77, %r15, 8;
	add.s64 	%rd13, %rd2, %rd77;
	@%p13 bra 	$L__BB3_15;
	mad.lo.s32 	%r165, %r18, %r2, %r359;
	ld.global.f64 	%fd59, [%rd13];
	mul.wide.s32 	%rd78, %r165, 8;
	add.s64 	%rd79, %rd8, %rd78;
	st.local.f64 	[%rd79], %fd59;
$L__BB3_15:
	add.s32 	%r360, %r15, 1;
	setp.eq.s32 	%p14, %r17, 1;
	@%p14 bra 	$L__BB3_22;
	ld.global.u32 	%r166, [%rd12+4];
	mul.wide.s32 	%rd80, %r166, 4;
	add.s64 	%rd81, %rd7, %rd80;
	ld.local.u32 	%r20, [%rd81];
	setp.eq.s32 	%p15, %r20, -1;
	@%p15 bra 	$L__BB3_18;
	mad.lo.s32 	%r167, %r20, %r2, %r359;
	ld.global.f64 	%fd60, [%rd13+8];
	mul.wide.s32 	%rd82, %r167, 8;
	add.s64 	%rd83, %rd8, %rd82;
	st.local.f64 	[%rd83], %fd60;
$L__BB3_18:
	add.s32 	%r360, %r15, 2;
	setp.eq.s32 	%p16, %r17, 2;
	@%p16 bra 	$L__BB3_22;
	ld.global.u32 	%r168, [%rd12+8];
	mul.wide.s32 	%rd84, %r168, 4;
	add.s64 	%rd85, %rd7, %rd84;
	ld.local.u32 	%r22, [%rd85];
	setp.eq.s32 	%p17, %r22, -1;
	@%p17 bra 	$L__BB3_21;
	mad.lo.s32 	%r169, %r22, %r2, %r359;
	ld.global.f64 	%fd61, [%rd13+16];
	mul.wide.s32 	%rd86, %r169, 8;
	add.s64 	%rd87, %rd8, %rd86;
	st.local.f64 	[%rd87], %fd61;
$L__BB3_21:
	add.s32 	%r360, %r15, 3;
$L__BB3_22:
	sub.s32 	%r170, %r15, %r16;
	setp.gt.u32 	%p18, %r170, -4;
	@%p18 bra 	$L__BB3_32;
$L__BB3_23:
	mul.wide.s32 	%rd88, %r360, 4;
	add.s64 	%rd14, %rd3, %rd88;
	ld.global.u32 	%r171, [%rd14];
	mul.wide.s32 	%rd89, %r171, 4;
	add.s64 	%rd90, %rd7, %rd89;
	ld.local.u32 	%r26, [%rd90];
	setp.eq.s32 	%p19, %r26, -1;
	mul.wide.s32 	%rd91, %r360, 8;
	add.s64 	%rd15, %rd2, %rd91;
	@%p19 bra 	$L__BB3_25;
	mad.lo.s32 	%r172, %r26, %r2, %r359;
	ld.global.f64 	%fd62, [%rd15];
	mul.wide.s32 	%rd92, %r172, 8;
	add.s64 	%rd93, %rd8, %rd92;
	st.local.f64 	[%rd93], %fd62;
$L__BB3_25:
	ld.global.u32 	%r173, [%rd14+4];
	mul.wide.s32 	%rd94, %r173, 4;
	add.s64 	%rd95, %rd7, %rd94;
	ld.local.u32 	%r27, [%rd95];
	setp.eq.s32 	%p20, %r27, -1;
	@%p20 bra 	$L__BB3_27;
	mad.lo.s32 	%r174, %r27, %r2, %r359;
	ld.global.f64 	%fd63, [%rd15+8];
	mul.wide.s32 	%rd96, %r174, 8;
	add.s64 	%rd97, %rd8, %rd96;
	st.local.f64 	[%rd97], %fd63;
$L__BB3_27:
	ld.global.u32 	%r175, [%rd14+8];
	mul.wide.s32 	%rd98, %r175, 4;
	add.s64 	%rd99, %rd7, %rd98;
	ld.local.u32 	%r28, [%rd99];
	setp.eq.s32 	%p21, %r28, -1;
	@%p21 bra 	$L__BB3_29;
	mad.lo.s32 	%r176, %r28, %r2, %r359;
	ld.global.f64 	%fd64, [%rd15+16];
	mul.wide.s32 	%rd100, %r176, 8;
	add.s64 	%rd101, %rd8, %rd100;
	st.local.f64 	[%rd101], %fd64;
$L__BB3_29:
	ld.global.u32 	%r177, [%rd14+12];
	mul.wide.s32 	%rd102, %r177, 4;
	add.s64 	%rd103, %rd7, %rd102;
	ld.local.u32 	%r29, [%rd103];
	setp.eq.s32 	%p22, %r29, -1;
	@%p22 bra 	$L__BB3_31;
	mad.lo.s32 	%r178, %r29, %r2, %r359;
	ld.global.f64 	%fd65, [%rd15+24];
	mul.wide.s32 	%rd104, %r178, 8;
	add.s64 	%rd105, %rd8, %rd104;
	st.local.f64 	[%rd105], %fd65;
$L__BB3_31:
	add.s32 	%r360, %r360, 4;
	setp.ne.s32 	%p23, %r360, %r16;
	@%p23 bra 	$L__BB3_23;
$L__BB3_32:
	add.s32 	%r359, %r359, 1;
	setp.ne.s32 	%p24, %r359, %r2;
	@%p24 bra 	$L__BB3_11;
$L__BB3_33:
	ld.param.u64 	%rd476, [_Z25generateSubmatrixAndSolvePiS_PdS_S_iS_S_iS_S_S0_S0__param_10];
	cvta.to.global.u64 	%rd106, %rd476;
	mul.wide.s32 	%rd107, %r1, 4;
	add.s64 	%rd108, %rd106, %rd107;
	ld.global.u32 	%r32, [%rd108];
	ld.global.u32 	%r33, [%rd108+4];
	setp.ge.s32 	%p25, %r32, %r33;
	@%p25 bra 	$L__BB3_40;
	sub.s32 	%r179, %r33, %r32;
	and.b32  	%r34, %r179, 3;
	setp.eq.s32 	%p26, %r34, 0;
	mov.u32 	%r364, %r32;
	@%p26 bra 	$L__BB3_39;
	mov.b32 	%r363, 0;
	mov.u32 	%r364, %r32;
$L__BB3_36:
	.pragma "nounroll";
	mul.wide.s32 	%rd109, %r364, 4;
	add.s64 	%rd110, %rd5, %rd109;
	ld.global.u32 	%r181, [%rd110];
	mul.wide.s32 	%rd111, %r181, 4;
	add.s64 	%rd112, %rd7, %rd111;
	ld.local.u32 	%r37, [%rd112];
	setp.eq.s32 	%p27, %r37, -1;
	@%p27 bra 	$L__BB3_38;
	mul.wide.s32 	%rd113, %r364, 8;
	add.s64 	%rd114, %rd4, %rd113;
	ld.global.f64 	%fd66, [%rd114];
	mul.wide.s32 	%rd115, %r37, 8;
	add.s64 	%rd116, %rd11, %rd115;
	st.local.f64 	[%rd116], %fd66;
$L__BB3_38:
	add.s32 	%r364, %r364, 1;
	add.s32 	%r363, %r363, 1;
	setp.ne.s32 	%p28, %r363, %r34;
	@%p28 bra 	$L__BB3_36;
$L__BB3_39:
	sub.s32 	%r182, %r32, %r33;
	setp.gt.u32 	%p29, %r182, -4;
	@%p29 bra 	$L__BB3_40;
	bra.uni 	$L__BB3_59;
$L__BB3_40:
	setp.lt.s32 	%p35, %r2, 1;
	@%p35 bra 	$L__BB3_130;
	add.s32 	%r41, %r143, -1;
	and.b32  	%r42, %r143, 15;
	add.s32 	%r43, %r42, -1;
	and.b32  	%r44, %r143, 7;
	add.s32 	%r45, %r44, -1;
	and.b32  	%r46, %r143, 2147483632;
	and.b32  	%r47, %r143, 3;
	and.b32  	%r48, %r143, 2147483644;
	mov.b32 	%r366, 0;
$L__BB3_42:
	setp.lt.s32 	%p36, %r143, 1;
	mov.f64 	%fd496, 0d0000000000000000;
	@%p36 bra 	$L__BB3_56;
	setp.lt.u32 	%p37, %r41, 15;
	mov.f64 	%fd496, 0d0000000000000000;
	mov.b32 	%r369, 0;
	@%p37 bra 	$L__BB3_46;
	mov.f64 	%fd496, 0d0000000000000000;
	mov.b32 	%r367, 0;
$L__BB3_45:
	.pragma "nounroll";
	mad.lo.s32 	%r190, %r367, %r2, %r366;
	mul.wide.u32 	%rd135, %r190, 8;
	add.s64 	%rd136, %rd8, %rd135;
	ld.local.f64 	%fd75, [%rd136];
	fma.rn.f64 	%fd76, %fd75, %fd75, %fd496;
	add.s32 	%r191, %r190, %r2;
	mul.wide.u32 	%rd137, %r191, 8;
	add.s64 	%rd138, %rd8, %rd137;
	ld.local.f64 	%fd77, [%rd138];
	fma.rn.f64 	%fd78, %fd77, %fd77, %fd76;
	add.s32 	%r192, %r191, %r2;
	mul.wide.u32 	%rd139, %r192, 8;
	add.s64 	%rd140, %rd8, %rd139;
	ld.local.f64 	%fd79, [%rd140];
	fma.rn.f64 	%fd80, %fd79, %fd79, %fd78;
	add.s32 	%r193, %r192, %r2;
	mul.wide.u32 	%rd141, %r193, 8;
	add.s64 	%rd142, %rd8, %rd141;
	ld.local.f64 	%fd81, [%rd142];
	fma.rn.f64 	%fd82, %fd81, %fd81, %fd80;
	add.s32 	%r194, %r193, %r2;
	mul.wide.u32 	%rd143, %r194, 8;
	add.s64 	%rd144, %rd8, %rd143;
	ld.local.f64 	%fd83, [%rd144];
	fma.rn.f64 	%fd84, %fd83, %fd83, %fd82;
	add.s32 	%r195, %r194, %r2;
	mul.wide.u32 	%rd145, %r195, 8;
	add.s64 	%rd146, %rd8, %rd145;
	ld.local.f64 	%fd85, [%rd146];
	fma.rn.f64 	%fd86, %fd85, %fd85, %fd84;
	add.s32 	%r196, %r195, %r2;
	mul.wide.u32 	%rd147, %r196, 8;
	add.s64 	%rd148, %rd8, %rd147;
	ld.local.f64 	%fd87, [%rd148];
	fma.rn.f64 	%fd88, %fd87, %fd87, %fd86;
	add.s32 	%r197, %r196, %r2;
	mul.wide.u32 	%rd149, %r197, 8;
	add.s64 	%rd150, %rd8, %rd149;
	ld.local.f64 	%fd89, [%rd150];
	fma.rn.f64 	%fd90, %fd89, %fd89, %fd88;
	add.s32 	%r198, %r197, %r2;
	mul.wide.u32 	%rd151, %r198, 8;
	add.s64 	%rd152, %rd8, %rd151;
	ld.local.f64 	%fd91, [%rd152];
	fma.rn.f64 	%fd92, %fd91, %fd91, %fd90;
	add.s32 	%r199, %r198, %r2;
	mul.wide.u32 	%rd153, %r199, 8;
	add.s64 	%rd154, %rd8, %rd153;
	ld.local.f64 	%fd93, [%rd154];
	fma.rn.f64 	%fd94, %fd93, %fd93, %fd92;
	add.s32 	%r200, %r199, %r2;
	mul.wide.u32 	%rd155, %r200, 8;
	add.s64 	%rd156, %rd8, %rd155;
	ld.local.f64 	%fd95, [%rd156];
	fma.rn.f64 	%fd96, %fd95, %fd95, %fd94;
	add.s32 	%r201, %r200, %r2;
	mul.wide.u32 	%rd157, %r201, 8;
	add.s64 	%rd158, %rd8, %rd157;
	ld.local.f64 	%fd97, [%rd158];
	fma.rn.f64 	%fd98, %fd97, %fd97, %fd96;
	add.s32 	%r202, %r201, %r2;
	mul.wide.u32 	%rd159, %r202, 8;
	add.s64 	%rd160, %rd8, %rd159;
	ld.local.f64 	%fd99, [%rd160];
	fma.rn.f64 	%fd100, %fd99, %fd99, %fd98;
	add.s32 	%r203, %r202, %r2;
	mul.wide.u32 	%rd161, %r203, 8;
	add.s64 	%rd162, %rd8, %rd161;
	ld.local.f64 	%fd101, [%rd162];
	fma.rn.f64 	%fd102, %fd101, %fd101, %fd100;
	add.s32 	%r204, %r203, %r2;
	mul.wide.u32 	%rd163, %r204, 8;
	add.s64 	%rd164, %rd8, %rd163;
	ld.local.f64 	%fd103, [%rd164];
	fma.rn.f64 	%fd104, %fd103, %fd103, %fd102;
	add.s32 	%r205, %r204, %r2;
	mul.wide.u32 	%rd165, %r205, 8;
	add.s64 	%rd166, %rd8, %rd165;
	ld.local.f64 	%fd105, [%rd166];
	fma.rn.f64 	%fd496, %fd105, %fd105, %fd104;
	add.s32 	%r367, %r367, 16;
	setp.ne.s32 	%p38, %r367, %r46;
	mov.u32 	%r369, %r46;
	@%p38 bra 	$L__BB3_45;
$L__BB3_46:
	setp.eq.s32 	%p39, %r42, 0;
	@%p39 bra 	$L__BB3_56;
	setp.lt.u32 	%p40, %r43, 7;
	@%p40 bra 	$L__BB3_49;
	mad.lo.s32 	%r206, %r369, %r2, %r366;
	mul.wide.u32 	%rd167, %r206, 8;
	add.s64 	%rd168, %rd8, %rd167;
	ld.local.f64 	%fd107, [%rd168];
	fma.rn.f64 	%fd108, %fd107, %fd107, %fd496;
	add.s32 	%r207, %r206, %r2;
	mul.wide.u32 	%rd169, %r207, 8;
	add.s64 	%rd170, %rd8, %rd169;
	ld.local.f64 	%fd109, [%rd170];
	fma.rn.f64 	%fd110, %fd109, %fd109, %fd108;
	add.s32 	%r208, %r207, %r2;
	mul.wide.u32 	%rd171, %r208, 8;
	add.s64 	%rd172, %rd8, %rd171;
	ld.local.f64 	%fd111, [%rd172];
	fma.rn.f64 	%fd112, %fd111, %fd111, %fd110;
	add.s32 	%r209, %r208, %r2;
	mul.wide.u32 	%rd173, %r209, 8;
	add.s64 	%rd174, %rd8, %rd173;
	ld.local.f64 	%fd113, [%rd174];
	fma.rn.f64 	%fd114, %fd113, %fd113, %fd112;
	add.s32 	%r210, %r209, %r2;
	mul.wide.u32 	%rd175, %r210, 8;
	add.s64 	%rd176, %rd8, %rd175;
	ld.local.f64 	%fd115, [%rd176];
	fma.rn.f64 	%fd116, %fd115, %fd115, %fd114;
	add.s32 	%r211, %r210, %r2;
	mul.wide.u32 	%rd177, %r211, 8;
	add.s64 	%rd178, %rd8, %rd177;
	ld.local.f64 	%fd117, [%rd178];
	fma.rn.f64 	%fd118, %fd117, %fd117, %fd116;
	add.s32 	%r212, %r211, %r2;
	mul.wide.u32 	%rd179, %r212, 8;
	add.s64 	%rd180, %rd8, %rd179;
	ld.local.f64 	%fd119, [%rd180];
	fma.rn.f64 	%fd120, %fd119, %fd119, %fd118;
	add.s32 	%r213, %r212, %r2;
	mul.wide.u32 	%rd181, %r213, 8;
	add.s64 	%rd182, %rd8, %rd181;
	ld.local.f64 	%fd121, [%rd182];
	fma.rn.f64 	%fd496, %fd121, %fd121, %fd120;
	add.s32 	%r369, %r369, 8;
$L__BB3_49:
	setp.eq.s32 	%p41, %r44, 0;
	@%p41 bra 	$L__BB3_56;
	setp.lt.u32 	%p42, %r45, 3;
	@%p42 bra 	$L__BB3_52;
	mad.lo.s32 	%r214, %r369, %r2, %r366;
	mul.wide.u32 	%rd183, %r214, 8;
	add.s64 	%rd184, %rd8, %rd183;
	ld.local.f64 	%fd123, [%rd184];
	fma.rn.f64 	%fd124, %fd123, %fd123, %fd496;
	add.s32 	%r215, %r214, %r2;
	mul.wide.u32 	%rd185, %r215, 8;
	add.s64 	%rd186, %rd8, %rd185;
	ld.local.f64 	%fd125, [%rd186];
	fma.rn.f64 	%fd126, %fd125, %fd125, %fd124;
	add.s32 	%r216, %r215, %r2;
	mul.wide.u32 	%rd187, %r216, 8;
	add.s64 	%rd188, %rd8, %rd187;
	ld.local.f64 	%fd127, [%rd188];
	fma.rn.f64 	%fd128, %fd127, %fd127, %fd126;
	add.s32 	%r217, %r216, %r2;
	mul.wide.u32 	%rd189, %r217, 8;
	add.s64 	%rd190, %rd8, %rd189;
	ld.local.f64 	%fd129, [%rd190];
	fma.rn.f64 	%fd496, %fd129, %fd129, %fd128;
	add.s32 	%r369, %r369, 4;
$L__BB3_52:
	setp.eq.s32 	%p43, %r47, 0;
	@%p43 bra 	$L__BB3_56;
	setp.eq.s32 	%p44, %r47, 1;
	mad.lo.s32 	%r63, %r369, %r2, %r366;
	mul.wide.u32 	%rd191, %r63, 8;
	add.s64 	%rd192, %rd8, %rd191;
	ld.local.f64 	%fd130, [%rd192];
	fma.rn.f64 	%fd496, %fd130, %fd130, %fd496;
	@%p44 bra 	$L__BB3_56;
	setp.eq.s32 	%p45, %r47, 2;
	add.s32 	%r64, %r63, %r2;
	mul.wide.u32 	%rd193, %r64, 8;
	add.s64 	%rd194, %rd8, %rd193;
	ld.local.f64 	%fd131, [%rd194];
	fma.rn.f64 	%fd496, %fd131, %fd131, %fd496;
	@%p45 bra 	$L__BB3_56;
	add.s32 	%r218, %r64, %r2;
	mul.wide.u32 	%rd195, %r218, 8;
	add.s64 	%rd196, %rd8, %rd195;
	ld.local.f64 	%fd132, [%rd196];
	fma.rn.f64 	%fd496, %fd132, %fd132, %fd496;
$L__BB3_56:
	sqrt.rn.f64 	%fd15, %fd496;
	mul.lo.s32 	%r65, %r366, %r2;
	add.s32 	%r219, %r65, %r366;
	mul.wide.u32 	%rd197, %r219, 8;
	add.s64 	%rd198, %rd10, %rd197;
	st.local.f64 	[%rd198], %fd15;
	@%p36 bra 	$L__BB3_73;
	setp.lt.u32 	%p47, %r41, 3;
	mov.b32 	%r371, 0;
	@%p47 bra 	$L__BB3_69;
	mov.b32 	%r372, 0;
	bra.uni 	$L__BB3_68;
$L__BB3_59:
	mul.wide.s32 	%rd117, %r364, 4;
	add.s64 	%rd16, %rd5, %rd117;
	ld.global.u32 	%r183, [%rd16];
	mul.wide.s32 	%rd118, %r183, 4;
	add.s64 	%rd119, %rd7, %rd118;
	ld.local.u32 	%r50, [%rd119];
	setp.eq.s32 	%p30, %r50, -1;
	mul.wide.s32 	%rd120, %r364, 8;
	add.s64 	%rd17, %rd4, %rd120;
	@%p30 bra 	$L__BB3_61;
	ld.global.f64 	%fd67, [%rd17];
	mul.wide.s32 	%rd121, %r50, 8;
	add.s64 	%rd122, %rd11, %rd121;
	st.local.f64 	[%rd122], %fd67;
$L__BB3_61:
	ld.global.u32 	%r184, [%rd16+4];
	mul.wide.s32 	%rd123, %r184, 4;
	add.s64 	%rd124, %rd7, %rd123;
	ld.local.u32 	%r51, [%rd124];
	setp.eq.s32 	%p31, %r51, -1;
	@%p31 bra 	$L__BB3_63;
	ld.global.f64 	%fd68, [%rd17+8];
	mul.wide.s32 	%rd125, %r51, 8;
	add.s64 	%rd126, %rd11, %rd125;
	st.local.f64 	[%rd126], %fd68;
$L__BB3_63:
	ld.global.u32 	%r185, [%rd16+8];
	mul.wide.s32 	%rd127, %r185, 4;
	add.s64 	%rd128, %rd7, %rd127;
	ld.local.u32 	%r52, [%rd128];
	setp.eq.s32 	%p32, %r52, -1;
	@%p32 bra 	$L__BB3_65;
	ld.global.f64 	%fd69, [%rd17+16];
	mul.wide.s32 	%rd129, %r52, 8;
	add.s64 	%rd130, %rd11, %rd129;
	st.local.f64 	[%rd130], %fd69;
$L__BB3_65:
	ld.global.u32 	%r186, [%rd16+12];
	mul.wide.s32 	%rd131, %r186, 4;
	add.s64 	%rd132, %rd7, %rd131;
	ld.local.u32 	%r53, [%rd132];
	setp.eq.s32 	%p33, %r53, -1;
	@%p33 bra 	$L__BB3_67;
	ld.global.f64 	%fd70, [%rd17+24];
	mul.wide.s32 	%rd133, %r53, 8;
	add.s64 	%rd134, %rd11, %rd133;
	st.local.f64 	[%rd134], %fd70;
$L__BB3_67:
	add.s32 	%r364, %r364, 4;
	setp.eq.s32 	%p34, %r364, %r33;
	@%p34 bra 	$L__BB3_40;
	bra.uni 	$L__BB3_59;
$L__BB3_68:
	mad.lo.s32 	%r222, %r372, %r2, %r366;
	mul.wide.u32 	%rd199, %r222, 8;
	add.s64 	%rd200, %rd8, %rd199;
	ld.local.f64 	%fd133, [%rd200];
	div.rn.f64 	%fd134, %fd133, %fd15;
	add.s64 	%rd201, %rd9, %rd199;
	st.local.f64 	[%rd201], %fd134;
	add.s32 	%r223, %r222, %r2;
	mul.wide.u32 	%rd202, %r223, 8;
	add.s64 	%rd203, %rd8, %rd202;
	ld.local.f64 	%fd135, [%rd203];
	div.rn.f64 	%fd136, %fd135, %fd15;
	add.s64 	%rd204, %rd9, %rd202;
	st.local.f64 	[%rd204], %fd136;
	add.s32 	%r224, %r223, %r2;
	mul.wide.u32 	%rd205, %r224, 8;
	add.s64 	%rd206, %rd8, %rd205;
	ld.local.f64 	%fd137, [%rd206];
	div.rn.f64 	%fd138, %fd137, %fd15;
	add.s64 	%rd207, %rd9, %rd205;
	st.local.f64 	[%rd207], %fd138;
	add.s32 	%r225, %r224, %r2;
	mul.wide.u32 	%rd208, %r225, 8;
	add.s64 	%rd209, %rd8, %rd208;
	ld.local.f64 	%fd139, [%rd209];
	div.rn.f64 	%fd140, %fd139, %fd15;
	add.s64 	%rd210, %rd9, %rd208;
	st.local.f64 	[%rd210], %fd140;
	add.s32 	%r372, %r372, 4;
	setp.eq.s32 	%p48, %r372, %r48;
	mov.u32 	%r371, %r48;
	@%p48 bra 	$L__BB3_69;
	bra.uni 	$L__BB3_68;
$L__BB3_69:
	setp.eq.s32 	%p49, %r47, 0;
	@%p49 bra 	$L__BB3_73;
	setp.eq.s32 	%p50, %r47, 1;
	mad.lo.s32 	%r67, %r371, %r2, %r366;
	mul.wide.u32 	%rd211, %r67, 8;
	add.s64 	%rd212, %rd8, %rd211;
	ld.local.f64 	%fd141, [%rd212];
	div.rn.f64 	%fd142, %fd141, %fd15;
	add.s64 	%rd213, %rd9, %rd211;
	st.local.f64 	[%rd213], %fd142;
	@%p50 bra 	$L__BB3_73;
	setp.eq.s32 	%p51, %r47, 2;
	add.s32 	%r68, %r67, %r2;
	mul.wide.u32 	%rd214, %r68, 8;
	add.s64 	%rd215, %rd8, %rd214;
	ld.local.f64 	%fd143, [%rd215];
	div.rn.f64 	%fd144, %fd143, %fd15;
	add.s64 	%rd216, %rd9, %rd214;
	st.local.f64 	[%rd216], %fd144;
	@%p51 bra 	$L__BB3_73;
	add.s32 	%r226, %r68, %r2;
	mul.wide.u32 	%rd217, %r226, 8;
	add.s64 	%rd218, %rd8, %rd217;
	ld.local.f64 	%fd145, [%rd218];
	div.rn.f64 	%fd146, %fd145, %fd15;
	add.s64 	%rd219, %rd9, %rd217;
	st.local.f64 	[%rd219], %fd146;
$L__BB3_73:
	add.s32 	%r69, %r366, 1;
	setp.ge.s32 	%p52, %r69, %r2;
	mov.u32 	%r374, %r69;
	@%p52 bra 	$L__BB3_97;
	bra.uni 	$L__BB3_79;
$L__BB3_74:
	setp.eq.s32 	%p66, %r47, 0;
	@%p66 bra 	$L__BB3_78;
	setp.eq.s32 	%p67, %r47, 1;
	mul.lo.s32 	%r303, %r373, %r2;
	add.s32 	%r73, %r303, %r366;
	mul.wide.u32 	%rd362, %r73, 8;
	add.s64 	%rd363, %rd9, %rd362;
	ld.local.f64 	%fd256, [%rd363];
	mul.f64 	%fd257, %fd504, %fd256;
	add.s32 	%r74, %r303, %r374;
	mul.wide.u32 	%rd364, %r74, 8;
	add.s64 	%rd365, %rd8, %rd364;
	ld.local.f64 	%fd258, [%rd365];
	sub.f64 	%fd259, %fd258, %fd257;
	st.local.f64 	[%rd365], %fd259;
	@%p67 bra 	$L__BB3_78;
	setp.eq.s32 	%p68, %r47, 2;
	add.s32 	%r75, %r73, %r2;
	mul.wide.u32 	%rd366, %r75, 8;
	add.s64 	%rd367, %rd9, %rd366;
	ld.local.f64 	%fd260, [%rd367];
	mul.f64 	%fd261, %fd504, %fd260;
	add.s32 	%r76, %r74, %r2;
	mul.wide.u32 	%rd368, %r76, 8;
	add.s64 	%rd369, %rd8, %rd368;
	ld.local.f64 	%fd262, [%rd369];
	sub.f64 	%fd263, %fd262, %fd261;
	st.local.f64 	[%rd369], %fd263;
	@%p68 bra 	$L__BB3_78;
	add.s32 	%r304, %r75, %r2;
	mul.wide.u32 	%rd370, %r304, 8;
	add.s64 	%rd371, %rd9, %rd370;
	ld.local.f64 	%fd264, [%rd371];
	mul.f64 	%fd265, %fd504, %fd264;
	add.s32 	%r305, %r76, %r2;
	mul.wide.u32 	%rd372, %r305, 8;
	add.s64 	%rd373, %rd8, %rd372;
	ld.local.f64 	%fd266, [%rd373];
	sub.f64 	%fd267, %fd266, %fd265;
	st.local.f64 	[%rd373], %fd267;
$L__BB3_78:
	add.s32 	%r374, %r374, 1;
	setp.eq.s32 	%p69, %r374, %r2;
	@%p69 bra 	$L__BB3_97;
$L__BB3_79:
	setp.lt.s32 	%p53, %r143, 1;
	mov.f64 	%fd504, 0d0000000000000000;
	@%p53 bra 	$L__BB3_93;
	setp.lt.u32 	%p54, %r41, 15;
	mov.f64 	%fd504, 0d0000000000000000;
	mov.b32 	%r377, 0;
	@%p54 bra 	$L__BB3_83;
	mov.f64 	%fd504, 0d0000000000000000;
	mov.b32 	%r375, 0;
$L__BB3_82:
	.pragma "nounroll";
	mul.lo.s32 	%r229, %r375, %r2;
	add.s32 	%r230, %r229, %r366;
	mul.wide.u32 	%rd220, %r230, 8;
	add.s64 	%rd221, %rd9, %rd220;
	ld.local.f64 	%fd151, [%rd221];
	add.s32 	%r231, %r229, %r374;
	mul.wide.u32 	%rd222, %r231, 8;
	add.s64 	%rd223, %rd8, %rd222;
	ld.local.f64 	%fd152, [%rd223];
	fma.rn.f64 	%fd153, %fd151, %fd152, %fd504;
	add.s32 	%r232, %r230, %r2;
	mul.wide.u32 	%rd224, %r232, 8;
	add.s64 	%rd225, %rd9, %rd224;
	ld.local.f64 	%fd154, [%rd225];
	add.s32 	%r233, %r231, %r2;
	mul.wide.u32 	%rd226, %r233, 8;
	add.s64 	%rd227, %rd8, %rd226;
	ld.local.f64 	%fd155, [%rd227];
	fma.rn.f64 	%fd156, %fd154, %fd155, %fd153;
	add.s32 	%r234, %r232, %r2;
	mul.wide.u32 	%rd228, %r234, 8;
	add.s64 	%rd229, %rd9, %rd228;
	ld.local.f64 	%fd157, [%rd229];
	add.s32 	%r235, %r233, %r2;
	mul.wide.u32 	%rd230, %r235, 8;
	add.s64 	%rd231, %rd8, %rd230;
	ld.local.f64 	%fd158, [%rd231];
	fma.rn.f64 	%fd159, %fd157, %fd158, %fd156;
	add.s32 	%r236, %r234, %r2;
	mul.wide.u32 	%rd232, %r236, 8;
	add.s64 	%rd233, %rd9, %rd232;
	ld.local.f64 	%fd160, [%rd233];
	add.s32 	%r237, %r235, %r2;
	mul.wide.u32 	%rd234, %r237, 8;
	add.s64 	%rd235, %rd8, %rd234;
	ld.local.f64 	%fd161, [%rd235];
	fma.rn.f64 	%fd162, %fd160, %fd161, %fd159;
	add.s32 	%r238, %r236, %r2;
	mul.wide.u32 	%rd236, %r238, 8;
	add.s64 	%rd237, %rd9, %rd236;
	ld.local.f64 	%fd163, [%rd237];
	add.s32 	%r239, %r237, %r2;
	mul.wide.u32 	%rd238, %r239, 8;
	add.s64 	%rd239, %rd8, %rd238;
	ld.local.f64 	%fd164, [%rd239];
	fma.rn.f64 	%fd165, %fd163, %fd164, %fd162;
	add.s32 	%r240, %r238, %r2;
	mul.wide.u32 	%rd240, %r240, 8;
	add.s64 	%rd241, %rd9, %rd240;
	ld.local.f64 	%fd166, [%rd241];
	add.s32 	%r241, %r239, %r2;
	mul.wide.u32 	%rd242, %r241, 8;
	add.s64 	%rd243, %rd8, %rd242;
	ld.local.f64 	%fd167, [%rd243];
	fma.rn.f64 	%fd168, %fd166, %fd167, %fd165;
	add.s32 	%r242, %r240, %r2;
	mul.wide.u32 	%rd244, %r242, 8;
	add.s64 	%rd245, %rd9, %rd244;
	ld.local.f64 	%fd169, [%rd245];
	add.s32 	%r243, %r241, %r2;
	mul.wide.u32 	%rd246, %r243, 8;
	add.s64 	%rd247, %rd8, %rd246;
	ld.local.f64 	%fd170, [%rd247];
	fma.rn.f64 	%fd171, %fd169, %fd170, %fd168;
	add.s32 	%r244, %r242, %r2;
	mul.wide.u32 	%rd248, %r244, 8;
	add.s64 	%rd249, %rd9, %rd248;
	ld.local.f64 	%fd172, [%rd249];
	add.s32 	%r245, %r243, %r2;
	mul.wide.u32 	%rd250, %r245, 8;
	add.s64 	%rd251, %rd8, %rd250;
	ld.local.f64 	%fd173, [%rd251];
	fma.rn.f64 	%fd174, %fd172, %fd173, %fd171;
	add.s32 	%r246, %r244, %r2;
	mul.wide.u32 	%rd252, %r246, 8;
	add.s64 	%rd253, %rd9, %rd252;
	ld.local.f64 	%fd175, [%rd253];
	add.s32 	%r247, %r245, %r2;
	mul.wide.u32 	%rd254, %r247, 8;
	add.s64 	%rd255, %rd8, %rd254;
	ld.local.f64 	%fd176, [%rd255];
	fma.rn.f64 	%fd177, %fd175, %fd176, %fd174;
	add.s32 	%r248, %r246, %r2;
	mul.wide.u32 	%rd256, %r248, 8;
	add.s64 	%rd257, %rd9, %rd256;
	ld.local.f64 	%fd178, [%rd257];
	add.s32 	%r249, %r247, %r2;
	mul.wide.u32 	%rd258, %r249, 8;
	add.s64 	%rd259, %rd8, %rd258;
	ld.local.f64 	%fd179, [%rd259];
	fma.rn.f64 	%fd180, %fd178, %fd179, %fd177;
	add.s32 	%r250, %r248, %r2;
	mul.wide.u32 	%rd260, %r250, 8;
	add.s64 	%rd261, %rd9, %rd260;
	ld.local.f64 	%fd181, [%rd261];
	add.s32 	%r251, %r249, %r2;
	mul.wide.u32 	%rd262, %r251, 8;
	add.s64 	%rd263, %rd8, %rd262;
	ld.local.f64 	%fd182, [%rd263];
	fma.rn.f64 	%fd183, %fd181, %fd182, %fd180;
	add.s32 	%r252, %r250, %r2;
	mul.wide.u32 	%rd264, %r252, 8;
	add.s64 	%rd265, %rd9, %rd264;
	ld.local.f64 	%fd184, [%rd265];
	add.s32 	%r253, %r251, %r2;
	mul.wide.u32 	%rd266, %r253, 8;
	add.s64 	%rd267, %rd8, %rd266;
	ld.local.f64 	%fd185, [%rd267];
	fma.rn.f64 	%fd186, %fd184, %fd185, %fd183;
	add.s32 	%r254, %r252, %r2;
	mul.wide.u32 	%rd268, %r254, 8;
	add.s64 	%rd269, %rd9, %rd268;
	ld.local.f64 	%fd187, [%rd269];
	add.s32 	%r255, %r253, %r2;
	mul.wide.u32 	%rd270, %r255, 8;
	add.s64 	%rd271, %rd8, %rd270;
	ld.local.f64 	%fd188, [%rd271];
	fma.rn.f64 	%fd189, %fd187, %fd188, %fd186;
	add.s32 	%r256, %r254, %r2;
	mul.wide.u32 	%rd272, %r256, 8;
	add.s64 	%rd273, %rd9, %rd272;
	ld.local.f64 	%fd190, [%rd273];
	add.s32 	%r257, %r255, %r2;
	mul.wide.u32 	%rd274, %r257, 8;
	add.s64 	%rd275, %rd8, %rd274;
	ld.local.f64 	%fd191, [%rd275];
	fma.rn.f64 	%fd192, %fd190, %fd191, %fd189;
	add.s32 	%r258, %r256, %r2;
	mul.wide.u32 	%rd276, %r258, 8;
	add.s64 	%rd277, %rd9, %rd276;
	ld.local.f64 	%fd193, [%rd277];
	add.s32 	%r259, %r257, %r2;
	mul.wide.u32 	%rd278, %r259, 8;
	add.s64 	%rd279, %rd8, %rd278;
	ld.local.f64 	%fd194, [%rd279];
	fma.rn.f64 	%fd195, %fd193, %fd194, %fd192;
	add.s32 	%r260, %r258, %r2;
	mul.wide.u32 	%rd280, %r260, 8;
	add.s64 	%rd281, %rd9, %rd280;
	ld.local.f64 	%fd196, [%rd281];
	add.s32 	%r261, %r259, %r2;
	mul.wide.u32 	%rd282, %r261, 8;
	add.s64 	%rd283, %rd8, %rd282;
	ld.local.f64 	%fd197, [%rd283];
	fma.rn.f64 	%fd504, %fd196, %fd197, %fd195;
	add.s32 	%r375, %r375, 16;
	setp.ne.s32 	%p55, %r375, %r46;
	mov.u32 	%r377, %r46;
	@%p55 bra 	$L__BB3_82;
$L__BB3_83:
	setp.eq.s32 	%p56, %r42, 0;
	@%p56 bra 	$L__BB3_93;
	setp.lt.u32 	%p57, %r43, 7;
	@%p57 bra 	$L__BB3_86;
	mul.lo.s32 	%r262, %r377, %r2;
	add.s32 	%r263, %r262, %r366;
	mul.wide.u32 	%rd284, %r263, 8;
	add.s64 	%rd285, %rd9, %rd284;
	ld.local.f64 	%fd199, [%rd285];
	add.s32 	%r264, %r262, %r374;
	mul.wide.u32 	%rd286, %r264, 8;
	add.s64 	%rd287, %rd8, %rd286;
	ld.local.f64 	%fd200, [%rd287];
	fma.rn.f64 	%fd201, %fd199, %fd200, %fd504;
	add.s32 	%r265, %r263, %r2;
	mul.wide.u32 	%rd288, %r265, 8;
	add.s64 	%rd289, %rd9, %rd288;
	ld.local.f64 	%fd202, [%rd289];
	add.s32 	%r266, %r264, %r2;
	mul.wide.u32 	%rd290, %r266, 8;
	add.s64 	%rd291, %rd8, %rd290;
	ld.local.f64 	%fd203, [%rd291];
	fma.rn.f64 	%fd204, %fd202, %fd203, %fd201;
	add.s32 	%r267, %r265, %r2;
	mul.wide.u32 	%rd292, %r267, 8;
	add.s64 	%rd293, %rd9, %rd292;
	ld.local.f64 	%fd205, [%rd293];
	add.s32 	%r268, %r266, %r2;
	mul.wide.u32 	%rd294, %r268, 8;
	add.s64 	%rd295, %rd8, %rd294;
	ld.local.f64 	%fd206, [%rd295];
	fma.rn.f64 	%fd207, %fd205, %fd206, %fd204;
	add.s32 	%r269, %r267, %r2;
	mul.wide.u32 	%rd296, %r269, 8;
	add.s64 	%rd297, %rd9, %rd296;
	ld.local.f64 	%fd208, [%rd297];
	add.s32 	%r270, %r268, %r2;
	mul.wide.u32 	%rd298, %r270, 8;
	add.s64 	%rd299, %rd8, %rd298;
	ld.local.f64 	%fd209, [%rd299];
	fma.rn.f64 	%fd210, %fd208, %fd209, %fd207;
	add.s32 	%r271, %r269, %r2;
	mul.wide.u32 	%rd300, %r271, 8;
	add.s64 	%rd301, %rd9, %rd300;
	ld.local.f64 	%fd211, [%rd301];
	add.s32 	%r272, %r270, %r2;
	mul.wide.u32 	%rd302, %r272, 8;
	add.s64 	%rd303, %rd8, %rd302;
	ld.local.f64 	%fd212, [%rd303];
	fma.rn.f64 	%fd213, %fd211, %fd212, %fd210;
	add.s32 	%r273, %r271, %r2;
	mul.wide.u32 	%rd304, %r273, 8;
	add.s64 	%rd305, %rd9, %rd304;
	ld.local.f64 	%fd214, [%rd305];
	add.s32 	%r274, %r272, %r2;
	mul.wide.u32 	%rd306, %r274, 8;
	add.s64 	%rd307, %rd8, %rd306;
	ld.local.f64 	%fd215, [%rd307];
	fma.rn.f64 	%fd216, %fd214, %fd215, %fd213;
	add.s32 	%r275, %r273, %r2;
	mul.wide.u32 	%rd308, %r275, 8;
	add.s64 	%rd309, %rd9, %rd308;
	ld.local.f64 	%fd217, [%rd309];
	add.s32 	%r276, %r274, %r2;
	mul.wide.u32 	%rd310, %r276, 8;
	add.s64 	%rd311, %rd8, %rd310;
	ld.local.f64 	%fd218, [%rd311];
	fma.rn.f64 	%fd219, %fd217, %fd218, %fd216;
	add.s32 	%r277, %r275, %r2;
	mul.wide.u32 	%rd312, %r277, 8;
	add.s64 	%rd313, %rd9, %rd312;
	ld.local.f64 	%fd220, [%rd313];
	add.s32 	%r278, %r276, %r2;
	mul.wide.u32 	%rd314, %r278, 8;
	add.s64 	%rd315, %rd8, %rd314;
	ld.local.f64 	%fd221, [%rd315];
	fma.rn.f64 	%fd504, %fd220, %fd221, %fd219;
	add.s32 	%r377, %r377, 8;
$L__BB3_86:
	setp.eq.s32 	%p58, %r44, 0;
	@%p58 bra 	$L__BB3_93;
	setp.lt.u32 	%p59, %r45, 3;
	@%p59 bra 	$L__BB3_89;
	mul.lo.s32 	%r279, %r377, %r2;
	add.s32 	%r280, %r279, %r366;
	mul.wide.u32 	%rd316, %r280, 8;
	add.s64 	%rd317, %rd9, %rd316;
	ld.local.f64 	%fd223, [%rd317];
	add.s32 	%r281, %r279, %r374;
	mul.wide.u32 	%rd318, %r281, 8;
	add.s64 	%rd319, %rd8, %rd318;
	ld.local.f64 	%fd224, [%rd319];
	fma.rn.f64 	%fd225, %fd223, %fd224, %fd504;
	add.s32 	%r282, %r280, %r2;
	mul.wide.u32 	%rd320, %r282, 8;
	add.s64 	%rd321, %rd9, %rd320;
	ld.local.f64 	%fd226, [%rd321];
	add.s32 	%r283, %r281, %r2;
	mul.wide.u32 	%rd322, %r283, 8;
	add.s64 	%rd323, %rd8, %rd322;
	ld.local.f64 	%fd227, [%rd323];
	fma.rn.f64 	%fd228, %fd226, %fd227, %fd225;
	add.s32 	%r284, %r282, %r2;
	mul.wide.u32 	%rd324, %r284, 8;
	add.s64 	%rd325, %rd9, %rd324;
	ld.local.f64 	%fd229, [%rd325];
	add.s32 	%r285, %r283, %r2;
	mul.wide.u32 	%rd326, %r285, 8;
	add.s64 	%rd327, %rd8, %rd326;
	ld.local.f64 	%fd230, [%rd327];
	fma.rn.f64 	%fd231, %fd229, %fd230, %fd228;
	add.s32 	%r286, %r284, %r2;
	mul.wide.u32 	%rd328, %r286, 8;
	add.s64 	%rd329, %rd9, %rd328;
	ld.local.f64 	%fd232, [%rd329];
	add.s32 	%r287, %r285, %r2;
	mul.wide.u32 	%rd330, %r287, 8;
	add.s64 	%rd331, %rd8, %rd330;
	ld.local.f64 	%fd233, [%rd331];
	fma.rn.f64 	%fd504, %fd232, %fd233, %fd231;
	add.s32 	%r377, %r377, 4;
$L__BB3_89:
	setp.eq.s32 	%p60, %r47, 0;
	@%p60 bra 	$L__BB3_93;
	setp.eq.s32 	%p61, %r47, 1;
	mul.lo.s32 	%r288, %r377, %r2;
	add.s32 	%r86, %r288, %r366;
	mul.wide.u32 	%rd332, %r86, 8;
	add.s64 	%rd333, %rd9, %rd332;
	ld.local.f64 	%fd234, [%rd333];
	add.s32 	%r87, %r288, %r374;
	mul.wide.u32 	%rd334, %r87, 8;
	add.s64 	%rd335, %rd8, %rd334;
	ld.local.f64 	%fd235, [%rd335];
	fma.rn.f64 	%fd504, %fd234, %fd235, %fd504;
	@%p61 bra 	$L__BB3_93;
	setp.eq.s32 	%p62, %r47, 2;
	add.s32 	%r88, %r86, %r2;
	mul.wide.u32 	%rd336, %r88, 8;
	add.s64 	%rd337, %rd9, %rd336;
	ld.local.f64 	%fd236, [%rd337];
	add.s32 	%r89, %r87, %r2;
	mul.wide.u32 	%rd338, %r89, 8;
	add.s64 	%rd339, %rd8, %rd338;
	ld.local.f64 	%fd237, [%rd339];
	fma.rn.f64 	%fd504, %fd236, %fd237, %fd504;
	@%p62 bra 	$L__BB3_93;
	add.s32 	%r289, %r88, %r2;
	mul.wide.u32 	%rd340, %r289, 8;
	add.s64 	%rd341, %rd9, %rd340;
	ld.local.f64 	%fd238, [%rd341];
	add.s32 	%r290, %r89, %r2;
	mul.wide.u32 	%rd342, %r290, 8;
	add.s64 	%rd343, %rd8, %rd342;
	ld.local.f64 	%fd239, [%rd343];
	fma.rn.f64 	%fd504, %fd238, %fd239, %fd504;
$L__BB3_93:
	add.s32 	%r291, %r374, %r65;
	mul.wide.u32 	%rd344, %r291, 8;
	add.s64 	%rd345, %rd10, %rd344;
	st.local.f64 	[%rd345], %fd504;
	@%p53 bra 	$L__BB3_78;
	setp.lt.u32 	%p64, %r41, 3;
	mov.b32 	%r373, 0;
	@%p64 bra 	$L__BB3_74;
	mov.b32 	%r379, 0;
$L__BB3_96:
	mul.lo.s32 	%r294, %r379, %r2;
	add.s32 	%r295, %r294, %r366;
	mul.wide.u32 	%rd346, %r295, 8;
	add.s64 	%rd347, %rd9, %rd346;
	ld.local.f64 	%fd240, [%rd347];
	mul.f64 	%fd241, %fd504, %fd240;
	add.s32 	%r296, %r294, %r374;
	mul.wide.u32 	%rd348, %r296, 8;
	add.s64 	%rd349, %rd8, %rd348;
	ld.local.f64 	%fd242, [%rd349];
	sub.f64 	%fd243, %fd242, %fd241;
	st.local.f64 	[%rd349], %fd243;
	add.s32 	%r297, %r295, %r2;
	mul.wide.u32 	%rd350, %r297, 8;
	add.s64 	%rd351, %rd9, %rd350;
	ld.local.f64 	%fd244, [%rd351];
	mul.f64 	%fd245, %fd504, %fd244;
	add.s32 	%r298, %r296, %r2;
	mul.wide.u32 	%rd352, %r298, 8;
	add.s64 	%rd353, %rd8, %rd352;
	ld.local.f64 	%fd246, [%rd353];
	sub.f64 	%fd247, %fd246, %fd245;
	st.local.f64 	[%rd353], %fd247;
	add.s32 	%r299, %r297, %r2;
	mul.wide.u32 	%rd354, %r299, 8;
	add.s64 	%rd355, %rd9, %rd354;
	ld.local.f64 	%fd248, [%rd355];
	mul.f64 	%fd249, %fd504, %fd248;
	add.s32 	%r300, %r298, %r2;
	mul.wide.u32 	%rd356, %r300, 8;
	add.s64 	%rd357, %rd8, %rd356;
	ld.local.f64 	%fd250, [%rd357];
	sub.f64 	%fd251, %fd250, %fd249;
	st.local.f64 	[%rd357], %fd251;
	add.s32 	%r301, %r299, %r2;
	mul.wide.u32 	%rd358, %r301, 8;
	add.s64 	%rd359, %rd9, %rd358;
	ld.local.f64 	%fd252, [%rd359];
	mul.f64 	%fd253, %fd504, %fd252;
	add.s32 	%r302, %r300, %r2;
	mul.wide.u32 	%rd360, %r302, 8;
	add.s64 	%rd361, %rd8, %rd360;
	ld.local.f64 	%fd254, [%rd361];
	sub.f64 	%fd255, %fd254, %fd253;
	st.local.f64 	[%rd361], %fd255;
	add.s32 	%r379, %r379, 4;
	setp.eq.s32 	%p65, %r379, %r48;
	mov.u32 	%r373, %r48;
	@%p65 bra 	$L__BB3_74;
	bra.uni 	$L__BB3_96;
$L__BB3_97:
	setp.eq.s32 	%p70, %r69, %r2;
	mov.u32 	%r366, %r69;
	@%p70 bra 	$L__BB3_98;
	bra.uni 	$L__BB3_42;
$L__BB3_98:
	mov.b32 	%r380, 0;
$L__BB3_99:
	setp.lt.s32 	%p71, %r143, 1;
	mov.f64 	%fd512, 0d0000000000000000;
	@%p71 bra 	$L__BB3_113;
	setp.lt.u32 	%p72, %r41, 15;
	mov.f64 	%fd512, 0d0000000000000000;
	mov.b32 	%r383, 0;
	@%p72 bra 	$L__BB3_103;
	mov.f64 	%fd512, 0d0000000000000000;
	mov.b32 	%r381, 0;
$L__BB3_102:
	.pragma "nounroll";
	mad.lo.s32 	%r309, %r381, %r2, %r380;
	mul.wide.u32 	%rd374, %r309, 8;
	add.s64 	%rd375, %rd9, %rd374;
	ld.local.f64 	%fd272, [%rd375];
	mul.wide.u32 	%rd376, %r381, 8;
	add.s64 	%rd377, %rd11, %rd376;
	ld.local.v2.f64 	{%fd273, %fd274}, [%rd377];
	fma.rn.f64 	%fd275, %fd272, %fd273, %fd512;
	add.s32 	%r310, %r309, %r2;
	mul.wide.u32 	%rd378, %r310, 8;
	add.s64 	%rd379, %rd9, %rd378;
	ld.local.f64 	%fd276, [%rd379];
	fma.rn.f64 	%fd277, %fd276, %fd274, %fd275;
	add.s32 	%r311, %r310, %r2;
	mul.wide.u32 	%rd380, %r311, 8;
	add.s64 	%rd381, %rd9, %rd380;
	ld.local.f64 	%fd278, [%rd381];
	ld.local.v2.f64 	{%fd279, %fd280}, [%rd377+16];
	fma.rn.f64 	%fd281, %fd278, %fd279, %fd277;
	add.s32 	%r312, %r311, %r2;
	mul.wide.u32 	%rd382, %r312, 8;
	add.s64 	%rd383, %rd9, %rd382;
	ld.local.f64 	%fd282, [%rd383];
	fma.rn.f64 	%fd283, %fd282, %fd280, %fd281;
	add.s32 	%r313, %r312, %r2;
	mul.wide.u32 	%rd384, %r313, 8;
	add.s64 	%rd385, %rd9, %rd384;
	ld.local.f64 	%fd284, [%rd385];
	ld.local.v2.f64 	{%fd285, %fd286}, [%rd377+32];
	fma.rn.f64 	%fd287, %fd284, %fd285, %fd283;
	add.s32 	%r314, %r313, %r2;
	mul.wide.u32 	%rd386, %r314, 8;
	add.s64 	%rd387, %rd9, %rd386;
	ld.local.f64 	%fd288, [%rd387];
	fma.rn.f64 	%fd289, %fd288, %fd286, %fd287;
	add.s32 	%r315, %r314, %r2;
	mul.wide.u32 	%rd388, %r315, 8;
	add.s64 	%rd389, %rd9, %rd388;
	ld.local.f64 	%fd290, [%rd389];
	ld.local.v2.f64 	{%fd291, %fd292}, [%rd377+48];
	fma.rn.f64 	%fd293, %fd290, %fd291, %fd289;
	add.s32 	%r316, %r315, %r2;
	mul.wide.u32 	%rd390, %r316, 8;
	add.s64 	%rd391, %rd9, %rd390;
	ld.local.f64 	%fd294, [%rd391];
	fma.rn.f64 	%fd295, %fd294, %fd292, %fd293;
	add.s32 	%r317, %r316, %r2;
	mul.wide.u32 	%rd392, %r317, 8;
	add.s64 	%rd393, %rd9, %rd392;
	ld.local.f64 	%fd296, [%rd393];
	ld.local.v2.f64 	{%fd297, %fd298}, [%rd377+64];
	fma.rn.f64 	%fd299, %fd296, %fd297, %fd295;
	add.s32 	%r318, %r317, %r2;
	mul.wide.u32 	%rd394, %r318, 8;
	add.s64 	%rd395, %rd9, %rd394;
	ld.local.f64 	%fd300, [%rd395];
	fma.rn.f64 	%fd301, %fd300, %fd298, %fd299;
	add.s32 	%r319, %r318, %r2;
	mul.wide.u32 	%rd396, %r319, 8;
	add.s64 	%rd397, %rd9, %rd396;
	ld.local.f64 	%fd302, [%rd397];
	ld.local.v2.f64 	{%fd303, %fd304}, [%rd377+80];
	fma.rn.f64 	%fd305, %fd302, %fd303, %fd301;
	add.s32 	%r320, %r319, %r2;
	mul.wide.u32 	%rd398, %r320, 8;
	add.s64 	%rd399, %rd9, %rd398;
	ld.local.f64 	%fd306, [%rd399];
	fma.rn.f64 	%fd307, %fd306, %fd304, %fd305;
	add.s32 	%r321, %r320, %r2;
	mul.wide.u32 	%rd400, %r321, 8;
	add.s64 	%rd401, %rd9, %rd400;
	ld.local.f64 	%fd308, [%rd401];
	ld.local.v2.f64 	{%fd309, %fd310}, [%rd377+96];
	fma.rn.f64 	%fd311, %fd308, %fd309, %fd307;
	add.s32 	%r322, %r321, %r2;
	mul.wide.u32 	%rd402, %r322, 8;
	add.s64 	%rd403, %rd9, %rd402;
	ld.local.f64 	%fd312, [%rd403];
	fma.rn.f64 	%fd313, %fd312, %fd310, %fd311;
	add.s32 	%r323, %r322, %r2;
	mul.wide.u32 	%rd404, %r323, 8;
	add.s64 	%rd405, %rd9, %rd404;
	ld.local.f64 	%fd314, [%rd405];
	ld.local.v2.f64 	{%fd315, %fd316}, [%rd377+112];
	fma.rn.f64 	%fd317, %fd314, %fd315, %fd313;
	add.s32 	%r324, %r323, %r2;
	mul.wide.u32 	%rd406, %r324, 8;
	add.s64 	%rd407, %rd9, %rd406;
	ld.local.f64 	%fd318, [%rd407];
	fma.rn.f64 	%fd512, %fd318, %fd316, %fd317;
	add.s32 	%r381, %r381, 16;
	setp.ne.s32 	%p73, %r381, %r46;
	mov.u32 	%r383, %r46;
	@%p73 bra 	$L__BB3_102;
$L__BB3_103:
	setp.eq.s32 	%p74, %r42, 0;
	@%p74 bra 	$L__BB3_113;
	setp.lt.u32 	%p75, %r43, 7;
	@%p75 bra 	$L__BB3_106;
	mad.lo.s32 	%r325, %r383, %r2, %r380;
	mul.wide.u32 	%rd408, %r325, 8;
	add.s64 	%rd409, %rd9, %rd408;
	ld.local.f64 	%fd320, [%rd409];
	mul.wide.u32 	%rd410, %r383, 8;
	add.s64 	%rd411, %rd11, %rd410;
	ld.local.f64 	%fd321, [%rd411];
	fma.rn.f64 	%fd322, %fd320, %fd321, %fd512;
	add.s32 	%r326, %r325, %r2;
	mul.wide.u32 	%rd412, %r326, 8;
	add.s64 	%rd413, %rd9, %rd412;
	ld.local.f64 	%fd323, [%rd413];
	ld.local.f64 	%fd324, [%rd411+8];
	fma.rn.f64 	%fd325, %fd323, %fd324, %fd322;
	add.s32 	%r327, %r326, %r2;
	mul.wide.u32 	%rd414, %r327, 8;
	add.s64 	%rd415, %rd9, %rd414;
	ld.local.f64 	%fd326, [%rd415];
	ld.local.f64 	%fd327, [%rd411+16];
	fma.rn.f64 	%fd328, %fd326, %fd327, %fd325;
	add.s32 	%r328, %r327, %r2;
	mul.wide.u32 	%rd416, %r328, 8;
	add.s64 	%rd417, %rd9, %rd416;
	ld.local.f64 	%fd329, [%rd417];
	ld.local.f64 	%fd330, [%rd411+24];
	fma.rn.f64 	%fd331, %fd329, %fd330, %fd328;
	add.s32 	%r329, %r328, %r2;
	mul.wide.u32 	%rd418, %r329, 8;
	add.s64 	%rd419, %rd9, %rd418;
	ld.local.f64 	%fd332, [%rd419];
	ld.local.f64 	%fd333, [%rd411+32];
	fma.rn.f64 	%fd334, %fd332, %fd333, %fd331;
	add.s32 	%r330, %r329, %r2;
	mul.wide.u32 	%rd420, %r330, 8;
	add.s64 	%rd421, %rd9, %rd420;
	ld.local.f64 	%fd335, [%rd421];
	ld.local.f64 	%fd336, [%rd411+40];
	fma.rn.f64 	%fd337, %fd335, %fd336, %fd334;
	add.s32 	%r331, %r330, %r2;
	mul.wide.u32 	%rd422, %r331, 8;
	add.s64 	%rd423, %rd9, %rd422;
	ld.local.f64 	%fd338, [%rd423];
	ld.local.f64 	%fd339, [%rd411+48];
	fma.rn.f64 	%fd340, %fd338, %fd339, %fd337;
	add.s32 	%r332, %r331, %r2;
	mul.wide.u32 	%rd424, %r332, 8;
	add.s64 	%rd425, %rd9, %rd424;
	ld.local.f64 	%fd341, [%rd425];
	ld.local.f64 	%fd342, [%rd411+56];
	fma.rn.f64 	%fd512, %fd341, %fd342, %fd340;
	add.s32 	%r383, %r383, 8;
$L__BB3_106:
	setp.eq.s32 	%p76, %r44, 0;
	@%p76 bra 	$L__BB3_113;
	setp.lt.u32 	%p77, %r45, 3;
	@%p77 bra 	$L__BB3_109;
	mad.lo.s32 	%r333, %r383, %r2, %r380;
	mul.wide.u32 	%rd426, %r333, 8;
	add.s64 	%rd427, %rd9, %rd426;
	ld.local.f64 	%fd344, [%rd427];
	mul.wide.u32 	%rd428, %r383, 8;
	add.s64 	%rd429, %rd11, %rd428;
	ld.local.f64 	%fd345, [%rd429];
	fma.rn.f64 	%fd346, %fd344, %fd345, %fd512;
	add.s32 	%r334, %r333, %r2;
	mul.wide.u32 	%rd430, %r334, 8;
	add.s64 	%rd431, %rd9, %rd430;
	ld.local.f64 	%fd347, [%rd431];
	ld.local.f64 	%fd348, [%rd429+8];
	fma.rn.f64 	%fd349, %fd347, %fd348, %fd346;
	add.s32 	%r335, %r334, %r2;
	mul.wide.u32 	%rd432, %r335, 8;
	add.s64 	%rd433, %rd9, %rd432;
	ld.local.f64 	%fd350, [%rd433];
	ld.local.f64 	%fd351, [%rd429+16];
	fma.rn.f64 	%fd352, %fd350, %fd351, %fd349;
	add.s32 	%r336, %r335, %r2;
	mul.wide.u32 	%rd434, %r336, 8;
	add.s64 	%rd435, %rd9, %rd434;
	ld.local.f64 	%fd353, [%rd435];
	ld.local.f64 	%fd354, [%rd429+24];
	fma.rn.f64 	%fd512, %fd353, %fd354, %fd352;
	add.s32 	%r383, %r383, 4;
$L__BB3_109:
	setp.eq.s32 	%p78, %r47, 0;
	@%p78 bra 	$L__BB3_113;
	setp.eq.s32 	%p79, %r47, 1;
	mad.lo.s32 	%r100, %r383, %r2, %r380;
	mul.wide.u32 	%rd436, %r100, 8;
	add.s64 	%rd437, %rd9, %rd436;
	ld.local.f64 	%fd355, [%rd437];
	mul.wide.u32 	%rd438, %r383, 8;
	add.s64 	%rd18, %rd11, %rd438;
	ld.local.f64 	%fd356, [%rd18];
	fma.rn.f64 	%fd512, %fd355, %fd356, %fd512;
	@%p79 bra 	$L__BB3_113;
	setp.eq.s32 	%p80, %r47, 2;
	add.s32 	%r101, %r100, %r2;
	mul.wide.u32 	%rd439, %r101, 8;
	add.s64 	%rd440, %rd9, %rd439;
	ld.local.f64 	%fd357, [%rd440];
	ld.local.f64 	%fd358, [%rd18+8];
	fma.rn.f64 	%fd512, %fd357, %fd358, %fd512;
	@%p80 bra 	$L__BB3_113;
	add.s32 	%r337, %r101, %r2;
	mul.wide.u32 	%rd441, %r337, 8;
	add.s64 	%rd442, %rd9, %rd441;
	ld.local.f64 	%fd359, [%rd442];
	ld.local.f64 	%fd360, [%rd18+16];
	fma.rn.f64 	%fd512, %fd359, %fd360, %fd512;
$L__BB3_113:
	mul.wide.u32 	%rd443, %r380, 8;
	add.s64 	%rd444, %rd8, %rd443;
	st.local.f64 	[%rd444], %fd512;
	add.s32 	%r380, %r380, 1;
	setp.ne.s32 	%p81, %r380, %r2;
	@%p81 bra 	$L__BB3_99;
	add.s64 	%rd19, %rd10, 64;
	add.s64 	%rd20, %rd9, 64;
	mov.b32 	%r385, 0;
	mov.b16 	%rs7, 0;
	mov.u16 	%rs8, %rs7;
	mov.u32 	%r386, %r2;
$L__BB3_115:
	mov.u32 	%r104, %r386;
	add.s32 	%r386, %r104, -1;
	mul.wide.u32 	%rd445, %r386, 8;
	add.s64 	%rd446, %rd8, %rd445;
	ld.local.f64 	%fd520, [%rd446];
	setp.ge.s32 	%p82, %r104, %r2;
	@%p82 bra 	$L__BB3_129;
	add.s32 	%r339, %r385, -1;
	mul.lo.s32 	%r106, %r386, %r2;
	setp.lt.u32 	%p83, %r339, 15;
	mov.u32 	%r390, %r104;
	@%p83 bra 	$L__BB3_119;
	and.b32  	%r340, %r385, -16;
	neg.s32 	%r388, %r340;
	add.s32 	%r387, %r104, %r106;
	mul.wide.u32 	%rd447, %r104, 8;
	add.s64 	%rd477, %rd20, %rd447;
	mov.u32 	%r390, %r104;
$L__BB3_118:
	.pragma "nounroll";
	mul.wide.s32 	%rd448, %r387, 8;
	add.s64 	%rd449, %rd19, %rd448;
	ld.local.f64 	%fd362, [%rd449+-64];
	ld.local.f64 	%fd363, [%rd477+-64];
	mul.f64 	%fd364, %fd362, %fd363;
	sub.f64 	%fd365, %fd520, %fd364;
	ld.local.f64 	%fd366, [%rd449+-56];
	ld.local.f64 	%fd367, [%rd477+-56];
	mul.f64 	%fd368, %fd366, %fd367;
	sub.f64 	%fd369, %fd365, %fd368;
	ld.local.f64 	%fd370, [%rd449+-48];
	ld.local.f64 	%fd371, [%rd477+-48];
	mul.f64 	%fd372, %fd370, %fd371;
	sub.f64 	%fd373, %fd369, %fd372;
	ld.local.f64 	%fd374, [%rd449+-40];
	ld.local.f64 	%fd375, [%rd477+-40];
	mul.f64 	%fd376, %fd374, %fd375;
	sub.f64 	%fd377, %fd373, %fd376;
	ld.local.f64 	%fd378, [%rd449+-32];
	ld.local.f64 	%fd379, [%rd477+-32];
	mul.f64 	%fd380, %fd378, %fd379;
	sub.f64 	%fd381, %fd377, %fd380;
	ld.local.f64 	%fd382, [%rd449+-24];
	ld.local.f64 	%fd383, [%rd477+-24];
	mul.f64 	%fd384, %fd382, %fd383;
	sub.f64 	%fd385, %fd381, %fd384;
	ld.local.f64 	%fd386, [%rd449+-16];
	ld.local.f64 	%fd387, [%rd477+-16];
	mul.f64 	%fd388, %fd386, %fd387;
	sub.f64 	%fd389, %fd385, %fd388;
	ld.local.f64 	%fd390, [%rd449+-8];
	ld.local.f64 	%fd391, [%rd477+-8];
	mul.f64 	%fd392, %fd390, %fd391;
	sub.f64 	%fd393, %fd389, %fd392;
	ld.local.f64 	%fd394, [%rd449];
	ld.local.f64 	%fd395, [%rd477];
	mul.f64 	%fd396, %fd394, %fd395;
	sub.f64 	%fd397, %fd393, %fd396;
	ld.local.f64 	%fd398, [%rd449+8];
	ld.local.f64 	%fd399, [%rd477+8];
	mul.f64 	%fd400, %fd398, %fd399;
	sub.f64 	%fd401, %fd397, %fd400;
	ld.local.f64 	%fd402, [%rd449+16];
	ld.local.f64 	%fd403, [%rd477+16];
	mul.f64 	%fd404, %fd402, %fd403;
	sub.f64 	%fd405, %fd401, %fd404;
	ld.local.f64 	%fd406, [%rd449+24];
	ld.local.f64 	%fd407, [%rd477+24];
	mul.f64 	%fd408, %fd406, %fd407;
	sub.f64 	%fd409, %fd405, %fd408;
	ld.local.f64 	%fd410, [%rd449+32];
	ld.local.f64 	%fd411, [%rd477+32];
	mul.f64 	%fd412, %fd410, %fd411;
	sub.f64 	%fd413, %fd409, %fd412;
	ld.local.f64 	%fd414, [%rd449+40];
	ld.local.f64 	%fd415, [%rd477+40];
	mul.f64 	%fd416, %fd414, %fd415;
	sub.f64 	%fd417, %fd413, %fd416;
	ld.local.f64 	%fd418, [%rd449+48];
	ld.local.f64 	%fd419, [%rd477+48];
	mul.f64 	%fd420, %fd418, %fd419;
	sub.f64 	%fd421, %fd417, %fd420;
	ld.local.f64 	%fd422, [%rd449+56];
	ld.local.f64 	%fd423, [%rd477+56];
	mul.f64 	%fd424, %fd422, %fd423;
	sub.f64 	%fd520, %fd421, %fd424;
	add.s32 	%r390, %r390, 16;
	add.s32 	%r388, %r388, 16;
	add.s32 	%r387, %r387, 16;
	add.s64 	%rd477, %rd477, 128;
	setp.ne.s32 	%p84, %r388, 0;
	@%p84 bra 	$L__BB3_118;
$L__BB3_119:
	and.b32  	%r341, %r385, 15;
	setp.eq.s32 	%p85, %r341, 0;
	@%p85 bra 	$L__BB3_129;
	cvt.u32.u16 	%r342, %rs8;
	and.b32  	%r116, %r342, 15;
	add.s32 	%r343, %r116, -1;
	setp.lt.u32 	%p86, %r343, 7;
	@%p86 bra 	$L__BB3_122;
	add.s32 	%r344, %r390, %r106;
	mul.wide.s32 	%rd450, %r344, 8;
	add.s64 	%rd451, %rd10, %rd450;
	ld.local.f64 	%fd426, [%rd451];
	mul.wide.u32 	%rd452, %r390, 8;
	add.s64 	%rd453, %rd9, %rd452;
	ld.local.f64 	%fd427, [%rd453];
	mul.f64 	%fd428, %fd426, %fd427;
	sub.f64 	%fd429, %fd520, %fd428;
	ld.local.f64 	%fd430, [%rd451+8];
	ld.local.f64 	%fd431, [%rd453+8];
	mul.f64 	%fd432, %fd430, %fd431;
	sub.f64 	%fd433, %fd429, %fd432;
	ld.local.f64 	%fd434, [%rd451+16];
	ld.local.f64 	%fd435, [%rd453+16];
	mul.f64 	%fd436, %fd434, %fd435;
	sub.f64 	%fd437, %fd433, %fd436;
	ld.local.f64 	%fd438, [%rd451+24];
	ld.local.f64 	%fd439, [%rd453+24];
	mul.f64 	%fd440, %fd438, %fd439;
	sub.f64 	%fd441, %fd437, %fd440;
	ld.local.f64 	%fd442, [%rd451+32];
	ld.local.f64 	%fd443, [%rd453+32];
	mul.f64 	%fd444, %fd442, %fd443;
	sub.f64 	%fd445, %fd441, %fd444;
	ld.local.f64 	%fd446, [%rd451+40];
	ld.local.f64 	%fd447, [%rd453+40];
	mul.f64 	%fd448, %fd446, %fd447;
	sub.f64 	%fd449, %fd445, %fd448;
	ld.local.f64 	%fd450, [%rd451+48];
	ld.local.f64 	%fd451, [%rd453+48];
	mul.f64 	%fd452, %fd450, %fd451;
	sub.f64 	%fd453, %fd449, %fd452;
	ld.local.f64 	%fd454, [%rd451+56];
	ld.local.f64 	%fd455, [%rd453+56];
	mul.f64 	%fd456, %fd454, %fd455;
	sub.f64 	%fd520, %fd453, %fd456;
	add.s32 	%r390, %r390, 8;
$L__BB3_122:
	and.b32  	%r345, %r116, 7;
	setp.eq.s32 	%p87, %r345, 0;
	@%p87 bra 	$L__BB3_129;
	cvt.u32.u16 	%r346, %rs7;
	and.b32  	%r347, %r346, 7;
	and.b32  	%r119, %r346, 3;
	add.s32 	%r348, %r347, -1;
	setp.lt.u32 	%p88, %r348, 3;
	@%p88 bra 	$L__BB3_125;
	add.s32 	%r349, %r390, %r106;
	mul.wide.s32 	%rd454, %r349, 8;
	add.s64 	%rd455, %rd10, %rd454;
	ld.local.f64 	%fd458, [%rd455];
	mul.wide.u32 	%rd456, %r390, 8;
	add.s64 	%rd457, %rd9, %rd456;
	ld.local.f64 	%fd459, [%rd457];
	mul.f64 	%fd460, %fd458, %fd459;
	sub.f64 	%fd461, %fd520, %fd460;
	ld.local.f64 	%fd462, [%rd455+8];
	ld.local.f64 	%fd463, [%rd457+8];
	mul.f64 	%fd464, %fd462, %fd463;
	sub.f64 	%fd465, %fd461, %fd464;
	ld.local.f64 	%fd466, [%rd455+16];
	ld.local.f64 	%fd467, [%rd457+16];
	mul.f64 	%fd468, %fd466, %fd467;
	sub.f64 	%fd469, %fd465, %fd468;
	ld.local.f64 	%fd470, [%rd455+24];
	ld.local.f64 	%fd471, [%rd457+24];
	mul.f64 	%fd472, %fd470, %fd471;
	sub.f64 	%fd520, %fd469, %fd472;
	add.s32 	%r390, %r390, 4;
$L__BB3_125:
	setp.eq.s32 	%p89, %r119, 0;
	@%p89 bra 	$L__BB3_129;
	add.s32 	%r350, %r390, %r106;
	mul.wide.s32 	%rd458, %r350, 8;
	add.s64 	%rd24, %rd10, %rd458;
	ld.local.f64 	%fd473, [%rd24];
	mul.wide.u32 	%rd459, %r390, 8;
	add.s64 	%rd25, %rd9, %rd459;
	ld.local.f64 	%fd474, [%rd25];
	mul.f64 	%fd475, %fd473, %fd474;
	sub.f64 	%fd520, %fd520, %fd475;
	setp.eq.s32 	%p90, %r119, 1;
	@%p90 bra 	$L__BB3_129;
	ld.local.f64 	%fd476, [%rd24+8];
	ld.local.f64 	%fd477, [%rd25+8];
	mul.f64 	%fd478, %fd476, %fd477;
	sub.f64 	%fd520, %fd520, %fd478;
	setp.eq.s32 	%p91, %r119, 2;
	@%p91 bra 	$L__BB3_129;
	ld.local.f64 	%fd479, [%rd24+16];
	ld.local.f64 	%fd480, [%rd25+16];
	mul.f64 	%fd481, %fd479, %fd480;
	sub.f64 	%fd520, %fd520, %fd481;
$L__BB3_129:
	mul.lo.s32 	%r351, %r386, %r2;
	cvt.s64.s32 	%rd460, %r351;
	cvt.s64.s32 	%rd461, %r104;
	add.s64 	%rd462, %rd460, %rd461;
	shl.b64 	%rd463, %rd462, 3;
	add.s64 	%rd464, %rd10, %rd463;
	ld.local.f64 	%fd482, [%rd464+-8];
	div.rn.f64 	%fd483, %fd520, %fd482;
	mul.wide.u32 	%rd465, %r386, 8;
	add.s64 	%rd466, %rd9, %rd465;
	st.local.f64 	[%rd466], %fd483;
	setp.gt.u32 	%p92, %r104, 1;
	add.s32 	%r385, %r385, 1;
	add.s16 	%rs8, %rs8, 1;
	add.s16 	%rs7, %rs7, 1;
	@%p92 bra 	$L__BB3_115;
$L__BB3_130:
	setp.lt.s32 	%p93, %r2, 1;
	mul.lo.s32 	%r123, %r138, %r1;
	@%p93 bra 	$L__BB3_137;
	add.s32 	%r353, %r2, -1;
	and.b32  	%r124, %r2, 3;
	setp.lt.u32 	%p94, %r353, 3;
	mov.b32 	%r395, 0;
	@%p94 bra 	$L__BB3_134;
	and.b32  	%r395, %r2, 2147483644;
	neg.s32 	%r394, %r395;
	add.s64 	%rd26, %rd6, 16;
	add.s64 	%rd478, %rd9, 16;
	mov.u32 	%r393, %r123;
$L__BB3_133:
	mul.wide.s32 	%rd467, %r393, 8;
	add.s64 	%rd468, %rd26, %rd467;
	ld.local.v2.f64 	{%fd484, %fd485}, [%rd478+-16];
	st.global.f64 	[%rd468+-16], %fd484;
	st.global.f64 	[%rd468+-8], %fd485;
	ld.local.v2.f64 	{%fd486, %fd487}, [%rd478];
	st.global.f64 	[%rd468], %fd486;
	st.global.f64 	[%rd468+8], %fd487;
	add.s32 	%r394, %r394, 4;
	add.s32 	%r393, %r393, 4;
	add.s64 	%rd478, %rd478, 32;
	setp.ne.s32 	%p95, %r394, 0;
	@%p95 bra 	$L__BB3_133;
$L__BB3_134:
	setp.eq.s32 	%p96, %r124, 0;
	@%p96 bra 	$L__BB3_137;
	add.s32 	%r397, %r395, %r123;
	mul.wide.u32 	%rd469, %r395, 8;
	add.s64 	%rd479, %rd9, %rd469;
	neg.s32 	%r396, %r124;
$L__BB3_136:
	.pragma "nounroll";
	mul.wide.s32 	%rd470, %r397, 8;
	add.s64 	%rd471, %rd6, %rd470;
	ld.local.f64 	%fd488, [%rd479];
	st.global.f64 	[%rd471], %fd488;
	add.s32 	%r397, %r397, 1;
	add.s64 	%rd479, %rd479, 8;
	add.s32 	%r396, %r396, 1;
	setp.ne.s32 	%p97, %r396, 0;
	@%p97 bra 	$L__BB3_136;
$L__BB3_137:
	ret;

}
	// .globl	_ZN6thrust24THRUST_300001_SM_1000_NS8cuda_cub4core6detail13_kernel_agentINS1_8__reduce11ReduceAgentINS0_12zip_iteratorIN4cuda3std3__45tupleIJNS0_10device_ptrIiEENS0_17counting_iteratorIlNS0_11use_defaultESF_SF_EEEEEEEPNSB_IJilEEESJ_iNS1_9__extrema9arg_max_fIilNSA_4lessIiEEEEEEJSI_SK_iSP_EEEvDpT0_
.visible .entry _ZN6thrust24THRUST_300001_SM_1000_NS8cuda_cub4core6detail13_kernel_agentINS1_8__reduce11ReduceAgentINS0_12zip_iteratorIN4cuda3std3__45tupleIJNS0_10device_ptrIiEENS0_17counting_iteratorIlNS0_11use_defaultESF_SF_EEEEEEEPNSB_IJilEEESJ_iNS1_9__extrema9arg_max_fIilNSA_4lessIiEEEEEEJSI_SK_iSP_EEEvDpT0_(
	.param .align 8 .b8 _ZN6thrust24THRUST_300001_SM_1000_NS8cuda_cub4core6detail13_kernel_agentINS1_8__reduce11ReduceAgentINS0_12zip_iteratorIN4cuda3std3__45tupleIJNS0_10device_ptrIiEENS0_17counting_iteratorIlNS0_11use_defaultESF_SF_EEEEEEEPNSB_IJilEEESJ_iNS1_9__extrema9arg_max_fIilNSA_4lessIiEEEEEEJSI_SK_iSP_EEEvDpT0__param_0[16],
	.param .u64 .ptr .align 1 _ZN6thrust24THRUST_300001_SM_1000_NS8cuda_cub4core6detail13_kernel_agentINS1_8__reduce11ReduceAgentINS0_12zip_iteratorIN4cuda3std3__45tupleIJNS0_10device_ptrIiEENS0_17counting_iteratorIlNS0_11use_defaultESF_SF_EEEEEEEPNSB_IJilEEESJ_iNS1_9__extrema9arg_max_fIilNSA_4lessIiEEEEEEJSI_SK_iSP_EEEvDpT0__param_1,
	.param .u32 _ZN6thrust24THRUST_300001_SM_1000_NS8cuda_cub4core6detail13_kernel_agentINS1_8__reduce11ReduceAgentINS0_12zip_iteratorIN4cuda3std3__45tupleIJNS0_10device_ptrIiEENS0_17counting_iteratorIlNS0_11use_defaultESF_SF_EEEEEEEPNSB_IJilEEESJ_iNS1_9__extrema9arg_max_fIilNSA_4lessIiEEEEEEJSI_SK_iSP_EEEvDpT0__param_2,
	.param .align 1 .b8 _ZN6thrust24THRUST_300001_SM_1000_NS8cuda_cub4core6detail13_kernel_agentINS1_8__reduce11ReduceAgentINS0_12zip_iteratorIN4cuda3std3__45tupleIJNS0_10device_ptrIiEENS0_17counting_iteratorIlNS0_11use_defaultESF_SF_EEEEEEEPNSB_IJilEEESJ_iNS1_9__extrema9arg_max_fIilNSA_4lessIiEEEEEEJSI_SK_iSP_EEEvDpT0__param_3[1]
)
.maxntid 256
{
	.reg .pred 	%p<213>;
	.reg .b32 	%r<641>;
	.reg .b64 	%rd<305>;

	ld.param.u64 	%rd195, [_ZN6thrust24THRUST_300001_SM_1000_NS8cuda_cub4core6detail13_kernel_agentINS1_8__reduce11ReduceAgentINS0_12zip_iteratorIN4cuda3std3__45tupleIJNS0_10device_ptrIiEENS0_17counting_iteratorIlNS0_11use_defaultESF_SF_EEEEEEEPNSB_IJilEEESJ_iNS1_9__extrema9arg_max_fIilNSA_4lessIiEEEEEEJSI_SK_iSP_EEEvDpT0__param_0+8];
	ld.param.u64 	%rd194, [_ZN6thrust24THRUST_300001_SM_1000_NS8cuda_cub4core6detail13_kernel_agentINS1_8__reduce11ReduceAgentINS0_12zip_iteratorIN4cuda3std3__45tupleIJNS0_10device_ptrIiEENS0_17counting_iteratorIlNS0_11use_defaultESF_SF_EEEEEEEPNSB_IJilEEESJ_iNS1_9__extrema9arg_max_fIilNSA_4lessIiEEEEEEJSI_SK_iSP_EEEvDpT0__param_0];
	ld.param.u32 	%r205, [_ZN6thrust24THRUST_300001_SM_1000_NS8cuda_cub4core6detail13_kernel_agentINS1_8__reduce11ReduceAgentINS0_12zip_iteratorIN4cuda3std3__45tupleIJNS0_10device_ptrIiEENS0_17counting_iteratorIlNS0_11use_defaultESF_SF_EEEEEEEPNSB_IJilEEESJ_iNS1_9__extrema9arg_max_fIilNSA_4lessIiEEEEEEJSI_SK_iSP_EEEvDpT0__param_2];
	setp.eq.s32 	%p1, %r205, 0;
	@%p1 bra 	$L__BB4_206;
	cvta.to.global.u64 	%rd1, %rd194;
	setp.gt.s32 	%p2, %r205, 1279;
	@%p2 bra 	$L__BB4_122;
	mov.u32 	%r1, %tid.x;
	setp.ge.s32 	%p96, %r1, %r205;
	mov.b32 	%r580, 0;
	mov.b64 	%rd246, 0;
	mov.u32 	%r572, %r1;
	@%p96 bra 	$L__BB4_4;
	cvt.u64.u32 	%rd222, %r1;
	mul.wide.u32 	%rd223, %r1, 4;
	add.s64 	%rd224, %rd1, %rd223;
	add.s64 	%rd246, %rd195, %rd222;
	ld.global.u32 	%r580, [%rd224];
	add.s32 	%r572, %r1, 256;
$L__BB4_4:
	setp.ge.s32 	%p97, %r572, %r205;
	@%p97 bra 	$L__BB4_26;
	not.b32 	%r338, %r572;
	add.s32 	%r6, %r205, %r338;
	and.b32  	%r339, %r6, 768;
	setp.eq.s32 	%p98, %r339, 768;
	@%p98 bra 	$L__BB4_11;
	cvt.u64.u32 	%rd226, %r572;
	add.s64 	%rd237, %rd195, %rd226;
	mul.wide.u32 	%rd227, %r572, 4;
	add.s64 	%rd236, %rd1, %rd227;
	shr.u32 	%r340, %r6, 8;
	add.s32 	%r341, %r340, 1;
	and.b32  	%r342, %r341, 3;
	neg.s32 	%r568, %r342;
$L__BB4_7:
	.pragma "nounroll";
	mov.u64 	%rd9, %rd246;
	mov.u32 	%r10, %r580;
	ld.global.u32 	%r11, [%rd236];
	setp.lt.s32 	%p99, %r10, %r11;
	mov.u64 	%rd246, %rd237;
	mov.u32 	%r580, %r11;
	@%p99 bra 	$L__BB4_10;
	setp.lt.s32 	%p100, %r11, %r10;
	mov.u64 	%rd246, %rd9;
	mov.u32 	%r580, %r10;
	@%p100 bra 	$L__BB4_10;
	setp.lt.s64 	%p101, %rd9, %rd237;
	min.s64 	%rd246, %rd9, %rd237;
	selp.b32 	%r580, %r10, %r11, %p101;
$L__BB4_10:
	add.s32 	%r572, %r572, 256;
	add.s64 	%rd237, %rd237, 256;
	add.s64 	%rd236, %rd236, 1024;
	add.s32 	%r568, %r568, 1;
	setp.ne.s32 	%p102, %r568, 0;
	@%p102 bra 	$L__BB4_7;
$L__BB4_11:
	setp.lt.u32 	%p103, %r6, 768;
	@%p103 bra 	$L__BB4_26;
	add.s32 	%r575, %r572, 512;
$L__BB4_13:
	mov.u32 	%r20, %r575;
	add.s32 	%r343, %r20, -512;
	cvt.s64.s32 	%rd228, %r343;
	mul.wide.s32 	%rd229, %r343, 4;
	add.s64 	%rd17, %rd1, %rd229;
	add.s64 	%rd18, %rd195, %rd228;
	ld.global.u32 	%r22, [%rd17];
	setp.lt.s32 	%p104, %r580, %r22;
	mov.u64 	%rd243, %rd18;
	mov.u32 	%r577, %r22;
	@%p104 bra 	$L__BB4_16;
	setp.lt.s32 	%p105, %r22, %r580;
	mov.u64 	%rd243, %rd246;
	mov.u32 	%r577, %r580;
	@%p105 bra 	$L__BB4_16;
	setp.lt.s64 	%p106, %rd246, %rd18;
	min.s64 	%rd243, %rd246, %rd18;
	selp.b32 	%r577, %r580, %r22, %p106;
$L__BB4_16:
	add.s32 	%r344, %r20, -256;
	cvt.s64.s32 	%rd230, %r344;
	add.s64 	%rd21, %rd195, %rd230;
	ld.global.u32 	%r25, [%rd17+1024];
	setp.lt.s32 	%p107, %r577, %r25;
	mov.u64 	%rd244, %rd21;
	mov.u32 	%r578, %r25;
	@%p107 bra 	$L__BB4_19;
	setp.lt.s32 	%p108, %r25, %r577;
	mov.u64 	%rd244, %rd243;
	mov.u32 	%r578, %r577;
	@%p108 bra 	$L__BB4_19;
	setp.lt.s64 	%p109, %rd243, %rd21;
	min.s64 	%rd244, %rd243, %rd21;
	selp.b32 	%r578, %r577, %r25, %p109;
$L__BB4_19:
	cvt.s64.s32 	%rd231, %r20;
	add.s64 	%rd24, %rd195, %rd231;
	ld.global.u32 	%r28, [%rd17+2048];
	setp.lt.s32 	%p110, %r578, %r28;
	mov.u64 	%rd245, %rd24;
	mov.u32 	%r579, %r28;
	@%p110 bra 	$L__BB4_22;
	setp.lt.s32 	%p111, %r28, %r578;
	mov.u64 	%rd245, %rd244;
	mov.u32 	%r579, %r578;
	@%p111 bra 	$L__BB4_22;
	setp.lt.s64 	%p112, %rd244, %rd24;
	min.s64 	%rd245, %rd244, %rd24;
	selp.b32 	%r579, %r578, %r28, %p112;
$L__BB4_22:
	add.s32 	%r345, %r20, 256;
	cvt.s64.s32 	%rd232, %r345;
	add.s64 	%rd27, %rd195, %rd232;
	ld.global.u32 	%r31, [%rd17+3072];
	setp.lt.s32 	%p113, %r579, %r31;
	mov.u64 	%rd246, %rd27;
	mov.u32 	%r580, %r31;
	@%p113 bra 	$L__BB4_25;
	setp.lt.s32 	%p114, %r31, %r579;
	mov.u64 	%rd246, %rd245;
	mov.u32 	%r580, %r579;
	@%p114 bra 	$L__BB4_25;
	setp.lt.s64 	%p115, %rd245, %rd27;
	min.s64 	%rd246, %rd245, %rd27;
	selp.b32 	%r580, %r579, %r31, %p115;
$L__BB4_25:
	add.s32 	%r575, %r20, 1024;
	add.s32 	%r346, %r20, 512;
	setp.lt.s32 	%p116, %r346, %r205;
	@%p116 bra 	$L__BB4_13;
$L__BB4_26:
	setp.lt.s32 	%p117, %r205, 256;
	@%p117 bra 	$L__BB4_71;
	// begin inline asm
	mov.u32 %r460, %laneid;
	// end inline asm
	mov.b32 	%r478, 1;
	mov.b32 	%r479, 31;
	mov.b32 	%r480, -1;
	// begin inline asm
	shfl.sync.down.b32 %r461, %r580, %r478, %r479, %r480;
	// end inline asm
	// begin inline asm
	shfl.sync.down.b32 %r466, %r467, %r478, %r479, %r480;
	// end inline asm
	mov.b64 	{%r472, %r477}, %rd246;
	// begin inline asm
	shfl.sync.down.b32 %r471, %r472, %r478, %r479, %r480;
	// end inline asm
	// begin inline asm
	shfl.sync.down.b32 %r476, %r477, %r478, %r479, %r480;
	// end inline asm
	mov.b64 	%rd31, {%r471, %r476};
	setp.gt.s32 	%p169, %r460, 30;
	mov.u64 	%rd248, %rd246;
	mov.u32 	%r582, %r580;
	@%p169 bra 	$L__BB4_31;
	setp.lt.s32 	%p170, %r580, %r461;
	mov.u64 	%rd248, %rd31;
	mov.u32 	%r582, %r461;
	@%p170 bra 	$L__BB4_31;
	setp.lt.s32 	%p171, %r461, %r580;
	mov.u64 	%rd248, %rd246;
	mov.u32 	%r582, %r580;
	@%p171 bra 	$L__BB4_31;
	setp.lt.s64 	%p172, %rd246, %rd31;
	min.s64 	%rd248, %rd246, %rd31;
	selp.b32 	%r582, %r580, %r461, %p172;
$L__BB4_31:
	mov.b32 	%r498, 2;
	mov.b32 	%r499, 31;
	mov.b32 	%r500, -1;
	// begin inline asm
	shfl.sync.down.b32 %r481, %r582, %r498, %r499, %r500;
	// end inline asm
	// begin inline asm
	shfl.sync.down.b32 %r486, %r487, %r498, %r499, %r500;
	// end inline asm
	mov.b64 	{%r492, %r497}, %rd248;
	// begin inline asm
	shfl.sync.down.b32 %r491, %r492, %r498, %r499, %r500;
	// end inline asm
	// begin inline asm
	shfl.sync.down.b32 %r496, %r497, %r498, %r499, %r500;
	// end inline asm
	mov.b64 	%rd34, {%r491, %r496};
	setp.gt.s32 	%p173, %r460, 29;
	mov.u64 	%rd249, %rd248;
	mov.u32 	%r583, %r582;
	@%p173 bra 	$L__BB4_35;
	setp.lt.s32 	%p174, %r582, %r481;
	mov.u64 	%rd249, %rd34;
	mov.u32 	%r583, %r481;
	@%p174 bra 	$L__BB4_35;
	setp.lt.s32 	%p175, %r481, %r582;
	mov.u64 	%rd249, %rd248;
	mov.u32 	%r583, %r582;
	@%p175 bra 	$L__BB4_35;
	setp.lt.s64 	%p176, %rd248, %rd34;
	min.s64 	%rd249, %rd248, %rd34;
	selp.b32 	%r583, %r582, %r481, %p176;
$L__BB4_35:
	mov.b32 	%r518, 4;
	mov.b32 	%r519, 31;
	mov.b32 	%r520, -1;
	// begin inline asm
	shfl.sync.down.b32 %r501, %r583, %r518, %r519, %r520;
	// end inline asm
	// begin inline asm
	shfl.sync.down.b32 %r506, %r507, %r518, %r519, %r520;
	// end inline asm
	mov.b64 	{%r512, %r517}, %rd249;
	// begin inline asm
	shfl.sync.down.b32 %r511, %r512, %r518, %r519, %r520;
	// end inline asm
	// begin inline asm
	shfl.sync.down.b32 %r516, %r517, %r518, %r519, %r520;
	// end inline asm
	mov.b64 	%rd37, {%r511, %r516};
	setp.gt.s32 	%p177, %r460, 27;
	mov.u64 	%rd250, %rd249;
	mov.u32 	%r584, %r583;
	@%p177 bra 	$L__BB4_39;
	setp.lt.s32 	%p178, %r583, %r501;
	mov.u64 	%rd250, %rd37;
	mov.u32 	%r584, %r501;
	@%p178 bra 	$L__BB4_39;
	setp.lt.s32 	%p179, %r501, %r583;
	mov.u64 	%rd250, %rd249;
	mov.u32 	%r584, %r583;
	@%p179 bra 	$L__BB4_39;
	setp.lt.s64 	%p180, %rd249, %rd37;
	min.s64 	%rd250, %rd249, %rd37;
	selp.b32 	%r584, %r583, %r501, %p180;
$L__BB4_39:
	mov.b32 	%r538, 8;
	mov.b32 	%r539, 31;
	mov.b32 	%r540, -1;
	// begin inline asm
	shfl.sync.down.b32 %r521, %r584, %r538, %r539, %r540;
	// end inline asm
	// begin inline asm
	shfl.sync.down.b32 %r526, %r527, %r538, %r539, %r540;
	// end inline asm
	mov.b64 	{%r532, %r537}, %rd250;
	// begin inline asm
	shfl.sync.down.b32 %r531, %r532, %r538, %r539, %r540;
	// end inline asm
	// begin inline asm
	shfl.sync.down.b32 %r536, %r537, %r538, %r539, %r540;
	// end inline asm
	mov.b64 	%rd40, {%r531, %r536};
	setp.gt.s32 	%p181, %r460, 23;
	mov.u64 	%rd251, %rd250;
	mov.u32 	%r585, %r584;
	@%p181 bra 	$L__BB4_43;
	setp.lt.s32 	%p182, %r584, %r521;
	mov.u64 	%rd251, %rd40;
	mov.u32 	%r585, %r521;
	@%p182 bra 	$L__BB4_43;
	setp.lt.s32 	%p183, %r521, %r584;
	mov.u64 	%rd251, %rd250;
	mov.u32 	%r585, %r584;
	@%p183 bra 	$L__BB4_43;
	setp.lt.s64 	%p184, %rd250, %rd40;
	min.s64 	%rd251, %rd250, %rd40;
	selp.b32 	%r585, %r584, %r521, %p184;
$L__BB4_43:
	mov.b32 	%r558, 16;
	mov.b32 	%r559, 31;
	mov.b32 	%r560, -1;
	// begin inline asm
	shfl.sync.down.b32 %r541, %r585, %r558, %r559, %r560;
	// end inline asm
	// begin inline asm
	shfl.sync.down.b32 %r546, %r547, %r558, %r559, %r560;
	// end inline asm
	mov.b64 	{%r552, %r557}, %rd251;
	// begin inline asm
	shfl.sync.down.b32 %r551, %r552, %r558, %r559, %r560;
	// end inline asm
	// begin inline asm
	shfl.sync.down.b32 %r556, %r557, %r558, %r559, %r560;
	// end inline asm
	mov.b64 	%rd43, {%r551, %r556};
	setp.gt.s32 	%p185, %r460, 15;
	mov.u64 	%rd304, %rd251;
	mov.u32 	%r640, %r585;
	@%p185 bra 	$L__BB4_47;
	setp.lt.s32 	%p186, %r585, %r541;
	mov.u64 	%rd304, %rd43;
	mov.u32 	%r640, %r541;
	@%p186 bra 	$L__BB4_47;
	setp.lt.s32 	%p187, %r541, %r585;
	mov.u64 	%rd304, %rd251;
	mov.u32 	%r640, %r585;
	@%p187 bra 	$L__BB4_47;
	setp.lt.s64 	%p188, %rd251, %rd43;
	min.s64 	%rd304, %rd251, %rd43;
	selp.b32 	%r640, %r585, %r541, %p188;
$L__BB4_47:
	setp.ne.s32 	%p189, %r460, 0;
	@%p189 bra 	$L__BB4_49;
	shr.u32 	%r561, %r1, 1;
	and.b32  	%r562, %r561, 496;
	mov.u32 	%r563, _ZN6thrust24THRUST_300001_SM_1000_NS8cuda_cub4core6detail5shmemE;
	add.s32 	%r564, %r563, %r562;
	st.shared.u32 	[%r564+8], %r640;
	st.shared.u64 	[%r564+16], %rd304;
$L__BB4_49:
	bar.sync 	0;
	setp.ne.s32 	%p190, %r1, 0;
	@%p190 bra 	$L__BB4_204;
	ld.shared.u32 	%r52, [_ZN6thrust24THRUST_300001_SM_1000_NS8cuda_cub4core6detail5shmemE+24];
	ld.shared.u64 	%rd46, [_ZN6thrust24THRUST_300001_SM_1000_NS8cuda_cub4core6detail5shmemE+32];
	setp.lt.s32 	%p191, %r640, %r52;
	mov.u64 	%rd253, %rd46;
	mov.u32 	%r587, %r52;
	@%p191 bra 	$L__BB4_53;
	setp.lt.s32 	%p192, %r52, %r640;
	mov.u64 	%rd253, %rd304;
	mov.u32 	%r587, %r640;
	@%p192 bra 	$L__BB4_53;
	setp.lt.s64 	%p193, %rd304, %rd46;
	min.s64 	%rd253, %rd304, %rd46;
	selp.b32 	%r587, %r640, %r52, %p193;
$L__BB4_53:
	ld.shared.u32 	%r55, [_ZN6thrust24THRUST_300001_SM_1000_NS8cuda_cub4core6detail5shmemE+40];
	ld.shared.u64 	%rd49, [_ZN6thrust24THRUST_300001_SM_1000_NS8cuda_cub4core6detail5shmemE+48];
	setp.lt.s32 	%p194, %r587, %r55;
	mov.u64 	%rd254, %rd49;
	mov.u32 	%r588, %r55;
	@%p194 bra 	$L__BB4_56;
	setp.lt.s32 	%p195, %r55, %r587;
	mov.u64 	%rd254, %rd253;
	mov.u32 	%r588, %r587;
	@%p195 bra 	$L__BB4_56;
	setp.lt.s64 	%p196, %rd253, %rd49;
	min.s64 	%rd254, %rd253, %rd49;
	selp.b32 	%r588, %r587, %r55, %p196;
$L__BB4_56:
	ld.shared.u32 	%r58, [_ZN6thrust24THRUST_300001_SM_1000_NS8cuda_cub4core6detail5shmemE+56];
	ld.shared.u64 	%rd52, [_ZN6thrust24THRUST_300001_SM_1000_NS8cuda_cub4core6detail5shmemE+64];
	setp.lt.s32 	%p197, %r588, %r58;
	mov.u64 	%rd255, %rd52;
	mov.u32 	%r589, %r58;
	@%p197 bra 	$L__BB4_59;
	setp.lt.s32 	%p198, %r58, %r588;
	mov.u64 	%rd255, %rd254;
	mov.u32 	%r589, %r588;
	@%p198 bra 	$L__BB4_59;
	setp.lt.s64 	%p199, %rd254, %rd52;
	min.s64 	%rd255, %rd254, %rd52;
	selp.b32 	%r589, %r588, %r58, %p199;
$L__BB4_59:
	ld.shared.u32 	%r61, [_ZN6thrust24THRUST_300001_SM_1000_NS8cuda_cub4core6detail5shmemE+72];
	ld.shared.u64 	%rd55, [_ZN6thrust24THRUST_300001_SM_1000_NS8cuda_cub4core6detail5shmemE+80];
	setp.lt.s32 	%p200, %r589, %r61;
	mov.u64 	%rd256, %rd55;
	mov.u32 	%r590, %r61;
	@%p200 bra 	$L__BB4_62;
	setp.lt.s32 	%p201, %r61, %r589;
	mov.u64 	%rd256, %rd255;
	mov.u32 	%r590, %r589;
	@%p201 bra 	$L__BB4_62;
	setp.lt.s64 	%p202, %rd255, %rd55;
	min.s64 	%rd256, %rd255, %rd55;
	selp.b32 	%r590, %r589, %r61, %p202;
$L__BB4_62:
	ld.shared.u32 	%r64, [_ZN6thrust24THRUST_300001_SM_1000_NS8cuda_cub4core6detail5shmemE+88];
	ld.shared.u64 	%rd58, [_ZN6thrust24THRUST_300001_SM_1000_NS8cuda_cub4core6detail5shmemE+96];
	setp.lt.s32 	%p203, %r590, %r64;
	mov.u64 	%rd257, %rd58;
	mov.u32 	%r591, %r64;
	@%p203 bra 	$L__BB4_65;
	setp.lt.s32 	%p204, %r64, %r590;
	mov.u64 	%rd257, %rd256;
	mov.u32 	%r591, %r590;
	@%p204 bra 	$L__BB4_65;
	setp.lt.s64 	%p205, %rd256, %rd58;
	min.s64 	%rd257, %rd256, %rd58;
	selp.b32 	%r591, %r590, %r64, %p205;
$L__BB4_65:
	ld.shared.u32 	%r67, [_ZN6thrust24THRUST_300001_SM_1000_NS8cuda_cub4core6detail5shmemE+104];
	ld.shared.u64 	%rd61, [_ZN6thrust24THRUST_300001_SM_1000_NS8cuda_cub4core6detail5shmemE+112];
	setp.lt.s32 	%p206, %r591, %r67;
	mov.u64 	%rd258, %rd61;
	mov.u32 	%r592, %r67;
	@%p206 bra 	$L__BB4_68;
	setp.lt.s32 	%p207, %r67, %r591;
	mov.u64 	%rd258, %rd257;
	mov.u32 	%r592, %r591;
	@%p207 bra 	$L__BB4_68;
	setp.lt.s64 	%p208, %rd257, %rd61;
	min.s64 	%rd258, %rd257, %rd61;
	selp.b32 	%r592, %r591, %r67, %p208;
$L__BB4_68:
	ld.shared.u32 	%r70, [_ZN6thrust24THRUST_300001_SM_1000_NS8cuda_cub4core6detail5shmemE+120];
	ld.shared.u64 	%rd64, [_ZN6thrust24THRUST_300001_SM_1000_NS8cuda_cub4core6detail5shmemE+128];
	setp.lt.s32 	%p209, %r592, %r70;
	mov.u32 	%r640, %r70;
	mov.u64 	%rd304, %rd64;
	@%p209 bra 	$L__BB4_204;
	setp.lt.s32 	%p210, %r70, %r592;
	mov.u32 	%r640, %r592;
	mov.u64 	%rd304, %rd258;
	@%p210 bra 	$L__BB4_204;
	setp.lt.s64 	%p211, %rd258, %rd64;
	min.s64 	%rd304, %rd258, %rd64;
	selp.b32 	%r640, %r592, %r70, %p211;
	bra.uni 	$L__BB4_204;
$L__BB4_71:
	// begin inline asm
	mov.u32 %r347, %laneid;
	// end inline asm
	and.b32  	%r368, %r1, 992;
	add.s32 	%r369, %r368, 32;
	setp.gt.s32 	%p118, %r369, %r205;
	not.b32 	%r370, %r368;
	add.s32 	%r371, %r205, %r370;
	selp.b32 	%r366, %r371, 31, %p118;
	mov.b32 	%r365, 1;
	mov.b32 	%r367, -1;
	// begin inline asm
	shfl.sync.down.b32 %r348, %r580, %r365, %r366, %r367;
	// end inline asm
	// begin inline asm
	shfl.sync.down.b32 %r353, %r354, %r365, %r366, %r367;
	// end inline asm
	mov.b64 	{%r359, %r364}, %rd246;
	// begin inline asm
	shfl.sync.down.b32 %r358, %r359, %r365, %r366, %r367;
	// end inline asm
	// begin inline asm
	shfl.sync.down.b32 %r363, %r364, %r365, %r366, %r367;
	// end inline asm
	mov.b64 	%rd66, {%r358, %r363};
	setp.ge.s32 	%p119, %r347, %r366;
	mov.u32 	%r593, %r580;
	mov.u64 	%rd259, %rd246;
	@%p119 bra 	$L__BB4_75;
	setp.lt.s32 	%p120, %r580, %r348;
	mov.u32 	%r593, %r348;
	mov.u64 	%rd259, %rd66;
	@%p120 bra 	$L__BB4_75;
	setp.lt.s32 	%p121, %r348, %r580;
	mov.u32 	%r593, %r580;
	mov.u64 	%rd259, %rd246;
	@%p121 bra 	$L__BB4_75;
	setp.lt.s64 	%p122, %rd246, %rd66;
	selp.b32 	%r593, %r580, %r348, %p122;
	min.s64 	%rd259, %rd246, %rd66;
$L__BB4_75:
	mov.b32 	%r389, 2;
	mov.b32 	%r391, -1;
	// begin inline asm
	shfl.sync.down.b32 %r372, %r593, %r389, %r366, %r391;
	// end inline asm
	// begin inline asm
	shfl.sync.down.b32 %r377, %r378, %r389, %r366, %r391;
	// end inline asm
	mov.b64 	{%r383, %r388}, %rd259;
	// begin inline asm
	shfl.sync.down.b32 %r382, %r383, %r389, %r366, %r391;
	// end inline asm
	// begin inline asm
	shfl.sync.down.b32 %r387, %r388, %r389, %r366, %r391;
	// end inline asm
	mov.b64 	%rd69, {%r382, %r387};
	add.s32 	%r392, %r347, 2;
	setp.gt.s32 	%p123, %r392, %r366;
	mov.u32 	%r594, %r593;
	mov.u64 	%rd260, %rd259;
	@%p123 bra 	$L__BB4_79;
	setp.lt.s32 	%p124, %r593, %r372;
	mov.u32 	%r594, %r372;
	mov.u64 	%rd260, %rd69;
	@%p124 bra 	$L__BB4_79;
	setp.lt.s32 	%p125, %r372, %r593;
	mov.u32 	%r594, %r593;
	mov.u64 	%rd260, %rd259;
	@%p125 bra 	$L__BB4_79;
	setp.lt.s64 	%p126, %rd259, %rd69;
	selp.b32 	%r594, %r593, %r372, %p126;
	min.s64 	%rd260, %rd259, %rd69;
$L__BB4_79:
	mov.b32 	%r410, 4;
	mov.b32 	%r412, -1;
	// begin inline asm
	shfl.sync.down.b32 %r393, %r594, %r410, %r366, %r412;
	// end inline asm
	// begin inline asm
	shfl.sync.down.b32 %r398, %r399, %r410, %r366, %r412;
	// end inline asm
	mov.b64 	{%r404, %r409}, %rd260;
	// begin inline asm
	shfl.sync.down.b32 %r403, %r404, %r410, %r366, %r412;
	// end inline asm
	// begin inline asm
	shfl.sync.down.b32 %r408, %r409, %r410, %r366, %r412;
	// end inline asm
	mov.b64 	%rd72, {%r403, %r408};
	add.s32 	%r413, %r347, 4;
	setp.gt.s32 	%p127, %r413, %r366;
	mov.u32 	%r595, %r594;
	mov.u64 	%rd261, %rd260;
	@%p127 bra 	$L__BB4_83;
	setp.lt.s32 	%p128, %r594, %r393;
	mov.u32 	%r595, %r393;
	mov.u64 	%rd261, %rd72;
	@%p128 bra 	$L__BB4_83;
	setp.lt.s32 	%p129, %r393, %r594;
	mov.u32 	%r595, %r594;
	mov.u64 	%rd261, %rd260;
	@%p129 bra 	$L__BB4_83;
	setp.lt.s64 	%p130, %rd260, %rd72;
	selp.b32 	%r595, %r594, %r393, %p130;
	min.s64 	%rd261, %rd260, %rd72;
$L__BB4_83:
	mov.b32 	%r431, 8;
	mov.b32 	%r433, -1;
	// begin inline asm
	shfl.sync.down.b32 %r414, %r595, %r431, %r366, %r433;
	// end inline asm
	// begin inline asm
	shfl.sync.down.b32 %r419, %r420, %r431, %r366, %r433;
	// end inline asm
	mov.b64 	{%r425, %r430}, %rd261;
	// begin inline asm
	shfl.sync.down.b32 %r424, %r425, %r431, %r366, %r433;
	// end inline asm
	// begin inline asm
	shfl.sync.down.b32 %r429, %r430, %r431, %r366, %r433;
	// end inline asm
	mov.b64 	%rd75, {%r424, %r429};
	add.s32 	%r434, %r347, 8;
	setp.gt.s32 	%p131, %r434, %r366;
	mov.u32 	%r596, %r595;
	mov.u64 	%rd262, %rd261;
	@%p131 bra 	$L__BB4_87;
	setp.lt.s32 	%p132, %r595, %r414;
	mov.u32 	%r596, %r414;
	mov.u64 	%rd262, %rd75;
	@%p132 bra 	$L__BB4_87;
	setp.lt.s32 	%p133, %r414, %r595;
	mov.u32 	%r596, %r595;
	mov.u64 	%rd262, %rd261;
	@%p133 bra 	$L__BB4_87;
	setp.lt.s64 	%p134, %rd261, %rd75;
	selp.b32 	%r596, %r595, %r414, %p134;
	min.s64 	%rd262, %rd261, %rd75;
$L__BB4_87:
	mov.b32 	%r452, 16;
	mov.b32 	%r454, -1;
	// begin inline asm
	shfl.sync.down.b32 %r435, %r596, %r452, %r366, %r454;
	// end inline asm
	// begin inline asm
	shfl.sync.down.b32 %r440, %r441, %r452, %r366, %r454;
	// end inline asm
	mov.b64 	{%r446, %r451}, %rd262;
	// begin inline asm
	shfl.sync.down.b32 %r445, %r446, %r452, %r366, %r454;
	// end inline asm
	// begin inline asm
	shfl.sync.down.b32 %r450, %r451, %r452, %r366, %r454;
	// end inline asm
	mov.b64 	%rd78, {%r445, %r450};
	add.s32 	%r455, %r347, 16;
	setp.gt.s32 	%p135, %r455, %r366;
	mov.u32 	%r640, %r596;
	mov.u64 	%rd304, %rd262;
	@%p135 bra 	$L__BB4_91;
	setp.lt.s32 	%p136, %r596, %r435;
	mov.u32 	%r640, %r435;
	mov.u64 	%rd304, %rd78;
	@%p136 bra 	$L__BB4_91;
	setp.lt.s32 	%p137, %r435, %r596;
	mov.u32 	%r640, %r596;
	mov.u64 	%rd304, %rd262;
	@%p137 bra 	$L__BB4_91;
	setp.lt.s64 	%p138, %rd262, %rd78;
	selp.b32 	%r640, %r596, %r435, %p138;
	min.s64 	%rd304, %rd262, %rd78;
$L__BB4_91:
	setp.ne.s32 	%p139, %r347, 0;
	@%p139 bra 	$L__BB4_93;
	shr.u32 	%r456, %r1, 1;
	and.b32  	%r457, %r456, 496;
	mov.u32 	%r458, _ZN6thrust24THRUST_300001_SM_1000_NS8cuda_cub4core6detail5shmemE;
	add.s32 	%r459, %r458, %r457;
	st.shared.u32 	[%r459+8], %r640;
	st.shared.u64 	[%r459+16], %rd304;
$L__BB4_93:
	bar.sync 	0;
	setp.ne.s32 	%p140, %r1, 0;
	@%p140 bra 	$L__BB4_204;
	setp.lt.s32 	%p141, %r205, 33;
	mov.u32 	%r598, %r640;
	mov.u64 	%rd264, %rd304;
	@%p141 bra 	$L__BB4_98;
	ld.shared.u32 	%r89, [_ZN6thrust24THRUST_300001_SM_1000_NS8cuda_cub4core6detail5shmemE+24];
	ld.shared.u64 	%rd81, [_ZN6thrust24THRUST_300001_SM_1000_NS8cuda_cub4core6detail5shmemE+32];
	setp.lt.s32 	%p142, %r640, %r89;
	mov.u32 	%r598, %r89;
	mov.u64 	%rd264, %rd81;
	@%p142 bra 	$L__BB4_98;
	setp.lt.s32 	%p143, %r89, %r640;
	mov.u32 	%r598, %r640;
	mov.u64 	%rd264, %rd304;
	@%p143 bra 	$L__BB4_98;
	setp.lt.s64 	%p144, %rd304, %rd81;
	selp.b32 	%r598, %r640, %r89, %p144;
	min.s64 	%rd264, %rd304, %rd81;
$L__BB4_98:
	setp.lt.s32 	%p145, %r205, 65;
	mov.u32 	%r599, %r598;
	mov.u64 	%rd265, %rd264;
	@%p145 bra 	$L__BB4_102;
	ld.shared.u32 	%r92, [_ZN6thrust24THRUST_300001_SM_1000_NS8cuda_cub4core6detail5shmemE+40];
	ld.shared.u64 	%rd84, [_ZN6thrust24THRUST_300001_SM_1000_NS8cuda_cub4core6detail5shmemE+48];
	setp.lt.s32 	%p146, %r598, %r92;
	mov.u32 	%r599, %r92;
	mov.u64 	%rd265, %rd84;
	@%p146 bra 	$L__BB4_102;
	setp.lt.s32 	%p147, %r92, %r598;
	mov.u32 	%r599, %r598;
	mov.u64 	%rd265, %rd264;
	@%p147 bra 	$L__BB4_102;
	setp.lt.s64 	%p148, %rd264, %rd84;
	selp.b32 	%r599, %r598, %r92, %p148;
	min.s64 	%rd265, %rd264, %rd84;
$L__BB4_102:
	setp.lt.s32 	%p149, %r205, 97;
	mov.u32 	%r600, %r599;
	mov.u64 	%rd266, %rd265;
	@%p149 bra 	$L__BB4_106;
	ld.shared.u32 	%r95, [_ZN6thrust24THRUST_300001_SM_1000_NS8cuda_cub4core6detail5shmemE+56];
	ld.shared.u64 	%rd87, [_ZN6thrust24THRUST_300001_SM_1000_NS8cuda_cub4core6detail5shmemE+64];
	setp.lt.s32 	%p150, %r599, %r95;
	mov.u32 	%r600, %r95;
	mov.u64 	%rd266, %rd87;
	@%p150 bra 	$L__BB4_106;
	setp.lt.s32 	%p151, %r95, %r599;
	mov.u32 	%r600, %r599;
	mov.u64 	%rd266, %rd265;
	@%p151 bra 	$L__BB4_106;
	setp.lt.s64 	%p152, %rd265, %rd87;
	selp.b32 	%r600, %r599, %r95, %p152;
	min.s64 	%rd266, %rd265, %rd87;
$L__BB4_106:
	setp.lt.s32 	%p153, %r205, 129;
	mov.u32 	%r601, %r600;
	mov.u64 	%rd267, %rd266;
	@%p153 bra 	$L__BB4_110;
	ld.shared.u32 	%r98, [_ZN6thrust24THRUST_300001_SM_1000_NS8cuda_cub4core6detail5shmemE+72];
	ld.shared.u64 	%rd90, [_ZN6thrust24THRUST_300001_SM_1000_NS8cuda_cub4core6detail5shmemE+80];
	setp.lt.s32 	%p154, %r600, %r98;
	mov.u32 	%r601, %r98;
	mov.u64 	%rd267, %rd90;
	@%p154 bra 	$L__BB4_110;
	setp.lt.s32 	%p155, %r98, %r600;
	mov.u32 	%r601, %r600;
	mov.u64 	%rd267, %rd266;
	@%p155 bra 	$L__BB4_110;
	setp.lt.s64 	%p156, %rd266, %rd90;
	selp.b32 	%r601, %r600, %r98, %p156;
	min.s64 	%rd267, %rd266, %rd90;
$L__BB4_110:
	setp.lt.s32 	%p157, %r205, 161;
	mov.u32 	%r602, %r601;
	mov.u64 	%rd268, %rd267;
	@%p157 bra 	$L__BB4_114;
	ld.shared.u32 	%r101, [_ZN6thrust24THRUST_300001_SM_1000_NS8cuda_cub4core6detail5shmemE+88];
	ld.shared.u64 	%rd93, [_ZN6thrust24THRUST_300001_SM_1000_NS8cuda_cub4core6detail5shmemE+96];
	setp.lt.s32 	%p158, %r601, %r101;
	mov.u32 	%r602, %r101;
	mov.u64 	%rd268, %rd93;
	@%p158 bra 	$L__BB4_114;
	setp.lt.s32 	%p159, %r101, %r601;
	mov.u32 	%r602, %r601;
	mov.u64 	%rd268, %rd267;
	@%p159 bra 	$L__BB4_114;
	setp.lt.s64 	%p160, %rd267, %rd93;
	selp.b32 	%r602, %r601, %r101, %p160;
	min.s64 	%rd268, %rd267, %rd93;
$L__BB4_114:
	setp.lt.s32 	%p161, %r205, 193;
	mov.u32 	%r603, %r602;
	mov.u64 	%rd269, %rd268;
	@%p161 bra 	$L__BB4_118;
	ld.shared.u32 	%r104, [_ZN6thrust24THRUST_300001_SM_1000_NS8cuda_cub4core6detail5shmemE+104];
	ld.shared.u64 	%rd96, [_ZN6thrust24THRUST_300001_SM_1000_NS8cuda_cub4core6detail5shmemE+112];
	setp.lt.s32 	%p162, %r602, %r104;
	mov.u32 	%r603, %r104;
	mov.u64 	%rd269, %rd96;
	@%p162 bra 	$L__BB4_118;
	setp.lt.s32 	%p163, %r104, %r602;
	mov.u32 	%r603, %r602;
	mov.u64 	%rd269, %rd268;
	@%p163 bra 	$L__BB4_118;
	setp.lt.s64 	%p164, %rd268, %rd96;
	selp.b32 	%r603, %r602, %r104, %p164;
	min.s64 	%rd269, %rd268, %rd96;
$L__BB4_118:
	setp.lt.s32 	%p165, %r205, 225;
	mov.u32 	%r640, %r603;
	mov.u64 	%rd304, %rd269;
	@%p165 bra 	$L__BB4_204;
	ld.shared.u32 	%r107, [_ZN6thrust24THRUST_300001_SM_1000_NS8cuda_cub4core6detail5shmemE+120];
	ld.shared.u64 	%rd99, [_ZN6thrust24THRUST_300001_SM_1000_NS8cuda_cub4core6detail5shmemE+128];
	setp.lt.s32 	%p166, %r603, %r107;
	mov.u32 	%r640, %r107;
	mov.u64 	%rd304, %rd99;
	@%p166 bra 	$L__BB4_204;
	setp.lt.s32 	%p167, %r107, %r603;
	mov.u32 	%r640, %r603;
	mov.u64 	%rd304, %rd269;
	@%p167 bra 	$L__BB4_204;
	setp.lt.s64 	%p168, %rd269, %rd99;
	selp.b32 	%r640, %r603, %r107, %p168;
	min.s64 	%rd304, %rd269, %rd99;
	bra.uni 	$L__BB4_204;
$L__BB4_122:
	mov.u32 	%r109, %tid.x;
	cvt.u64.u32 	%rd101, %r109;
	mul.wide.u32 	%rd197, %r109, 4;
	add.s64 	%rd102, %rd1, %rd197;
	ld.global.u32 	%r206, [%rd102];
	add.s32 	%r207, %r109, 256;
	cvt.u64.u32 	%rd198, %r207;
	ld.global.u32 	%r208, [%rd102+1024];
	add.s32 	%r209, %r109, 512;
	cvt.u64.u32 	%rd199, %r209;
	ld.global.u32 	%r210, [%rd102+2048];
	add.s32 	%r211, %r109, 768;
	cvt.u64.u32 	%rd200, %r211;
	ld.global.u32 	%r212, [%rd102+3072];
	or.b32  	%r213, %r109, 1024;
	cvt.u64.u32 	%rd103, %r213;
	add.s64 	%rd291, %rd195, %rd103;
	ld.global.u32 	%r627, [%rd102+4096];
	setp.lt.s32 	%p3, %r206, %r208;
	max.s32 	%r214, %r206, %r208;
	selp.b64 	%rd201, %rd198, %rd101, %p3;
	setp.lt.s32 	%p4, %r214, %r210;
	max.s32 	%r215, %r214, %r210;
	selp.b64 	%rd202, %rd199, %rd201, %p4;
	setp.lt.s32 	%p5, %r215, %r212;
	max.s32 	%r111, %r215, %r212;
	selp.b64 	%rd105, %rd200, %rd202, %p5;
	setp.lt.s32 	%p6, %r111, %r627;
	@%p6 bra 	$L__BB4_124;
	setp.lt.s32 	%p7, %r627, %r111;
	setp.lt.u64 	%p8, %rd105, %rd103;
	or.pred  	%p9, %p7, %p8;
	selp.b32 	%r627, %r111, %r627, %p9;
	add.s64 	%rd203, %rd195, %rd105;
	selp.b64 	%rd291, %rd203, %rd291, %p9;
$L__BB4_124:
	setp.lt.u32 	%p10, %r205, 2560;
	mov.b32 	%r613, 1280;
	@%p10 bra 	$L__BB4_137;
	mov.b32 	%r605, 1280;
	mov.u32 	%r606, %r627;
	mov.u64 	%rd271, %rd291;
$L__BB4_126:
	cvt.u64.u32 	%rd204, %r605;
	add.s64 	%rd205, %rd101, %rd204;
	mul.wide.u32 	%rd206, %r605, 4;
	add.s64 	%rd207, %rd102, %rd206;
	add.s64 	%rd272, %rd205, %rd195;
	ld.global.u32 	%r607, [%rd207];
	add.s64 	%rd273, %rd272, 256;
	ld.global.u32 	%r608, [%rd207+1024];
	add.s64 	%rd274, %rd272, 512;
	ld.global.u32 	%r609, [%rd207+2048];
	add.s64 	%rd275, %rd272, 768;
	ld.global.u32 	%r610, [%rd207+3072];
	add.s64 	%rd291, %rd272, 1024;
	ld.global.u32 	%r627, [%rd207+4096];
	setp.lt.s32 	%p11, %r606, %r607;
	@%p11 bra 	$L__BB4_128;
	setp.lt.s32 	%p12, %r607, %r606;
	setp.lt.s64 	%p13, %rd271, %rd272;
	or.pred  	%p14, %p12, %p13;
	selp.b32 	%r607, %r606, %r607, %p14;
	selp.b64 	%rd272, %rd271, %rd272, %p14;
$L__BB4_128:
	setp.lt.s32 	%p15, %r607, %r608;
	@%p15 bra 	$L__BB4_130;
	setp.lt.s32 	%p16, %r608, %r607;
	setp.lt.s64 	%p17, %rd272, %rd273;
	or.pred  	%p18, %p16, %p17;
	selp.b32 	%r608, %r607, %r608, %p18;
	selp.b64 	%rd273, %rd272, %rd273, %p18;
$L__BB4_130:
	setp.lt.s32 	%p19, %r608, %r609;
	@%p19 bra 	$L__BB4_132;
	setp.lt.s32 	%p20, %r609, %r608;
	setp.lt.s64 	%p21, %rd273, %rd274;
	or.pred  	%p22, %p20, %p21;
	selp.b32 	%r609, %r608, %r609, %p22;
	selp.b64 	%rd274, %rd273, %rd274, %p22;
$L__BB4_132:
	setp.lt.s32 	%p23, %r609, %r610;
	@%p23 bra 	$L__BB4_134;
	setp.lt.s32 	%p24, %r610, %r609;
	setp.lt.s64 	%p25, %rd274, %rd275;
	or.pred  	%p26, %p24, %p25;
	selp.b32 	%r610, %r609, %r610, %p26;
	selp.b64 	%rd275, %rd274, %rd275, %p26;
$L__BB4_134:
	setp.lt.s32 	%p27, %r610, %r627;
	@%p27 bra 	$L__BB4_136;
	setp.lt.s32 	%p28, %r627, %r610;
	setp.lt.s64 	%p29, %rd275, %rd291;
	or.pred  	%p30, %p28, %p29;
	selp.b32 	%r627, %r610, %r627, %p30;
	selp.b64 	%rd291, %rd275, %rd291, %p30;
$L__BB4_136:
	add.s32 	%r613, %r605, 1280;
	add.s32 	%r218, %r605, 2560;
	setp.le.s32 	%p31, %r218, %r205;
	mov.u32 	%r605, %r613;
	mov.u32 	%r606, %r627;
	mov.u64 	%rd271, %rd291;
	@%p31 bra 	$L__BB4_126;
$L__BB4_137:
	setp.le.s32 	%p32, %r205, %r613;
	@%p32 bra 	$L__BB4_160;
	sub.s32 	%r134, %r205, %r613;
	setp.ge.s32 	%p33, %r109, %r134;
	@%p33 bra 	$L__BB4_160;
	not.b32 	%r220, %r109;
	add.s32 	%r221, %r205, %r220;
	sub.s32 	%r135, %r221, %r613;
	and.b32  	%r222, %r135, 768;
	setp.eq.s32 	%p34, %r222, 768;
	mov.u32 	%r618, %r109;
	@%p34 bra 	$L__BB4_145;
	add.s32 	%r223, %r109, %r613;
	cvt.u64.u32 	%rd209, %r223;
	add.s64 	%rd279, %rd195, %rd209;
	mul.wide.u32 	%rd210, %r223, 4;
	add.s64 	%rd278, %rd1, %rd210;
	shr.u32 	%r224, %r135, 8;
	add.s32 	%r225, %r224, 1;
	and.b32  	%r226, %r225, 3;
	neg.s32 	%r614, %r226;
	mov.u32 	%r618, %r109;
$L__BB4_141:
	.pragma "nounroll";
	mov.u64 	%rd129, %rd291;
	mov.u32 	%r139, %r627;
	ld.global.u32 	%r140, [%rd278];
	setp.lt.s32 	%p35, %r139, %r140;
	mov.u32 	%r627, %r140;
	mov.u64 	%rd291, %rd279;
	@%p35 bra 	$L__BB4_144;
	setp.lt.s32 	%p36, %r140, %r139;
	mov.u32 	%r627, %r139;
	mov.u64 	%rd291, %rd129;
	@%p36 bra 	$L__BB4_144;
	setp.lt.s64 	%p37, %rd129, %rd279;
	selp.b32 	%r627, %r139, %r140, %p37;
	min.s64 	%rd291, %rd129, %rd279;
$L__BB4_144:
	add.s32 	%r618, %r618, 256;
	add.s64 	%rd279, %rd279, 256;
	add.s64 	%rd278, %rd278, 1024;
	add.s32 	%r614, %r614, 1;
	setp.ne.s32 	%p38, %r614, 0;
	@%p38 bra 	$L__BB4_141;
$L__BB4_145:
	setp.lt.u32 	%p39, %r135, 768;
	@%p39 bra 	$L__BB4_160;
	add.s32 	%r621, %r618, %r613;
	cvt.u64.u32 	%rd211, %r621;
	add.s64 	%rd286, %rd195, %rd211;
	cvt.u64.u32 	%rd212, %r618;
	cvt.u64.u32 	%rd213, %r613;
	add.s64 	%rd214, %rd212, %rd213;
	shl.b64 	%rd215, %rd214, 2;
	add.s64 	%rd216, %rd215, %rd1;
	add.s64 	%rd285, %rd216, 3072;
	mul.wide.u32 	%rd217, %r621, 4;
	add.s64 	%rd284, %rd1, %rd217;
	add.s32 	%r622, %r618, 512;
$L__BB4_147:
	mov.u32 	%r151, %r622;
	ld.global.u32 	%r153, [%rd284];
	setp.lt.s32 	%p40, %r627, %r153;
	mov.u32 	%r624, %r153;
	mov.u64 	%rd288, %rd286;
	@%p40 bra 	$L__BB4_150;
	setp.lt.s32 	%p41, %r153, %r627;
	mov.u32 	%r624, %r627;
	mov.u64 	%rd288, %rd291;
	@%p41 bra 	$L__BB4_150;
	setp.lt.s64 	%p42, %rd291, %rd286;
	selp.b32 	%r624, %r627, %r153, %p42;
	min.s64 	%rd288, %rd291, %rd286;
$L__BB4_150:
	add.s32 	%r227, %r621, 256;
	cvt.u64.u32 	%rd218, %r227;
	add.s64 	%rd145, %rd195, %rd218;
	ld.global.u32 	%r156, [%rd285+-2048];
	setp.lt.s32 	%p43, %r624, %r156;
	mov.u32 	%r625, %r156;
	mov.u64 	%rd289, %rd145;
	@%p43 bra 	$L__BB4_153;
	setp.lt.s32 	%p44, %r156, %r624;
	mov.u32 	%r625, %r624;
	mov.u64 	%rd289, %rd288;
	@%p44 bra 	$L__BB4_153;
	setp.lt.s64 	%p45, %rd288, %rd145;
	selp.b32 	%r625, %r624, %r156, %p45;
	min.s64 	%rd289, %rd288, %rd145;
$L__BB4_153:
	add.s32 	%r228, %r621, 512;
	cvt.u64.u32 	%rd219, %r228;
	add.s64 	%rd148, %rd195, %rd219;
	ld.global.u32 	%r159, [%rd285+-1024];
	setp.lt.s32 	%p46, %r625, %r159;
	mov.u32 	%r626, %r159;
	mov.u64 	%rd290, %rd148;
	@%p46 bra 	$L__BB4_156;
	setp.lt.s32 	%p47, %r159, %r625;
	mov.u32 	%r626, %r625;
	mov.u64 	%rd290, %rd289;
	@%p47 bra 	$L__BB4_156;
	setp.lt.s64 	%p48, %rd289, %rd148;
	selp.b32 	%r626, %r625, %r159, %p48;
	min.s64 	%rd290, %rd289, %rd148;
$L__BB4_156:
	add.s32 	%r229, %r621, 768;
	cvt.u64.u32 	%rd220, %r229;
	add.s64 	%rd151, %rd195, %rd220;
	ld.global.u32 	%r162, [%rd285];
	setp.lt.s32 	%p49, %r626, %r162;
	mov.u32 	%r627, %r162;
	mov.u64 	%rd291, %rd151;
	@%p49 bra 	$L__BB4_159;
	setp.lt.s32 	%p50, %r162, %r626;
	mov.u32 	%r627, %r626;
	mov.u64 	%rd291, %rd290;
	@%p50 bra 	$L__BB4_159;
	setp.lt.s64 	%p51, %rd290, %rd151;
	selp.b32 	%r627, %r626, %r162, %p51;
	min.s64 	%rd291, %rd290, %rd151;
$L__BB4_159:
	add.s64 	%rd286, %rd286, 1024;
	add.s64 	%rd285, %rd285, 4096;
	add.s64 	%rd284, %rd284, 4096;
	add.s32 	%r622, %r151, 1024;
	add.s32 	%r230, %r151, 512;
	add.s32 	%r621, %r621, 1024;
	setp.lt.s32 	%p52, %r230, %r134;
	@%p52 bra 	$L__BB4_147;
$L__BB4_160:
	// begin inline asm
	mov.u32 %r231, %laneid;
	// end inline asm
	mov.b32 	%r249, 1;
	mov.b32 	%r250, 31;
	mov.b32 	%r251, -1;
	// begin inline asm
	shfl.sync.down.b32 %r232, %r627, %r249, %r250, %r251;
	// end inline asm
	// begin inline asm
	shfl.sync.down.b32 %r237, %r238, %r249, %r250, %r251;
	// end inline asm
	mov.b64 	{%r243, %r248}, %rd291;
	// begin inline asm
	shfl.sync.down.b32 %r242, %r243, %r249, %r250, %r251;
	// end inline asm
	// begin inline asm
	shfl.sync.down.b32 %r247, %r248, %r249, %r250, %r251;
	// end inline asm
	mov.b64 	%rd158, {%r242, %r247};
	setp.gt.s32 	%p53, %r231, 30;
	mov.u32 	%r629, %r627;
	mov.u64 	%rd293, %rd291;
	@%p53 bra 	$L__BB4_164;
	setp.lt.s32 	%p54, %r627, %r232;
	mov.u32 	%r629, %r232;
	mov.u64 	%rd293, %rd158;
	@%p54 bra 	$L__BB4_164;
	setp.lt.s32 	%p55, %r232, %r627;
	mov.u32 	%r629, %r627;
	mov.u64 	%rd293, %rd291;
	@%p55 bra 	$L__BB4_164;
	setp.lt.s64 	%p56, %rd291, %rd158;
	selp.b32 	%r629, %r627, %r232, %p56;
	min.s64 	%rd293, %rd291, %rd158;
$L__BB4_164:
	mov.b32 	%r269, 2;
	mov.b32 	%r270, 31;
	mov.b32 	%r271, -1;
	// begin inline asm
	shfl.sync.down.b32 %r252, %r629, %r269, %r270, %r271;
	// end inline asm
	// begin inline asm
	shfl.sync.down.b32 %r257, %r258, %r269, %r270, %r271;
	// end inline asm
	mov.b64 	{%r263, %r268}, %rd293;
	// begin inline asm
	shfl.sync.down.b32 %r262, %r263, %r269, %r270, %r271;
	// end inline asm
	// begin inline asm
	shfl.sync.down.b32 %r267, %r268, %r269, %r270, %r271;
	// end inline asm
	mov.b64 	%rd161, {%r262, %r267};
	setp.gt.s32 	%p57, %r231, 29;
	mov.u32 	%r630, %r629;
	mov.u64 	%rd294, %rd293;
	@%p57 bra 	$L__BB4_168;
	setp.lt.s32 	%p58, %r629, %r252;
	mov.u32 	%r630, %r252;
	mov.u64 	%rd294, %rd161;
	@%p58 bra 	$L__BB4_168;
	setp.lt.s32 	%p59, %r252, %r629;
	mov.u32 	%r630, %r629;
	mov.u64 	%rd294, %rd293;
	@%p59 bra 	$L__BB4_168;
	setp.lt.s64 	%p60, %rd293, %rd161;
	selp.b32 	%r630, %r629, %r252, %p60;
	min.s64 	%rd294, %rd293, %rd161;
$L__BB4_168:
	mov.b32 	%r289, 4;
	mov.b32 	%r290, 31;
	mov.b32 	%r291, -1;
	// begin inline asm
	shfl.sync.down.b32 %r272, %r630, %r289, %r290, %r291;
	// end inline asm
	// begin inline asm
	shfl.sync.down.b32 %r277, %r278, %r289, %r290, %r291;
	// end inline asm
	mov.b64 	{%r283, %r288}, %rd294;
	// begin inline asm
	shfl.sync.down.b32 %r282, %r283, %r289, %r290, %r291;
	// end inline asm
	// begin inline asm
	shfl.sync.down.b32 %r287, %r288, %r289, %r290, %r291;
	// end inline asm
	mov.b64 	%rd164, {%r282, %r287};
	setp.gt.s32 	%p61, %r231, 27;
	mov.u32 	%r631, %r630;
	mov.u64 	%rd295, %rd294;
	@%p61 bra 	$L__BB4_172;
	setp.lt.s32 	%p62, %r630, %r272;
	mov.u32 	%r631, %r272;
	mov.u64 	%rd295, %rd164;
	@%p62 bra 	$L__BB4_172;
	setp.lt.s32 	%p63, %r272, %r630;
	mov.u32 	%r631, %r630;
	mov.u64 	%rd295, %rd294;
	@%p63 bra 	$L__BB4_172;
	setp.lt.s64 	%p64, %rd294, %rd164;
	selp.b32 	%r631, %r630, %r272, %p64;
	min.s64 	%rd295, %rd294, %rd164;
$L__BB4_172:
	mov.b32 	%r309, 8;
	mov.b32 	%r310, 31;
	mov.b32 	%r311, -1;
	// begin inline asm
	shfl.sync.down.b32 %r292, %r631, %r309, %r310, %r311;
	// end inline asm
	// begin inline asm
	shfl.sync.down.b32 %r297, %r298, %r309, %r310, %r311;
	// end inline asm
	mov.b64 	{%r303, %r308}, %rd295;
	// begin inline asm
	shfl.sync.down.b32 %r302, %r303, %r309, %r310, %r311;
	// end inline asm
	// begin inline asm
	shfl.sync.down.b32 %r307, %r308, %r309, %r310, %r311;
	// end inline asm
	mov.b64 	%rd167, {%r302, %r307};
	setp.gt.s32 	%p65, %r231, 23;
	mov.u32 	%r632, %r631;
	mov.u64 	%rd296, %rd295;
	@%p65 bra 	$L__BB4_176;
	setp.lt.s32 	%p66, %r631, %r292;
	mov.u32 	%r632, %r292;
	mov.u64 	%rd296, %rd167;
	@%p66 bra 	$L__BB4_176;
	setp.lt.s32 	%p67, %r292, %r631;
	mov.u32 	%r632, %r631;
	mov.u64 	%rd296, %rd295;
	@%p67 bra 	$L__BB4_176;
	setp.lt.s64 	%p68, %rd295, %rd167;
	selp.b32 	%r632, %r631, %r292, %p68;
	min.s64 	%rd296, %rd295, %rd167;
$L__BB4_176:
	mov.b32 	%r329, 16;
	mov.b32 	%r330, 31;
	mov.b32 	%r331, -1;
	// begin inline asm
	shfl.sync.down.b32 %r312, %r632, %r329, %r330, %r331;
	// end inline asm
	// begin inline asm
	shfl.sync.down.b32 %r317, %r318, %r329, %r330, %r331;
	// end inline asm
	mov.b64 	{%r323, %r328}, %rd296;
	// begin inline asm
	shfl.sync.down.b32 %r322, %r323, %r329, %r330, %r331;
	// end inline asm
	// begin inline asm
	shfl.sync.down.b32 %r327, %r328, %r329, %r330, %r331;
	// end inline asm
	mov.b64 	%rd170, {%r322, %r327};
	setp.gt.s32 	%p69, %r231, 15;
	mov.u32 	%r640, %r632;
	mov.u64 	%rd304, %rd296;
	@%p69 bra 	$L__BB4_180;
	setp.lt.s32 	%p70, %r632, %r312;
	mov.u32 	%r640, %r312;
	mov.u64 	%rd304, %rd170;
	@%p70 bra 	$L__BB4_180;
	setp.lt.s32 	%p71, %r312, %r632;
	mov.u32 	%r640, %r632;
	mov.u64 	%rd304, %rd296;
	@%p71 bra 	$L__BB4_180;
	setp.lt.s64 	%p72, %rd296, %rd170;
	selp.b32 	%r640, %r632, %r312, %p72;
	min.s64 	%rd304, %rd296, %rd170;
$L__BB4_180:
	setp.ne.s32 	%p73, %r231, 0;
	@%p73 bra 	$L__BB4_182;
	shr.u32 	%r332, %r109, 1;
	and.b32  	%r333, %r332, 496;
	mov.u32 	%r334, _ZN6thrust24THRUST_300001_SM_1000_NS8cuda_cub4core6detail5shmemE;
	add.s32 	%r335, %r334, %r333;
	st.shared.u32 	[%r335+8], %r640;
	st.shared.u64 	[%r335+16], %rd304;
$L__BB4_182:
	bar.sync 	0;
	setp.ne.s32 	%p74, %r109, 0;
	@%p74 bra 	$L__BB4_204;
	ld.shared.u32 	%r184, [_ZN6thrust24THRUST_300001_SM_1000_NS8cuda_cub4core6detail5shmemE+24];
	ld.shared.u64 	%rd173, [_ZN6thrust24THRUST_300001_SM_1000_NS8cuda_cub4core6detail5shmemE+32];
	setp.lt.s32 	%p75, %r640, %r184;
	mov.u32 	%r634, %r184;
	mov.u64 	%rd298, %rd173;
	@%p75 bra 	$L__BB4_186;
	setp.lt.s32 	%p76, %r184, %r640;
	mov.u32 	%r634, %r640;
	mov.u64 	%rd298, %rd304;
	@%p76 bra 	$L__BB4_186;
	setp.lt.s64 	%p77, %rd304, %rd173;
	selp.b32 	%r634, %r640, %r184, %p77;
	min.s64 	%rd298, %rd304, %rd173;
$L__BB4_186:
	ld.shared.u32 	%r187, [_ZN6thrust24THRUST_300001_SM_1000_NS8cuda_cub4core6detail5shmemE+40];
	ld.shared.u64 	%rd176, [_ZN6thrust24THRUST_300001_SM_1000_NS8cuda_cub4core6detail5shmemE+48];
	setp.lt.s32 	%p78, %r634, %r187;
	mov.u32 	%r635, %r187;
	mov.u64 	%rd299, %rd176;
	@%p78 bra 	$L__BB4_189;
	setp.lt.s32 	%p79, %r187, %r634;
	mov.u32 	%r635, %r634;
	mov.u64 	%rd299, %rd298;
	@%p79 bra 	$L__BB4_189;
	setp.lt.s64 	%p80, %rd298, %rd176;
	selp.b32 	%r635, %r634, %r187, %p80;
	min.s64 	%rd299, %rd298, %rd176;
$L__BB4_189:
	ld.shared.u32 	%r190, [_ZN6thrust24THRUST_300001_SM_1000_NS8cuda_cub4core6detail5shmemE+56];
	ld.shared.u64 	%rd179, [_ZN6thrust24THRUST_300001_SM_1000_NS8cuda_cub4core6detail5shmemE+64];
	setp.lt.s32 	%p81, %r635, %r190;
	mov.u32 	%r636, %r190;
	mov.u64 	%rd300, %rd179;
	@%p81 bra 	$L__BB4_192;
	setp.lt.s32 	%p82, %r190, %r635;
	mov.u32 	%r636, %r635;
	mov.u64 	%rd300, %rd299;
	@%p82 bra 	$L__BB4_192;
	setp.lt.s64 	%p83, %rd299, %rd179;
	selp.b32 	%r636, %r635, %r190, %p83;
	min.s64 	%rd300, %rd299, %rd179;
$L__BB4_192:
	ld.shared.u32 	%r193, [_ZN6thrust24THRUST_300001_SM_1000_NS8cuda_cub4core6detail5shmemE+72];
	ld.shared.u64 	%rd182, [_ZN6thrust24THRUST_300001_SM_1000_NS8cuda_cub4core6detail5shmemE+80];
	setp.lt.s32 	%p84, %r636, %r193;
	mov.u32 	%r637, %r193;
	mov.u64 	%rd301, %rd182;
	@%p84 bra 	$L__BB4_195;
	setp.lt.s32 	%p85, %r193, %r636;
	mov.u32 	%r637, %r636;
	mov.u64 	%rd301, %rd300;
	@%p85 bra 	$L__BB4_195;
	setp.lt.s64 	%p86, %rd300, %rd182;
	selp.b32 	%r637, %r636, %r193, %p86;
	min.s64 	%rd301, %rd300, %rd182;
$L__BB4_195:
	ld.shared.u32 	%r196, [_ZN6thrust24THRUST_300001_SM_1000_NS8cuda_cub4core6detail5shmemE+88];
	ld.shared.u64 	%rd185, [_ZN6thrust24THRUST_300001_SM_1000_NS8cuda_cub4core6detail5shmemE+96];
	setp.lt.s32 	%p87, %r637, %r196;
	mov.u32 	%r638, %r196;
	mov.u64 	%rd302, %rd185;
	@%p87 bra 	$L__BB4_198;
	setp.lt.s32 	%p88, %r196, %r637;
	mov.u32 	%r638, %r637;
	mov.u64 	%rd302, %rd301;
	@%p88 bra 	$L__BB4_198;
	setp.lt.s64 	%p89, %rd301, %rd185;
	selp.b32 	%r638, %r637, %r196, %p89;
	min.s64 	%rd302, %rd301, %rd185;
$L__BB4_198:
	ld.shared.u32 	%r199, [_ZN6thrust24THRUST_300001_SM_1000_NS8cuda_cub4core6detail5shmemE+104];
	ld.shared.u64 	%rd188, [_ZN6thrust24THRUST_300001_SM_1000_NS8cuda_cub4core6detail5shmemE+112];
	setp.lt.s32 	%p90, %r638, %r199;
	mov.u32 	%r639, %r199;
	mov.u64 	%rd303, %rd188;
	@%p90 bra 	$L__BB4_201;
	setp.lt.s32 	%p91, %r199, %r638;
	mov.u32 	%r639, %r638;
	mov.u64 	%rd303, %rd302;
	@%p91 bra 	$L__BB4_201;
	setp.lt.s64 	%p92, %rd302, %rd188;
	selp.b32 	%r639, %r638, %r199, %p92;
	min.s64 	%rd303, %rd302, %rd188;
$L__BB4_201:
	ld.shared.u32 	%r202, [_ZN6thrust24THRUST_300001_SM_1000_NS8cuda_cub4core6detail5shmemE+120];
	ld.shared.u64 	%rd191, [_ZN6thrust24THRUST_300001_SM_1000_NS8cuda_cub4core6detail5shmemE+128];
	setp.lt.s32 	%p93, %r639, %r202;
	mov.u32 	%r640, %r202;
	mov.u64 	%rd304, %rd191;
	@%p93 bra 	$L__BB4_204;
	setp.lt.s32 	%p94, %r202, %r639;
	mov.u32 	%r640, %r639;
	mov.u64 	%rd304, %rd303;
	@%p94 bra 	$L__BB4_204;
	setp.lt.s64 	%p95, %rd303, %rd191;
	selp.b32 	%r640, %r639, %r202, %p95;
	min.s64 	%rd304, %rd303, %rd191;
$L__BB4_204:
	mov.u32 	%r565, %tid.x;
	setp.ne.s32 	%p212, %r565, 0;
	@%p212 bra 	$L__BB4_206;
	ld.param.u64 	%rd234, [_ZN6thrust24THRUST_300001_SM_1000_NS8cuda_cub4core6detail13_kernel_agentINS1_8__reduce11ReduceAgentINS0_12zip_iteratorIN4cuda3std3__45tupleIJNS0_10device_ptrIiEENS0_17counting_iteratorIlNS0_11use_defaultESF_SF_EEEEEEEPNSB_IJilEEESJ_iNS1_9__extrema9arg_max_fIilNSA_4lessIiEEEEEEJSI_SK_iSP_EEEvDpT0__param_1];
	cvta.to.global.u64 	%rd233, %rd234;
	st.global.u32 	[%rd233], %r640;
	st.global.u64 	[%rd233+8], %rd304;
$L__BB4_206:
	ret;

}
	// .globl	_ZN6thrust24THRUST_300001_SM_1000_NS8cuda_cub4core6detail13_kernel_agentINS1_8__reduce11ReduceAgentINS0_12zip_iteratorIN4cuda3std3__45tupleIJNS0_10device_ptrIiEENS0_17counting_iteratorIlNS0_11use_defaultESF_SF_EEEEEEEPNSB_IJilEEESJ_iNS1_9__extrema9arg_max_fIilNSA_4lessIiEEEEEEJSI_SK_iN3cub18CUB_300001_SM_100013GridEvenShareIiEENSS_9GridQueueIjEESP_EEEvDpT0_
.visible .entry _ZN6thrust24THRUST_300001_SM_1000_NS8cuda_cub4core6detail13_kernel_agentINS1_8__reduce11ReduceAgentINS0_12zip_iteratorIN4cuda3std3__45tupleIJNS0_10device_ptrIiEENS0_17counting_iteratorIlNS0_11use_defaultESF_SF_EEEEEEEPNSB_IJilEEESJ_iNS1_9__extrema9arg_max_fIilNSA_4lessIiEEEEEEJSI_SK_iN3cub18CUB_300001_SM_100013GridEvenShareIiEENSS_9GridQueueIjEESP_EEEvDpT0_(
	.param .align 8 .b8 _ZN6thrust24THRUST_300001_SM_1000_NS8cuda_cub4core6detail13_kernel_agentINS1_8__reduce11ReduceAgentINS0_12zip_iteratorIN4cuda3std3__45tupleIJNS0_10device_ptrIiEENS0_17counting_iteratorIlNS0_11use_defaultESF_SF_EEEEEEEPNSB_IJilEEESJ_iNS1_9__extrema9arg_max_fIilNSA_4lessIiEEEEEEJSI_SK_iN3cub18CUB_300001_SM_100013GridEvenShareIiEENSS_9GridQueueIjEESP_EEEvDpT0__param_0[16],
	.param .u64 .ptr .align 1 _ZN6thrust24THRUST_300001_SM_1000_NS8cuda_cub4core6detail13_kernel_agentINS1_8__reduce11ReduceAgentINS0_12zip_iteratorIN4cuda3std3__45tupleIJNS0_10device_ptrIiEENS0_17counting_iteratorIlNS0_11use_defaultESF_SF_EEEEEEEPNSB_IJilEEESJ_iNS1_9__extrema9arg_max_fIilNSA_4lessIiEEEEEEJSI_SK_iN3cub18CUB_300001_SM_100013GridEvenShareIiEENSS_9GridQueueIjEESP_EEEvDpT0__param_1,
	.param .u32 _ZN6thrust24THRUST_300001_SM_1000_NS8cuda_cub4core6detail13_kernel_agentINS1_8__reduce11ReduceAgentINS0_12zip_iteratorIN4cuda3std3__45tupleIJNS0_10device_ptrIiEENS0_17counting_iteratorIlNS0_11use_defaultESF_SF_EEEEEEEPNSB_IJilEEESJ_iNS1_9__extrema9arg_max_fIilNSA_4lessIiEEEEEEJSI_SK_iN3cub18CUB_300001_SM_100013GridEvenShareIiEENSS_9GridQueueIjEESP_EEEvDpT0__param_2,
	.param .align 4 .b8 _ZN6thrust24THRUST_300001_SM_1000_NS8cuda_cub4core6detail13_kernel_agentINS1_8__reduce11ReduceAgentINS0_12zip_iteratorIN4cuda3std3__45tupleIJNS0_10device_ptrIiEENS0_17counting_iteratorIlNS0_11use_defaultESF_SF_EEEEEEEPNSB_IJilEEESJ_iNS1_9__extrema9arg_max_fIilNSA_4lessIiEEEEEEJSI_SK_iN3cub18CUB_300001_SM_100013GridEvenShareIiEENSS_9GridQueueIjEESP_EEEvDpT0__param_3[40],
	.param .align 8 .b8 _ZN6thrust24THRUST_300001_SM_1000_NS8cuda_cub4core6detail13_kernel_agentINS1_8__reduce11ReduceAgentINS0_12zip_iteratorIN4cuda3std3__45tupleIJNS0_10device_ptrIiEENS0_17counting_iteratorIlNS0_11use_defaultESF_SF_EEEEEEEPNSB_IJilEEESJ_iNS1_9__extrema9arg_max_fIilNSA_4lessIiEEEEEEJSI_SK_iN3cub18CUB_300001_SM_100013GridEvenShareIiEENSS_9GridQueueIjEESP_EEEvDpT0__param_4[8],
	.param .align 1 .b8 _ZN6thrust24THRUST_300001_SM_1000_NS8cuda_cub4core6detail13_kernel_agentINS1_8__reduce11ReduceAgentINS0_12zip_iteratorIN4cuda3std3__45tupleIJNS0_10device_ptrIiEENS0_17counting_iteratorIlNS0_11use_defaultESF_SF_EEEEEEEPNSB_IJilEEESJ_iNS1_9__extrema9arg_max_fIilNSA_4lessIiEEEEEEJSI_SK_iN3cub18CUB_300001_SM_100013GridEvenShareIiEENSS_9GridQueueIjEESP_EEEvDpT0__param_5[1]
)
.maxntid 256
{
	.reg .pred 	%p<215>;
	.reg .b32 	%r<678>;
	.reg .b64 	%rd<286>;

	ld.param.u64 	%rd3, [_ZN6thrust24THRUST_300001_SM_1000_NS8cuda_cub4core6detail13_kernel_agentINS1_8__reduce11ReduceAgentINS0_12zip_iteratorIN4cuda3std3__45tupleIJNS0_10device_ptrIiEENS0_17counting_iteratorIlNS0_11use_defaultESF_SF_EEEEEEEPNSB_IJilEEESJ_iNS1_9__extrema9arg_max_fIilNSA_4lessIiEEEEEEJSI_SK_iN3cub18CUB_300001_SM_100013GridEvenShareIiEENSS_9GridQueueIjEESP_EEEvDpT0__param_0+8];
	ld.param.u64 	%rd181, [_ZN6thrust24THRUST_300001_SM_1000_NS8cuda_cub4core6detail13_kernel_agentINS1_8__reduce11ReduceAgentINS0_12zip_iteratorIN4cuda3std3__45tupleIJNS0_10device_ptrIiEENS0_17counting_iteratorIlNS0_11use_defaultESF_SF_EEEEEEEPNSB_IJilEEESJ_iNS1_9__extrema9arg_max_fIilNSA_4lessIiEEEEEEJSI_SK_iN3cub18CUB_300001_SM_100013GridEvenShareIiEENSS_9GridQueueIjEESP_EEEvDpT0__param_0];
	ld.param.u64 	%rd182, [_ZN6thrust24THRUST_300001_SM_1000_NS8cuda_cub4core6detail13_kernel_agentINS1_8__reduce11ReduceAgentINS0_12zip_iteratorIN4cuda3std3__45tupleIJNS0_10device_ptrIiEENS0_17counting_iteratorIlNS0_11use_defaultESF_SF_EEEEEEEPNSB_IJilEEESJ_iNS1_9__extrema9arg_max_fIilNSA_4lessIiEEEEEEJSI_SK_iN3cub18CUB_300001_SM_100013GridEvenShareIiEENSS_9GridQueueIjEESP_EEEvDpT0__param_4];
	ld.param.u32 	%r235, [_ZN6thrust24THRUST_300001_SM_1000_NS8cuda_cub4core6detail13_kernel_agentINS1_8__reduce11ReduceAgentINS0_12zip_iteratorIN4cuda3std3__45tupleIJNS0_10device_ptrIiEENS0_17counting_iteratorIlNS0_11use_defaultESF_SF_EEEEEEEPNSB_IJilEEESJ_iNS1_9__extrema9arg_max_fIilNSA_4lessIiEEEEEEJSI_SK_iN3cub18CUB_300001_SM_100013GridEvenShareIiEENSS_9GridQueueIjEESP_EEEvDpT0__param_2];
	cvta.to.global.u64 	%rd1, %rd182;
	cvta.to.global.u64 	%rd2, %rd181;
	mov.u32 	%r1, %ctaid.x;
	mul.lo.s32 	%r2, %r1, 1280;
	mov.u32 	%r236, %nctaid.x;
	mul.lo.s32 	%r3, %r236, 1280;
	add.s32 	%r237, %r2, 1280;
	setp.le.s32 	%p1, %r237, %r235;
	@%p1 bra 	$L__BB5_121;
	sub.s32 	%r4, %r235, %r2;
	mov.u32 	%r5, %tid.x;
	setp.ge.s32 	%p98, %r5, %r4;
	mov.b32 	%r613, 0;
	mov.b64 	%rd232, 0;
	mov.u32 	%r601, %r5;
	@%p98 bra 	$L__BB5_3;
	add.s32 	%r367, %r2, %r5;
	cvt.s64.s32 	%rd207, %r367;
	mul.wide.s32 	%rd208, %r367, 4;
	add.s64 	%rd209, %rd2, %rd208;
	add.s64 	%rd232, %rd3, %rd207;
	ld.global.u32 	%r613, [%rd209];
	add.s32 	%r601, %r5, 256;
$L__BB5_3:
	setp.ge.s32 	%p99, %r601, %r4;
	@%p99 bra 	$L__BB5_25;
	not.b32 	%r369, %r601;
	add.s32 	%r370, %r235, %r369;
	sub.s32 	%r10, %r370, %r2;
	and.b32  	%r371, %r10, 768;
	setp.eq.s32 	%p100, %r371, 768;
	@%p100 bra 	$L__BB5_10;
	add.s32 	%r597, %r601, %r2;
	shr.u32 	%r372, %r10, 8;
	add.s32 	%r373, %r372, 1;
	and.b32  	%r374, %r373, 3;
	neg.s32 	%r596, %r374;
$L__BB5_6:
	.pragma "nounroll";
	mov.u64 	%rd6, %rd232;
	mov.u32 	%r16, %r613;
	cvt.s64.s32 	%rd211, %r597;
	add.s64 	%rd7, %rd3, %rd211;
	mul.wide.s32 	%rd212, %r597, 4;
	add.s64 	%rd213, %rd2, %rd212;
	ld.global.u32 	%r17, [%rd213];
	setp.lt.s32 	%p101, %r16, %r17;
	mov.u64 	%rd232, %rd7;
	mov.u32 	%r613, %r17;
	@%p101 bra 	$L__BB5_9;
	setp.lt.s32 	%p102, %r17, %r16;
	mov.u64 	%rd232, %rd6;
	mov.u32 	%r613, %r16;
	@%p102 bra 	$L__BB5_9;
	setp.lt.s64 	%p103, %rd6, %rd7;
	min.s64 	%rd232, %rd6, %rd7;
	selp.b32 	%r613, %r16, %r17, %p103;
$L__BB5_9:
	add.s32 	%r601, %r601, 256;
	add.s32 	%r597, %r597, 256;
	add.s32 	%r596, %r596, 1;
	setp.ne.s32 	%p104, %r596, 0;
	@%p104 bra 	$L__BB5_6;
$L__BB5_10:
	setp.lt.u32 	%p105, %r10, 768;
	@%p105 bra 	$L__BB5_25;
	add.s32 	%r604, %r601, %r2;
	add.s32 	%r607, %r604, 256;
	add.s32 	%r606, %r604, 512;
	add.s32 	%r605, %r604, 768;
	add.s64 	%rd12, %rd2, 2048;
$L__BB5_12:
	cvt.s64.s32 	%rd214, %r607;
	add.s64 	%rd14, %rd3, %rd214;
	cvt.s64.s32 	%rd215, %r606;
	add.s64 	%rd15, %rd3, %rd215;
	cvt.s64.s32 	%rd216, %r605;
	add.s64 	%rd16, %rd3, %rd216;
	cvt.s64.s32 	%rd217, %r604;
	mul.wide.s32 	%rd218, %r604, 4;
	add.s64 	%rd17, %rd12, %rd218;
	add.s64 	%rd18, %rd3, %rd217;
	ld.global.u32 	%r36, [%rd17+-2048];
	setp.lt.s32 	%p106, %r613, %r36;
	mov.u64 	%rd229, %rd18;
	mov.u32 	%r610, %r36;
	@%p106 bra 	$L__BB5_15;
	setp.lt.s32 	%p107, %r36, %r613;
	mov.u64 	%rd229, %rd232;
	mov.u32 	%r610, %r613;
	@%p107 bra 	$L__BB5_15;
	setp.lt.s64 	%p108, %rd232, %rd18;
	min.s64 	%rd229, %rd232, %rd18;
	selp.b32 	%r610, %r613, %r36, %p108;
$L__BB5_15:
	ld.global.u32 	%r39, [%rd17+-1024];
	setp.lt.s32 	%p109, %r610, %r39;
	mov.u64 	%rd230, %rd14;
	mov.u32 	%r611, %r39;
	@%p109 bra 	$L__BB5_18;
	setp.lt.s32 	%p110, %r39, %r610;
	mov.u64 	%rd230, %rd229;
	mov.u32 	%r611, %r610;
	@%p110 bra 	$L__BB5_18;
	setp.lt.s64 	%p111, %rd229, %rd14;
	min.s64 	%rd230, %rd229, %rd14;
	selp.b32 	%r611, %r610, %r39, %p111;
$L__BB5_18:
	ld.global.u32 	%r42, [%rd17];
	setp.lt.s32 	%p112, %r611, %r42;
	mov.u64 	%rd231, %rd15;
	mov.u32 	%r612, %r42;
	@%p112 bra 	$L__BB5_21;
	setp.lt.s32 	%p113, %r42, %r611;
	mov.u64 	%rd231, %rd230;
	mov.u32 	%r612, %r611;
	@%p113 bra 	$L__BB5_21;
	setp.lt.s64 	%p114, %rd230, %rd15;
	min.s64 	%rd231, %rd230, %rd15;
	selp.b32 	%r612, %r611, %r42, %p114;
$L__BB5_21:
	ld.global.u32 	%r45, [%rd17+1024];
	setp.lt.s32 	%p115, %r612, %r45;
	mov.u64 	%rd232, %rd16;
	mov.u32 	%r613, %r45;
	@%p115 bra 	$L__BB5_24;
	setp.lt.s32 	%p116, %r45, %r612;
	mov.u64 	%rd232, %rd231;
	mov.u32 	%r613, %r612;
	@%p116 bra 	$L__BB5_24;
	setp.lt.s64 	%p117, %rd231, %rd16;
	min.s64 	%rd232, %rd231, %rd16;
	selp.b32 	%r613, %r612, %r45, %p117;
$L__BB5_24:
	add.s32 	%r601, %r601, 1024;
	add.s32 	%r607, %r607, 1024;
	add.s32 	%r606, %r606, 1024;
	add.s32 	%r605, %r605, 1024;
	add.s32 	%r604, %r604, 1024;
	setp.lt.s32 	%p118, %r601, %r4;
	@%p118 bra 	$L__BB5_12;
$L__BB5_25:
	setp.lt.s32 	%p119, %r4, 256;
	@%p119 bra 	$L__BB5_70;
	// begin inline asm
	mov.u32 %r488, %laneid;
	// end inline asm
	mov.b32 	%r506, 1;
	mov.b32 	%r507, 31;
	mov.b32 	%r508, -1;
	// begin inline asm
	shfl.sync.down.b32 %r489, %r613, %r506, %r507, %r508;
	// end inline asm
	// begin inline asm
	shfl.sync.down.b32 %r494, %r495, %r506, %r507, %r508;
	// end inline asm
	mov.b64 	{%r500, %r505}, %rd232;
	// begin inline asm
	shfl.sync.down.b32 %r499, %r500, %r506, %r507, %r508;
	// end inline asm
	// begin inline asm
	shfl.sync.down.b32 %r504, %r505, %r506, %r507, %r508;
	// end inline asm
	mov.b64 	%rd28, {%r499, %r504};
	setp.gt.s32 	%p171, %r488, 30;
	mov.u64 	%rd234, %rd232;
	mov.u32 	%r615, %r613;
	@%p171 bra 	$L__BB5_30;
	setp.lt.s32 	%p172, %r613, %r489;
	mov.u64 	%rd234, %rd28;
	mov.u32 	%r615, %r489;
	@%p172 bra 	$L__BB5_30;
	setp.lt.s32 	%p173, %r489, %r613;
	mov.u64 	%rd234, %rd232;
	mov.u32 	%r615, %r613;
	@%p173 bra 	$L__BB5_30;
	setp.lt.s64 	%p174, %rd232, %rd28;
	min.s64 	%rd234, %rd232, %rd28;
	selp.b32 	%r615, %r613, %r489, %p174;
$L__BB5_30:
	mov.b32 	%r526, 2;
	mov.b32 	%r527, 31;
	mov.b32 	%r528, -1;
	// begin inline asm
	shfl.sync.down.b32 %r509, %r615, %r526, %r527, %r528;
	// end inline asm
	// begin inline asm
	shfl.sync.down.b32 %r514, %r515, %r526, %r527, %r528;
	// end inline asm
	mov.b64 	{%r520, %r525}, %rd234;
	// begin inline asm
	shfl.sync.down.b32 %r519, %r520, %r526, %r527, %r528;
	// end inline asm
	// begin inline asm
	shfl.sync.down.b32 %r524, %r525, %r526, %r527, %r528;
	// end inline asm
	mov.b64 	%rd31, {%r519, %r524};
	setp.gt.s32 	%p175, %r488, 29;
	mov.u64 	%rd235, %rd234;
	mov.u32 	%r616, %r615;
	@%p175 bra 	$L__BB5_34;
	setp.lt.s32 	%p176, %r615, %r509;
	mov.u64 	%rd235, %rd31;
	mov.u32 	%r616, %r509;
	@%p176 bra 	$L__BB5_34;
	setp.lt.s32 	%p177, %r509, %r615;
	mov.u64 	%rd235, %rd234;
	mov.u32 	%r616, %r615;
	@%p177 bra 	$L__BB5_34;
	setp.lt.s64 	%p178, %rd234, %rd31;
	min.s64 	%rd235, %rd234, %rd31;
	selp.b32 	%r616, %r615, %r509, %p178;
$L__BB5_34:
	mov.b32 	%r546, 4;
	mov.b32 	%r547, 31;
	mov.b32 	%r548, -1;
	// begin inline asm
	shfl.sync.down.b32 %r529, %r616, %r546, %r547, %r548;
	// end inline asm
	// begin inline asm
	shfl.sync.down.b32 %r534, %r535, %r546, %r547, %r548;
	// end inline asm
	mov.b64 	{%r540, %r545}, %rd235;
	// begin inline asm
	shfl.sync.down.b32 %r539, %r540, %r546, %r547, %r548;
	// end inline asm
	// begin inline asm
	shfl.sync.down.b32 %r544, %r545, %r546, %r547, %r548;
	// end inline asm
	mov.b64 	%rd34, {%r539, %r544};
	setp.gt.s32 	%p179, %r488, 27;
	mov.u64 	%rd236, %rd235;
	mov.u32 	%r617, %r616;
	@%p179 bra 	$L__BB5_38;
	setp.lt.s32 	%p180, %r616, %r529;
	mov.u64 	%rd236, %rd34;
	mov.u32 	%r617, %r529;
	@%p180 bra 	$L__BB5_38;
	setp.lt.s32 	%p181, %r529, %r616;
	mov.u64 	%rd236, %rd235;
	mov.u32 	%r617, %r616;
	@%p181 bra 	$L__BB5_38;
	setp.lt.s64 	%p182, %rd235, %rd34;
	min.s64 	%rd236, %rd235, %rd34;
	selp.b32 	%r617, %r616, %r529, %p182;
$L__BB5_38:
	mov.b32 	%r566, 8;
	mov.b32 	%r567, 31;
	mov.b32 	%r568, -1;
	// begin inline asm
	shfl.sync.down.b32 %r549, %r617, %r566, %r567, %r568;
	// end inline asm
	// begin inline asm
	shfl.sync.down.b32 %r554, %r555, %r566, %r567, %r568;
	// end inline asm
	mov.b64 	{%r560, %r565}, %rd236;
	// begin inline asm
	shfl.sync.down.b32 %r559, %r560, %r566, %r567, %r568;
	// end inline asm
	// begin inline asm
	shfl.sync.down.b32 %r564, %r565, %r566, %r567, %r568;
	// end inline asm
	mov.b64 	%rd37, {%r559, %r564};
	setp.gt.s32 	%p183, %r488, 23;
	mov.u64 	%rd237, %rd236;
	mov.u32 	%r618, %r617;
	@%p183 bra 	$L__BB5_42;
	setp.lt.s32 	%p184, %r617, %r549;
	mov.u64 	%rd237, %rd37;
	mov.u32 	%r618, %r549;
	@%p184 bra 	$L__BB5_42;
	setp.lt.s32 	%p185, %r549, %r617;
	mov.u64 	%rd237, %rd236;
	mov.u32 	%r618, %r617;
	@%p185 bra 	$L__BB5_42;
	setp.lt.s64 	%p186, %rd236, %rd37;
	min.s64 	%rd237, %rd236, %rd37;
	selp.b32 	%r618, %r617, %r549, %p186;
$L__BB5_42:
	mov.b32 	%r586, 16;
	mov.b32 	%r587, 31;
	mov.b32 	%r588, -1;
	// begin inline asm
	shfl.sync.down.b32 %r569, %r618, %r586, %r587, %r588;
	// end inline asm
	// begin inline asm
	shfl.sync.down.b32 %r574, %r575, %r586, %r587, %r588;
	// end inline asm
	mov.b64 	{%r580, %r585}, %rd237;
	// begin inline asm
	shfl.sync.down.b32 %r579, %r580, %r586, %r587, %r588;
	// end inline asm
	// begin inline asm
	shfl.sync.down.b32 %r584, %r585, %r586, %r587, %r588;
	// end inline asm
	mov.b64 	%rd40, {%r579, %r584};
	setp.gt.s32 	%p187, %r488, 15;
	mov.u64 	%rd285, %rd237;
	mov.u32 	%r677, %r618;
	@%p187 bra 	$L__BB5_46;
	setp.lt.s32 	%p188, %r618, %r569;
	mov.u64 	%rd285, %rd40;
	mov.u32 	%r677, %r569;
	@%p188 bra 	$L__BB5_46;
	setp.lt.s32 	%p189, %r569, %r618;
	mov.u64 	%rd285, %rd237;
	mov.u32 	%r677, %r618;
	@%p189 bra 	$L__BB5_46;
	setp.lt.s64 	%p190, %rd237, %rd40;
	min.s64 	%rd285, %rd237, %rd40;
	selp.b32 	%r677, %r618, %r569, %p190;
$L__BB5_46:
	setp.ne.s32 	%p191, %r488, 0;
	@%p191 bra 	$L__BB5_48;
	shr.u32 	%r589, %r5, 1;
	and.b32  	%r590, %r589, 496;
	mov.u32 	%r591, _ZN6thrust24THRUST_300001_SM_1000_NS8cuda_cub4core6detail5shmemE;
	add.s32 	%r592, %r591, %r590;
	st.shared.u32 	[%r592+8], %r677;
	st.shared.u64 	[%r592+16], %rd285;
$L__BB5_48:
	bar.sync 	0;
	setp.ne.s32 	%p192, %r5, 0;
	@%p192 bra 	$L__BB5_208;
	ld.shared.u32 	%r70, [_ZN6thrust24THRUST_300001_SM_1000_NS8cuda_cub4core6detail5shmemE+24];
	ld.shared.u64 	%rd43, [_ZN6thrust24THRUST_300001_SM_1000_NS8cuda_cub4core6detail5shmemE+32];
	setp.lt.s32 	%p193, %r677, %r70;
	mov.u64 	%rd239, %rd43;
	mov.u32 	%r620, %r70;
	@%p193 bra 	$L__BB5_52;
	setp.lt.s32 	%p194, %r70, %r677;
	mov.u64 	%rd239, %rd285;
	mov.u32 	%r620, %r677;
	@%p194 bra 	$L__BB5_52;
	setp.lt.s64 	%p195, %rd285, %rd43;
	min.s64 	%rd239, %rd285, %rd43;
	selp.b32 	%r620, %r677, %r70, %p195;
$L__BB5_52:
	ld.shared.u32 	%r73, [_ZN6thrust24THRUST_300001_SM_1000_NS8cuda_cub4core6detail5shmemE+40];
	ld.shared.u64 	%rd46, [_ZN6thrust24THRUST_300001_SM_1000_NS8cuda_cub4core6detail5shmemE+48];
	setp.lt.s32 	%p196, %r620, %r73;
	mov.u64 	%rd240, %rd46;
	mov.u32 	%r621, %r73;
	@%p196 bra 	$L__BB5_55;
	setp.lt.s32 	%p197, %r73, %r620;
	mov.u64 	%rd240, %rd239;
	mov.u32 	%r621, %r620;
	@%p197 bra 	$L__BB5_55;
	setp.lt.s64 	%p198, %rd239, %rd46;
	min.s64 	%rd240, %rd239, %rd46;
	selp.b32 	%r621, %r620, %r73, %p198;
$L__BB5_55:
	ld.shared.u32 	%r76, [_ZN6thrust24THRUST_300001_SM_1000_NS8cuda_cub4core6detail5shmemE+56];
	ld.shared.u64 	%rd49, [_ZN6thrust24THRUST_300001_SM_1000_NS8cuda_cub4core6detail5shmemE+64];
	setp.lt.s32 	%p199, %r621, %r76;
	mov.u64 	%rd241, %rd49;
	mov.u32 	%r622, %r76;
	@%p199 bra 	$L__BB5_58;
	setp.lt.s32 	%p200, %r76, %r621;
	mov.u64 	%rd241, %rd240;
	mov.u32 	%r622, %r621;
	@%p200 bra 	$L__BB5_58;
	setp.lt.s64 	%p201, %rd240, %rd49;
	min.s64 	%rd241, %rd240, %rd49;
	selp.b32 	%r622, %r621, %r76, %p201;
$L__BB5_58:
	ld.shared.u32 	%r79, [_ZN6thrust24THRUST_300001_SM_1000_NS8cuda_cub4core6detail5shmemE+72];
	ld.shared.u64 	%rd52, [_ZN6thrust24THRUST_300001_SM_1000_NS8cuda_cub4core6detail5shmemE+80];
	setp.lt.s32 	%p202, %r622, %r79;
	mov.u64 	%rd242, %rd52;
	mov.u32 	%r623, %r79;
	@%p202 bra 	$L__BB5_61;
	setp.lt.s32 	%p203, %r79, %r622;
	mov.u64 	%rd242, %rd241;
	mov.u32 	%r623, %r622;
	@%p203 bra 	$L__BB5_61;
	setp.lt.s64 	%p204, %rd241, %rd52;
	min.s64 	%rd242, %rd241, %rd52;
	selp.b32 	%r623, %r622, %r79, %p204;
$L__BB5_61:
	ld.shared.u32 	%r82, [_ZN6thrust24THRUST_300001_SM_1000_NS8cuda_cub4core6detail5shmemE+88];
	ld.shared.u64 	%rd55, [_ZN6thrust24THRUST_300001_SM_1000_NS8cuda_cub4core6detail5shmemE+96];
	setp.lt.s32 	%p205, %r623, %r82;
	mov.u32 	%r624, %r82;
	mov.u64 	%rd243, %rd55;
	@%p205 bra 	$L__BB5_64;
	setp.lt.s32 	%p206, %r82, %r623;
	mov.u32 	%r624, %r623;
	mov.u64 	%rd243, %rd242;
	@%p206 bra 	$L__BB5_64;
	setp.lt.s64 	%p207, %rd242, %rd55;
	selp.b32 	%r624, %r623, %r82, %p207;
	min.s64 	%rd243, %rd242, %rd55;
$L__BB5_64:
	ld.shared.u32 	%r85, [_ZN6thrust24THRUST_300001_SM_1000_NS8cuda_cub4core6detail5shmemE+104];
	ld.shared.u64 	%rd58, [_ZN6thrust24THRUST_300001_SM_1000_NS8cuda_cub4core6detail5shmemE+112];
	setp.lt.s32 	%p208, %r624, %r85;
	mov.u32 	%r625, %r85;
	mov.u64 	%rd244, %rd58;
	@%p208 bra 	$L__BB5_67;
	setp.lt.s32 	%p209, %r85, %r624;
	mov.u32 	%r625, %r624;
	mov.u64 	%rd244, %rd243;
	@%p209 bra 	$L__BB5_67;
	setp.lt.s64 	%p210, %rd243, %rd58;
	selp.b32 	%r625, %r624, %r85, %p210;
	min.s64 	%rd244, %rd243, %rd58;
$L__BB5_67:
	ld.shared.u32 	%r88, [_ZN6thrust24THRUST_300001_SM_1000_NS8cuda_cub4core6detail5shmemE+120];
	ld.shared.u64 	%rd61, [_ZN6thrust24THRUST_300001_SM_1000_NS8cuda_cub4core6detail5shmemE+128];
	setp.lt.s32 	%p211, %r625, %r88;
	mov.u32 	%r677, %r88;
	mov.u64 	%rd285, %rd61;
	@%p211 bra 	$L__BB5_208;
	setp.lt.s32 	%p212, %r88, %r625;
	mov.u32 	%r677, %r625;
	mov.u64 	%rd285, %rd244;
	@%p212 bra 	$L__BB5_208;
	setp.lt.s64 	%p213, %rd244, %rd61;
	selp.b32 	%r677, %r625, %r88, %p213;
	min.s64 	%rd285, %rd244, %rd61;
	bra.uni 	$L__BB5_208;
$L__BB5_70:
	// begin inline asm
	mov.u32 %r375, %laneid;
	// end inline asm
	and.b32  	%r396, %r5, 992;
	add.s32 	%r397, %r396, 32;
	setp.gt.s32 	%p120, %r397, %r4;
	not.b32 	%r398, %r396;
	add.s32 	%r399, %r4, %r398;
	selp.b32 	%r394, %r399, 31, %p120;
	mov.b32 	%r393, 1;
	mov.b32 	%r395, -1;
	// begin inline asm
	shfl.sync.down.b32 %r376, %r613, %r393, %r394, %r395;
	// end inline asm
	// begin inline asm
	shfl.sync.down.b32 %r381, %r382, %r393, %r394, %r395;
	// end inline asm
	mov.b64 	{%r387, %r392}, %rd232;
	// begin inline asm
	shfl.sync.down.b32 %r386, %r387, %r393, %r394, %r395;
	// end inline asm
	// begin inline asm
	shfl.sync.down.b32 %r391, %r392, %r393, %r394, %r395;
	// end inline asm
	mov.b64 	%rd63, {%r386, %r391};
	setp.ge.s32 	%p121, %r375, %r394;
	mov.u32 	%r626, %r613;
	mov.u64 	%rd245, %rd232;
	@%p121 bra 	$L__BB5_74;
	setp.lt.s32 	%p122, %r613, %r376;
	mov.u32 	%r626, %r376;
	mov.u64 	%rd245, %rd63;
	@%p122 bra 	$L__BB5_74;
	setp.lt.s32 	%p123, %r376, %r613;
	mov.u32 	%r626, %r613;
	mov.u64 	%rd245, %rd232;
	@%p123 bra 	$L__BB5_74;
	setp.lt.s64 	%p124, %rd232, %rd63;
	selp.b32 	%r626, %r613, %r376, %p124;
	min.s64 	%rd245, %rd232, %rd63;
$L__BB5_74:
	mov.b32 	%r417, 2;
	mov.b32 	%r419, -1;
	// begin inline asm
	shfl.sync.down.b32 %r400, %r626, %r417, %r394, %r419;
	// end inline asm
	// begin inline asm
	shfl.sync.down.b32 %r405, %r406, %r417, %r394, %r419;
	// end inline asm
	mov.b64 	{%r411, %r416}, %rd245;
	// begin inline asm
	shfl.sync.down.b32 %r410, %r411, %r417, %r394, %r419;
	// end inline asm
	// begin inline asm
	shfl.sync.down.b32 %r415, %r416, %r417, %r394, %r419;
	// end inline asm
	mov.b64 	%rd66, {%r410, %r415};
	add.s32 	%r420, %r375, 2;
	setp.gt.s32 	%p125, %r420, %r394;
	mov.u32 	%r627, %r626;
	mov.u64 	%rd246, %rd245;
	@%p125 bra 	$L__BB5_78;
	setp.lt.s32 	%p126, %r626, %r400;
	mov.u32 	%r627, %r400;
	mov.u64 	%rd246, %rd66;
	@%p126 bra 	$L__BB5_78;
	setp.lt.s32 	%p127, %r400, %r626;
	mov.u32 	%r627, %r626;
	mov.u64 	%rd246, %rd245;
	@%p127 bra 	$L__BB5_78;
	setp.lt.s64 	%p128, %rd245, %rd66;
	selp.b32 	%r627, %r626, %r400, %p128;
	min.s64 	%rd246, %rd245, %rd66;
$L__BB5_78:
	mov.b32 	%r438, 4;
	mov.b32 	%r440, -1;
	// begin inline asm
	shfl.sync.down.b32 %r421, %r627, %r438, %r394, %r440;
	// end inline asm
	// begin inline asm
	shfl.sync.down.b32 %r426, %r427, %r438, %r394, %r440;
	// end inline asm
	mov.b64 	{%r432, %r437}, %rd246;
	// begin inline asm
	shfl.sync.down.b32 %r431, %r432, %r438, %r394, %r440;
	// end inline asm
	// begin inline asm
	shfl.sync.down.b32 %r436, %r437, %r438, %r394, %r440;
	// end inline asm
	mov.b64 	%rd69, {%r431, %r436};
	add.s32 	%r441, %r375, 4;
	setp.gt.s32 	%p129, %r441, %r394;
	mov.u32 	%r628, %r627;
	mov.u64 	%rd247, %rd246;
	@%p129 bra 	$L__BB5_82;
	setp.lt.s32 	%p130, %r627, %r421;
	mov.u32 	%r628, %r421;
	mov.u64 	%rd247, %rd69;
	@%p130 bra 	$L__BB5_82;
	setp.lt.s32 	%p131, %r421, %r627;
	mov.u32 	%r628, %r627;
	mov.u64 	%rd247, %rd246;
	@%p131 bra 	$L__BB5_82;
	setp.lt.s64 	%p132, %rd246, %rd69;
	selp.b32 	%r628, %r627, %r421, %p132;
	min.s64 	%rd247, %rd246, %rd69;
$L__BB5_82:
	mov.b32 	%r459, 8;
	mov.b32 	%r461, -1;
	// begin inline asm
	shfl.sync.down.b32 %r442, %r628, %r459, %r394, %r461;
	// end inline asm
	// begin inline asm
	shfl.sync.down.b32 %r447, %r448, %r459, %r394, %r461;
	// end inline asm
	mov.b64 	{%r453, %r458}, %rd247;
	// begin inline asm
	shfl.sync.down.b32 %r452, %r453, %r459, %r394, %r461;
	// end inline asm
	// begin inline asm
	shfl.sync.down.b32 %r457, %r458, %r459, %r394, %r461;
	// end inline asm
	mov.b64 	%rd72, {%r452, %r457};
	add.s32 	%r462, %r375, 8;
	setp.gt.s32 	%p133, %r462, %r394;
	mov.u32 	%r629, %r628;
	mov.u64 	%rd248, %rd247;
	@%p133 bra 	$L__BB5_86;
	setp.lt.s32 	%p134, %r628, %r442;
	mov.u32 	%r629, %r442;
	mov.u64 	%rd248, %rd72;
	@%p134 bra 	$L__BB5_86;
	setp.lt.s32 	%p135, %r442, %r628;
	mov.u32 	%r629, %r628;
	mov.u64 	%rd248, %rd247;
	@%p135 bra 	$L__BB5_86;
	setp.lt.s64 	%p136, %rd247, %rd72;
	selp.b32 	%r629, %r628, %r442, %p136;
	min.s64 	%rd248, %rd247, %rd72;
$L__BB5_86:
	mov.b32 	%r480, 16;
	mov.b32 	%r482, -1;
	// begin inline asm
	shfl.sync.down.b32 %r463, %r629, %r480, %r394, %r482;
	// end inline asm
	// begin inline asm
	shfl.sync.down.b32 %r468, %r469, %r480, %r394, %r482;
	// end inline asm
	mov.b64 	{%r474, %r479}, %rd248;
	// begin inline asm
	shfl.sync.down.b32 %r473, %r474, %r480, %r394, %r482;
	// end inline asm
	// begin inline asm
	shfl.sync.down.b32 %r478, %r479, %r480, %r394, %r482;
	// end inline asm
	mov.b64 	%rd75, {%r473, %r478};
	add.s32 	%r483, %r375, 16;
	setp.gt.s32 	%p137, %r483, %r394;
	mov.u32 	%r677, %r629;
	mov.u64 	%rd285, %rd248;
	@%p137 bra 	$L__BB5_90;
	setp.lt.s32 	%p138, %r629, %r463;
	mov.u32 	%r677, %r463;
	mov.u64 	%rd285, %rd75;
	@%p138 bra 	$L__BB5_90;
	setp.lt.s32 	%p139, %r463, %r629;
	mov.u32 	%r677, %r629;
	mov.u64 	%rd285, %rd248;
	@%p139 bra 	$L__BB5_90;
	setp.lt.s64 	%p140, %rd248, %rd75;
	selp.b32 	%r677, %r629, %r463, %p140;
	min.s64 	%rd285, %rd248, %rd75;
$L__BB5_90:
	setp.ne.s32 	%p141, %r375, 0;
	@%p141 bra 	$L__BB5_92;
	shr.u32 	%r484, %r5, 1;
	and.b32  	%r485, %r484, 496;
	mov.u32 	%r486, _ZN6thrust24THRUST_300001_SM_1000_NS8cuda_cub4core6detail5shmemE;
	add.s32 	%r487, %r486, %r485;
	st.shared.u32 	[%r487+8], %r677;
	st.shared.u64 	[%r487+16], %rd285;
$L__BB5_92:
	bar.sync 	0;
	setp.ne.s32 	%p142, %r5, 0;
	@%p142 bra 	$L__BB5_208;
	setp.lt.s32 	%p143, %r4, 33;
	mov.u32 	%r631, %r677;
	mov.u64 	%rd250, %rd285;
	@%p143 bra 	$L__BB5_97;
	ld.shared.u32 	%r107, [_ZN6thrust24THRUST_300001_SM_1000_NS8cuda_cub4core6detail5shmemE+24];
	ld.shared.u64 	%rd78, [_ZN6thrust24THRUST_300001_SM_1000_NS8cuda_cub4core6detail5shmemE+32];
	setp.lt.s32 	%p144, %r677, %r107;
	mov.u32 	%r631, %r107;
	mov.u64 	%rd250, %rd78;
	@%p144 bra 	$L__BB5_97;
	setp.lt.s32 	%p145, %r107, %r677;
	mov.u32 	%r631, %r677;
	mov.u64 	%rd250, %rd285;
	@%p145 bra 	$L__BB5_97;
	setp.lt.s64 	%p146, %rd285, %rd78;
	selp.b32 	%r631, %r677, %r107, %p146;
	min.s64 	%rd250, %rd285, %rd78;
$L__BB5_97:
	setp.lt.s32 	%p147, %r4, 65;
	mov.u32 	%r632, %r631;
	mov.u64 	%rd251, %rd250;
	@%p147 bra 	$L__BB5_101;
	ld.shared.u32 	%r110, [_ZN6thrust24THRUST_300001_SM_1000_NS8cuda_cub4core6detail5shmemE+40];
	ld.shared.u64 	%rd81, [_ZN6thrust24THRUST_300001_SM_1000_NS8cuda_cub4core6detail5shmemE+48];
	setp.lt.s32 	%p148, %r631, %r110;
	mov.u32 	%r632, %r110;
	mov.u64 	%rd251, %rd81;
	@%p148 bra 	$L__BB5_101;
	setp.lt.s32 	%p149, %r110, %r631;
	mov.u32 	%r632, %r631;
	mov.u64 	%rd251, %rd250;
	@%p149 bra 	$L__BB5_101;
	setp.lt.s64 	%p150, %rd250, %rd81;
	selp.b32 	%r632, %r631, %r110, %p150;
	min.s64 	%rd251, %rd250, %rd81;
$L__BB5_101:
	setp.lt.s32 	%p151, %r4, 97;
	mov.u32 	%r633, %r632;
	mov.u64 	%rd252, %rd251;
	@%p151 bra 	$L__BB5_105;
	ld.shared.u32 	%r113, [_ZN6thrust24THRUST_300001_SM_1000_NS8cuda_cub4core6detail5shmemE+56];
	ld.shared.u64 	%rd84, [_ZN6thrust24THRUST_300001_SM_1000_NS8cuda_cub4core6detail5shmemE+64];
	setp.lt.s32 	%p152, %r632, %r113;
	mov.u32 	%r633, %r113;
	mov.u64 	%rd252, %rd84;
	@%p152 bra 	$L__BB5_105;
	setp.lt.s32 	%p153, %r113, %r632;
	mov.u32 	%r633, %r632;
	mov.u64 	%rd252, %rd251;
	@%p153 bra 	$L__BB5_105;
	setp.lt.s64 	%p154, %rd251, %rd84;
	selp.b32 	%r633, %r632, %r113, %p154;
	min.s64 	%rd252, %rd251, %rd84;
$L__BB5_105:
	setp.lt.s32 	%p155, %r4, 129;
	mov.u32 	%r634, %r633;
	mov.u64 	%rd253, %rd252;
	@%p155 bra 	$L__BB5_109;
	ld.shared.u32 	%r116, [_ZN6thrust24THRUST_300001_SM_1000_NS8cuda_cub4core6detail5shmemE+72];
	ld.shared.u64 	%rd87, [_ZN6thrust24THRUST_300001_SM_1000_NS8cuda_cub4core6detail5shmemE+80];
	setp.lt.s32 	%p156, %r633, %r116;
	mov.u32 	%r634, %r116;
	mov.u64 	%rd253, %rd87;
	@%p156 bra 	$L__BB5_109;
	setp.lt.s32 	%p157, %r116, %r633;
	mov.u32 	%r634, %r633;
	mov.u64 	%rd253, %rd252;
	@%p157 bra 	$L__BB5_109;
	setp.lt.s64 	%p158, %rd252, %rd87;
	selp.b32 	%r634, %r633, %r116, %p158;
	min.s64 	%rd253, %rd252, %rd87;
$L__BB5_109:
	setp.lt.s32 	%p159, %r4, 161;
	mov.u32 	%r635, %r634;
	mov.u64 	%rd254, %rd253;
	@%p159 bra 	$L__BB5_113;
	ld.shared.u32 	%r119, [_ZN6thrust24THRUST_300001_SM_1000_NS8cuda_cub4core6detail5shmemE+88];
	ld.shared.u64 	%rd90, [_ZN6thrust24THRUST_300001_SM_1000_NS8cuda_cub4core6detail5shmemE+96];
	setp.lt.s32 	%p160, %r634, %r119;
	mov.u32 	%r635, %r119;
	mov.u64 	%rd254, %rd90;
	@%p160 bra 	$L__BB5_113;
	setp.lt.s32 	%p161, %r119, %r634;
	mov.u32 	%r635, %r634;
	mov.u64 	%rd254, %rd253;
	@%p161 bra 	$L__BB5_113;
	setp.lt.s64 	%p162, %rd253, %rd90;
	selp.b32 	%r635, %r634, %r119, %p162;
	min.s64 	%rd254, %rd253, %rd90;
$L__BB5_113:
	setp.lt.s32 	%p163, %r4, 193;
	mov.u32 	%r636, %r635;
	mov.u64 	%rd255, %rd254;
	@%p163 bra 	$L__BB5_117;
	ld.shared.u32 	%r122, [_ZN6thrust24THRUST_300001_SM_1000_NS8cuda_cub4core6detail5shmemE+104];
	ld.shared.u64 	%rd93, [_ZN6thrust24THRUST_300001_SM_1000_NS8cuda_cub4core6detail5shmemE+112];
	setp.lt.s32 	%p164, %r635, %r122;
	mov.u32 	%r636, %r122;
	mov.u64 	%rd255, %rd93;
	@%p164 bra 	$L__BB5_117;
	setp.lt.s32 	%p165, %r122, %r635;
	mov.u32 	%r636, %r635;
	mov.u64 	%rd255, %rd254;
	@%p165 bra 	$L__BB5_117;
	setp.lt.s64 	%p166, %rd254, %rd93;
	selp.b32 	%r636, %r635, %r122, %p166;
	min.s64 	%rd255, %rd254, %rd93;
$L__BB5_117:
	setp.lt.s32 	%p167, %r4, 225;
	mov.u32 	%r677, %r636;
	mov.u64 	%rd285, %rd255;
	@%p167 bra 	$L__BB5_208;
	ld.shared.u32 	%r125, [_ZN6thrust24THRUST_300001_SM_1000_NS8cuda_cub4core6detail5shmemE+120];
	ld.shared.u64 	%rd96, [_ZN6thrust24THRUST_300001_SM_1000_NS8cuda_cub4core6detail5shmemE+128];
	setp.lt.s32 	%p168, %r636, %r125;
	mov.u32 	%r677, %r125;
	mov.u64 	%rd285, %rd96;
	@%p168 bra 	$L__BB5_208;
	setp.lt.s32 	%p169, %r125, %r636;
	mov.u32 	%r677, %r636;
	mov.u64 	%rd285, %rd255;
	@%p169 bra 	$L__BB5_208;
	setp.lt.s64 	%p170, %rd255, %rd96;
	selp.b32 	%r677, %r636, %r125, %p170;
	min.s64 	%rd285, %rd255, %rd96;
	bra.uni 	$L__BB5_208;
$L__BB5_121:
	mov.u32 	%r127, %tid.x;
	cvt.s64.s32 	%rd183, %r2;
	add.s64 	%rd98, %rd3, %rd183;
	cvt.u64.u32 	%rd99, %r127;
	add.s64 	%rd184, %rd99, %rd183;
	shl.b64 	%rd185, %rd184, 2;
	add.s64 	%rd186, %rd2, %rd185;
	ld.global.u32 	%r238, [%rd186];
	add.s32 	%r239, %r127, 256;
	cvt.u64.u32 	%rd187, %r239;
	ld.global.u32 	%r240, [%rd186+1024];
	add.s32 	%r241, %r127, 512;
	cvt.u64.u32 	%rd188, %r241;
	ld.global.u32 	%r242, [%rd186+2048];
	add.s32 	%r243, %r127, 768;
	cvt.u64.u32 	%rd189, %r243;
	ld.global.u32 	%r244, [%rd186+3072];
	or.b32  	%r245, %r127, 1024;
	cvt.u64.u32 	%rd100, %r245;
	add.s64 	%rd273, %rd98, %rd100;
	ld.global.u32 	%r665, [%rd186+4096];
	setp.lt.s32 	%p2, %r238, %r240;
	max.s32 	%r246, %r238, %r240;
	selp.b64 	%rd190, %rd187, %rd99, %p2;
	setp.lt.s32 	%p3, %r246, %r242;
	max.s32 	%r247, %r246, %r242;
	selp.b64 	%rd191, %rd188, %rd190, %p3;
	setp.lt.s32 	%p4, %r247, %r244;
	max.s32 	%r129, %r247, %r244;
	selp.b64 	%rd102, %rd189, %rd191, %p4;
	setp.lt.s32 	%p5, %r129, %r665;
	@%p5 bra 	$L__BB5_123;
	setp.lt.s32 	%p6, %r665, %r129;
	setp.lt.u64 	%p7, %rd102, %rd100;
	or.pred  	%p8, %p6, %p7;
	selp.b32 	%r665, %r129, %r665, %p8;
	add.s64 	%rd192, %rd98, %rd102;
	selp.b64 	%rd273, %rd192, %rd273, %p8;
$L__BB5_123:
	setp.le.s32 	%p9, %r235, %r3;
	@%p9 bra 	$L__BB5_164;
	setp.ne.s32 	%p10, %r127, 0;
	@%p10 bra 	$L__BB5_126;
	atom.global.add.u32 	%r248, [%rd1+4], 1280;
	add.s32 	%r249, %r248, %r3;
	st.shared.u32 	[_ZN6thrust24THRUST_300001_SM_1000_NS8cuda_cub4core6detail5shmemE+152], %r249;
$L__BB5_126:
	bar.sync 	0;
	ld.shared.u32 	%r646, [_ZN6thrust24THRUST_300001_SM_1000_NS8cuda_cub4core6detail5shmemE+152];
	add.s32 	%r250, %r646, 1280;
	setp.gt.s32 	%p11, %r250, %r235;
	@%p11 bra 	$L__BB5_141;
	mov.u32 	%r639, %r665;
	mov.u64 	%rd257, %rd273;
$L__BB5_128:
	cvt.s64.s32 	%rd193, %r646;
	add.s64 	%rd194, %rd99, %rd193;
	shl.b64 	%rd195, %rd194, 2;
	add.s64 	%rd196, %rd2, %rd195;
	add.s64 	%rd258, %rd194, %rd3;
	ld.global.u32 	%r640, [%rd196];
	add.s64 	%rd259, %rd258, 256;
	ld.global.u32 	%r641, [%rd196+1024];
	add.s64 	%rd260, %rd258, 512;
	ld.global.u32 	%r642, [%rd196+2048];
	add.s64 	%rd261, %rd258, 768;
	ld.global.u32 	%r643, [%rd196+3072];
	add.s64 	%rd273, %rd258, 1024;
	ld.global.u32 	%r665, [%rd196+4096];
	setp.lt.s32 	%p12, %r639, %r640;
	@%p12 bra 	$L__BB5_130;
	setp.lt.s32 	%p13, %r640, %r639;
	setp.lt.s64 	%p14, %rd257, %rd258;
	or.pred  	%p15, %p13, %p14;
	selp.b32 	%r640, %r639, %r640, %p15;
	selp.b64 	%rd258, %rd257, %rd258, %p15;
$L__BB5_130:
	setp.lt.s32 	%p16, %r640, %r641;
	@%p16 bra 	$L__BB5_132;
	setp.lt.s32 	%p17, %r641, %r640;
	setp.lt.s64 	%p18, %rd258, %rd259;
	or.pred  	%p19, %p17, %p18;
	selp.b32 	%r641, %r640, %r641, %p19;
	selp.b64 	%rd259, %rd258, %rd259, %p19;
$L__BB5_132:
	setp.lt.s32 	%p20, %r641, %r642;
	@%p20 bra 	$L__BB5_134;
	setp.lt.s32 	%p21, %r642, %r641;
	setp.lt.s64 	%p22, %rd259, %rd260;
	or.pred  	%p23, %p21, %p22;
	selp.b32 	%r642, %r641, %r642, %p23;
	selp.b64 	%rd260, %rd259, %rd260, %p23;
$L__BB5_134:
	setp.lt.s32 	%p24, %r642, %r643;
	@%p24 bra 	$L__BB5_136;
	setp.lt.s32 	%p25, %r643, %r642;
	setp.lt.s64 	%p26, %rd260, %rd261;
	or.pred  	%p27, %p25, %p26;
	selp.b32 	%r643, %r642, %r643, %p27;
	selp.b64 	%rd261, %rd260, %rd261, %p27;
$L__BB5_136:
	setp.lt.s32 	%p28, %r643, %r665;
	@%p28 bra 	$L__BB5_138;
	setp.lt.s32 	%p29, %r665, %r643;
	setp.lt.s64 	%p30, %rd261, %rd273;
	or.pred  	%p31, %p29, %p30;
	selp.b32 	%r665, %r643, %r665, %p31;
	selp.b64 	%rd273, %rd261, %rd273, %p31;
$L__BB5_138:
	setp.ne.s32 	%p32, %r127, 0;
	bar.sync 	0;
	@%p32 bra 	$L__BB5_140;
	atom.global.add.u32 	%r251, [%rd1+4], 1280;
	add.s32 	%r252, %r251, %r3;
	st.shared.u32 	[_ZN6thrust24THRUST_300001_SM_1000_NS8cuda_cub4core6detail5shmemE+152], %r252;
$L__BB5_140:
	bar.sync 	0;
	ld.shared.u32 	%r646, [_ZN6thrust24THRUST_300001_SM_1000_NS8cuda_cub4core6detail5shmemE+152];
	add.s32 	%r253, %r646, 1280;
	setp.le.s32 	%p33, %r253, %r235;
	mov.u32 	%r639, %r665;
	mov.u64 	%rd257, %rd273;
	@%p33 bra 	$L__BB5_128;
$L__BB5_141:
	setp.le.s32 	%p34, %r235, %r646;
	@%p34 bra 	$L__BB5_164;
	sub.s32 	%r153, %r235, %r646;
	setp.ge.s32 	%p35, %r127, %r153;
	@%p35 bra 	$L__BB5_164;
	not.b32 	%r255, %r127;
	add.s32 	%r256, %r235, %r255;
	sub.s32 	%r154, %r256, %r646;
	and.b32  	%r257, %r154, 768;
	setp.eq.s32 	%p36, %r257, 768;
	mov.u32 	%r652, %r127;
	@%p36 bra 	$L__BB5_149;
	add.s32 	%r648, %r127, %r646;
	shr.u32 	%r258, %r154, 8;
	add.s32 	%r259, %r258, 1;
	and.b32  	%r260, %r259, 3;
	neg.s32 	%r647, %r260;
	mov.u32 	%r652, %r127;
$L__BB5_145:
	.pragma "nounroll";
	mov.u64 	%rd122, %rd273;
	mov.u32 	%r160, %r665;
	cvt.s64.s32 	%rd198, %r648;
	add.s64 	%rd123, %rd3, %rd198;
	mul.wide.s32 	%rd199, %r648, 4;
	add.s64 	%rd200, %rd2, %rd199;
	ld.global.u32 	%r161, [%rd200];
	setp.lt.s32 	%p37, %r160, %r161;
	mov.u32 	%r665, %r161;
	mov.u64 	%rd273, %rd123;
	@%p37 bra 	$L__BB5_148;
	setp.lt.s32 	%p38, %r161, %r160;
	mov.u32 	%r665, %r160;
	mov.u64 	%rd273, %rd122;
	@%p38 bra 	$L__BB5_148;
	setp.lt.s64 	%p39, %rd122, %rd123;
	selp.b32 	%r665, %r160, %r161, %p39;
	min.s64 	%rd273, %rd122, %rd123;
$L__BB5_148:
	add.s32 	%r652, %r652, 256;
	add.s32 	%r648, %r648, 256;
	add.s32 	%r647, %r647, 1;
	setp.ne.s32 	%p40, %r647, 0;
	@%p40 bra 	$L__BB5_145;
$L__BB5_149:
	setp.lt.u32 	%p41, %r154, 768;
	@%p41 bra 	$L__BB5_164;
	add.s32 	%r655, %r652, %r646;
	add.s32 	%r658, %r655, 256;
	add.s32 	%r657, %r655, 512;
	add.s32 	%r656, %r655, 768;
	add.s64 	%rd128, %rd2, 2048;
$L__BB5_151:
	cvt.s64.s32 	%rd201, %r658;
	add.s64 	%rd130, %rd3, %rd201;
	cvt.s64.s32 	%rd202, %r657;
	add.s64 	%rd131, %rd3, %rd202;
	cvt.s64.s32 	%rd203, %r656;
	add.s64 	%rd132, %rd3, %rd203;
	cvt.s64.s32 	%rd204, %r655;
	mul.wide.s32 	%rd205, %r655, 4;
	add.s64 	%rd133, %rd128, %rd205;
	add.s64 	%rd134, %rd3, %rd204;
	ld.global.u32 	%r180, [%rd133+-2048];
	setp.lt.s32 	%p42, %r665, %r180;
	mov.u32 	%r661, %r180;
	mov.u64 	%rd269, %rd134;
	@%p42 bra 	$L__BB5_154;
	setp.lt.s32 	%p43, %r180, %r665;
	mov.u32 	%r661, %r665;
	mov.u64 	%rd269, %rd273;
	@%p43 bra 	$L__BB5_154;
	setp.lt.s64 	%p44, %rd273, %rd134;
	selp.b32 	%r661, %r665, %r180, %p44;
	min.s64 	%rd269, %rd273, %rd134;
$L__BB5_154:
	ld.global.u32 	%r183, [%rd133+-1024];
	setp.lt.s32 	%p45, %r661, %r183;
	mov.u32 	%r662, %r183;
	mov.u64 	%rd270, %rd130;
	@%p45 bra 	$L__BB5_157;
	setp.lt.s32 	%p46, %r183, %r661;
	mov.u32 	%r662, %r661;
	mov.u64 	%rd270, %rd269;
	@%p46 bra 	$L__BB5_157;
	setp.lt.s64 	%p47, %rd269, %rd130;
	selp.b32 	%r662, %r661, %r183, %p47;
	min.s64 	%rd270, %rd269, %rd130;
$L__BB5_157:
	ld.global.u32 	%r186, [%rd133];
	setp.lt.s32 	%p48, %r662, %r186;
	mov.u32 	%r663, %r186;
	mov.u64 	%rd271, %rd131;
	@%p48 bra 	$L__BB5_160;
	setp.lt.s32 	%p49, %r186, %r662;
	mov.u32 	%r663, %r662;
	mov.u64 	%rd271, %rd270;
	@%p49 bra 	$L__BB5_160;
	setp.lt.s64 	%p50, %rd270, %rd131;
	selp.b32 	%r663, %r662, %r186, %p50;
	min.s64 	%rd271, %rd270, %rd131;
$L__BB5_160:
	ld.global.u32 	%r189, [%rd133+1024];
	setp.lt.s32 	%p51, %r663, %r189;
	mov.u32 	%r665, %r189;
	mov.u64 	%rd273, %rd132;
	@%p51 bra 	$L__BB5_163;
	setp.lt.s32 	%p52, %r189, %r663;
	mov.u32 	%r665, %r663;
	mov.u64 	%rd273, %rd271;
	@%p52 bra 	$L__BB5_163;
	setp.lt.s64 	%p53, %rd271, %rd132;
	selp.b32 	%r665, %r663, %r189, %p53;
	min.s64 	%rd273, %rd271, %rd132;
$L__BB5_163:
	add.s32 	%r652, %r652, 1024;
	add.s32 	%r658, %r658, 1024;
	add.s32 	%r657, %r657, 1024;
	add.s32 	%r656, %r656, 1024;
	add.s32 	%r655, %r655, 1024;
	setp.lt.s32 	%p54, %r652, %r153;
	@%p54 bra 	$L__BB5_151;
$L__BB5_164:
	// begin inline asm
	mov.u32 %r261, %laneid;
	// end inline asm
	mov.b32 	%r279, 1;
	mov.b32 	%r280, 31;
	mov.b32 	%r281, -1;
	// begin inline asm
	shfl.sync.down.b32 %r262, %r665, %r279, %r280, %r281;
	// end inline asm
	// begin inline asm
	shfl.sync.down.b32 %r267, %r268, %r279, %r280, %r281;
	// end inline asm
	mov.b64 	{%r273, %r278}, %rd273;
	// begin inline asm
	shfl.sync.down.b32 %r272, %r273, %r279, %r280, %r281;
	// end inline asm
	// begin inline asm
	shfl.sync.down.b32 %r277, %r278, %r279, %r280, %r281;
	// end inline asm
	mov.b64 	%rd144, {%r272, %r277};
	setp.gt.s32 	%p55, %r261, 30;
	mov.u32 	%r666, %r665;
	mov.u64 	%rd274, %rd273;
	@%p55 bra 	$L__BB5_168;
	setp.lt.s32 	%p56, %r665, %r262;
	mov.u32 	%r666, %r262;
	mov.u64 	%rd274, %rd144;
	@%p56 bra 	$L__BB5_168;
	setp.lt.s32 	%p57, %r262, %r665;
	mov.u32 	%r666, %r665;
	mov.u64 	%rd274, %rd273;
	@%p57 bra 	$L__BB5_168;
	setp.lt.s64 	%p58, %rd273, %rd144;
	selp.b32 	%r666, %r665, %r262, %p58;
	min.s64 	%rd274, %rd273, %rd144;
$L__BB5_168:
	mov.b32 	%r299, 2;
	mov.b32 	%r300, 31;
	mov.b32 	%r301, -1;
	// begin inline asm
	shfl.sync.down.b32 %r282, %r666, %r299, %r300, %r301;
	// end inline asm
	// begin inline asm
	shfl.sync.down.b32 %r287, %r288, %r299, %r300, %r301;
	// end inline asm
	mov.b64 	{%r293, %r298}, %rd274;
	// begin inline asm
	shfl.sync.down.b32 %r292, %r293, %r299, %r300, %r301;
	// end inline asm
	// begin inline asm
	shfl.sync.down.b32 %r297, %r298, %r299, %r300, %r301;
	// end inline asm
	mov.b64 	%rd147, {%r292, %r297};
	setp.gt.s32 	%p59, %r261, 29;
	mov.u32 	%r667, %r666;
	mov.u64 	%rd275, %rd274;
	@%p59 bra 	$L__BB5_172;
	setp.lt.s32 	%p60, %r666, %r282;
	mov.u32 	%r667, %r282;
	mov.u64 	%rd275, %rd147;
	@%p60 bra 	$L__BB5_172;
	setp.lt.s32 	%p61, %r282, %r666;
	mov.u32 	%r667, %r666;
	mov.u64 	%rd275, %rd274;
	@%p61 bra 	$L__BB5_172;
	setp.lt.s64 	%p62, %rd274, %rd147;
	selp.b32 	%r667, %r666, %r282, %p62;
	min.s64 	%rd275, %rd274, %rd147;
$L__BB5_172:
	mov.b32 	%r319, 4;
	mov.b32 	%r320, 31;
	mov.b32 	%r321, -1;
	// begin inline asm
	shfl.sync.down.b32 %r302, %r667, %r319, %r320, %r321;
	// end inline asm
	// begin inline asm
	shfl.sync.down.b32 %r307, %r308, %r319, %r320, %r321;
	// end inline asm
	mov.b64 	{%r313, %r318}, %rd275;
	// begin inline asm
	shfl.sync.down.b32 %r312, %r313, %r319, %r320, %r321;
	// end inline asm
	// begin inline asm
	shfl.sync.down.b32 %r317, %r318, %r319, %r320, %r321;
	// end inline asm
	mov.b64 	%rd150, {%r312, %r317};
	setp.gt.s32 	%p63, %r261, 27;
	mov.u32 	%r668, %r667;
	mov.u64 	%rd276, %rd275;
	@%p63 bra 	$L__BB5_176;
	setp.lt.s32 	%p64, %r667, %r302;
	mov.u32 	%r668, %r302;
	mov.u64 	%rd276, %rd150;
	@%p64 bra 	$L__BB5_176;
	setp.lt.s32 	%p65, %r302, %r667;
	mov.u32 	%r668, %r667;
	mov.u64 	%rd276, %rd275;
	@%p65 bra 	$L__BB5_176;
	setp.lt.s64 	%p66, %rd275, %rd150;
	selp.b32 	%r668, %r667, %r302, %p66;
	min.s64 	%rd276, %rd275, %rd150;
$L__BB5_176:
	mov.b32 	%r339, 8;
	mov.b32 	%r340, 31;
	mov.b32 	%r341, -1;
	// begin inline asm
	shfl.sync.down.b32 %r322, %r668, %r339, %r340, %r341;
	// end inline asm
	// begin inline asm
	shfl.sync.down.b32 %r327, %r328, %r339, %r340, %r341;
	// end inline asm
	mov.b64 	{%r333, %r338}, %rd276;
	// begin inline asm
	shfl.sync.down.b32 %r332, %r333, %r339, %r340, %r341;
	// end inline asm
	// begin inline asm
	shfl.sync.down.b32 %r337, %r338, %r339, %r340, %r341;
	// end inline asm
	mov.b64 	%rd153, {%r332, %r337};
	setp.gt.s32 	%p67, %r261, 23;
	mov.u32 	%r669, %r668;
	mov.u64 	%rd277, %rd276;
	@%p67 bra 	$L__BB5_180;
	setp.lt.s32 	%p68, %r668, %r322;
	mov.u32 	%r669, %r322;
	mov.u64 	%rd277, %rd153;
	@%p68 bra 	$L__BB5_180;
	setp.lt.s32 	%p69, %r322, %r668;
	mov.u32 	%r669, %r668;
	mov.u64 	%rd277, %rd276;
	@%p69 bra 	$L__BB5_180;
	setp.lt.s64 	%p70, %rd276, %rd153;
	selp.b32 	%r669, %r668, %r322, %p70;
	min.s64 	%rd277, %rd276, %rd153;
$L__BB5_180:
	mov.b32 	%r359, 16;
	mov.b32 	%r360, 31;
	mov.b32 	%r361, -1;
	// begin inline asm
	shfl.sync.down.b32 %r342, %r669, %r359, %r360, %r361;
	// end inline asm
	// begin inline asm
	shfl.sync.down.b32 %r347, %r348, %r359, %r360, %r361;
	// end inline asm
	mov.b64 	{%r353, %r358}, %rd277;
	// begin inline asm
	shfl.sync.down.b32 %r352, %r353, %r359, %r360, %r361;
	// end inline asm
	// begin inline asm
	shfl.sync.down.b32 %r357, %r358, %r359, %r360, %r361;
	// end inline asm
	mov.b64 	%rd156, {%r352, %r357};
	setp.gt.s32 	%p71, %r261, 15;
	mov.u32 	%r677, %r669;
	mov.u64 	%rd285, %rd277;
	@%p71 bra 	$L__BB5_184;
	setp.lt.s32 	%p72, %r669, %r342;
	mov.u32 	%r677, %r342;
	mov.u64 	%rd285, %rd156;
	@%p72 bra 	$L__BB5_184;
	setp.lt.s32 	%p73, %r342, %r669;
	mov.u32 	%r677, %r669;
	mov.u64 	%rd285, %rd277;
	@%p73 bra 	$L__BB5_184;
	setp.lt.s64 	%p74, %rd277, %rd156;
	selp.b32 	%r677, %r669, %r342, %p74;
	min.s64 	%rd285, %rd277, %rd156;
$L__BB5_184:
	setp.ne.s32 	%p75, %r261, 0;
	@%p75 bra 	$L__BB5_186;
	shr.u32 	%r362, %r127, 1;
	and.b32  	%r363, %r362, 496;
	mov.u32 	%r364, _ZN6thrust24THRUST_300001_SM_1000_NS8cuda_cub4core6detail5shmemE;
	add.s32 	%r365, %r364, %r363;
	st.shared.u32 	[%r365+8], %r677;
	st.shared.u64 	[%r365+16], %rd285;
$L__BB5_186:
	bar.sync 	0;
	setp.ne.s32 	%p76, %r127, 0;
	@%p76 bra 	$L__BB5_208;
	ld.shared.u32 	%r214, [_ZN6thrust24THRUST_300001_SM_1000_NS8cuda_cub4core6detail5shmemE+24];
	ld.shared.u64 	%rd159, [_ZN6thrust24THRUST_300001_SM_1000_NS8cuda_cub4core6detail5shmemE+32];
	setp.lt.s32 	%p77, %r677, %r214;
	mov.u32 	%r671, %r214;
	mov.u64 	%rd279, %rd159;
	@%p77 bra 	$L__BB5_190;
	setp.lt.s32 	%p78, %r214, %r677;
	mov.u32 	%r671, %r677;
	mov.u64 	%rd279, %rd285;
	@%p78 bra 	$L__BB5_190;
	setp.lt.s64 	%p79, %rd285, %rd159;
	selp.b32 	%r671, %r677, %r214, %p79;
	min.s64 	%rd279, %rd285, %rd159;
$L__BB5_190:
	ld.shared.u32 	%r217, [_ZN6thrust24THRUST_300001_SM_1000_NS8cuda_cub4core6detail5shmemE+40];
	ld.shared.u64 	%rd162, [_ZN6thrust24THRUST_300001_SM_1000_NS8cuda_cub4core6detail5shmemE+48];
	setp.lt.s32 	%p80, %r671, %r217;
	mov.u32 	%r672, %r217;
	mov.u64 	%rd280, %rd162;
	@%p80 bra 	$L__BB5_193;
	setp.lt.s32 	%p81, %r217, %r671;
	mov.u32 	%r672, %r671;
	mov.u64 	%rd280, %rd279;
	@%p81 bra 	$L__BB5_193;
	setp.lt.s64 	%p82, %rd279, %rd162;
	selp.b32 	%r672, %r671, %r217, %p82;
	min.s64 	%rd280, %rd279, %rd162;
$L__BB5_193:
	ld.shared.u32 	%r220, [_ZN6thrust24THRUST_300001_SM_1000_NS8cuda_cub4core6detail5shmemE+56];
	ld.shared.u64 	%rd165, [_ZN6thrust24THRUST_300001_SM_1000_NS8cuda_cub4core6detail5shmemE+64];
	setp.lt.s32 	%p83, %r672, %r220;
	mov.u32 	%r673, %r220;
	mov.u64 	%rd281, %rd165;
	@%p83 bra 	$L__BB5_196;
	setp.lt.s32 	%p84, %r220, %r672;
	mov.u32 	%r673, %r672;
	mov.u64 	%rd281, %rd280;
	@%p84 bra 	$L__BB5_196;
	setp.lt.s64 	%p85, %rd280, %rd165;
	selp.b32 	%r673, %r672, %r220, %p85;
	min.s64 	%rd281, %rd280, %rd165;
$L__BB5_196:
	ld.shared.u32 	%r223, [_ZN6thrust24THRUST_300001_SM_1000_NS8cuda_cub4core6detail5shmemE+72];
	ld.shared.u64 	%rd168, [_ZN6thrust24THRUST_300001_SM_1000_NS8cuda_cub4core6detail5shmemE+80];
	setp.lt.s32 	%p86, %r673, %r223;
	mov.u32 	%r674, %r223;
	mov.u64 	%rd282, %rd168;
	@%p86 bra 	$L__BB5_199;
	setp.lt.s32 	%p87, %r223, %r673;
	mov.u32 	%r674, %r673;
	mov.u64 	%rd282, %rd281;
	@%p87 bra 	$L__BB5_199;
	setp.lt.s64 	%p88, %rd281, %rd168;
	selp.b32 	%r674, %r673, %r223, %p88;
	min.s64 	%rd282, %rd281, %rd168;
$L__BB5_199:
	ld.shared.u32 	%r226, [_ZN6thrust24THRUST_300001_SM_1000_NS8cuda_cub4core6detail5shmemE+88];
	ld.shared.u64 	%rd171, [_ZN6thrust24THRUST_300001_SM_1000_NS8cuda_cub4core6detail5shmemE+96];
	setp.lt.s32 	%p89, %r674, %r226;
	mov.u32 	%r675, %r226;
	mov.u64 	%rd283, %rd171;
	@%p89 bra 	$L__BB5_202;
	setp.lt.s32 	%p90, %r226, %r674;
	mov.u32 	%r675, %r674;
	mov.u64 	%rd283, %rd282;
	@%p90 bra 	$L__BB5_202;
	setp.lt.s64 	%p91, %rd282, %rd171;
	selp.b32 	%r675, %r674, %r226, %p91;
	min.s64 	%rd283, %rd282, %rd171;
$L__BB5_202:
	ld.shared.u32 	%r229, [_ZN6thrust24THRUST_300001_SM_1000_NS8cuda_cub4core6detail5shmemE+104];
	ld.shared.u64 	%rd174, [_ZN6thrust24THRUST_300001_SM_1000_NS8cuda_cub4core6detail5shmemE+112];
	setp.lt.s32 	%p92, %r675, %r229;
	mov.u32 	%r676, %r229;
	mov.u64 	%rd284, %rd174;
	@%p92 bra 	$L__BB5_205;
	setp.lt.s32 	%p93, %r229, %r675;
	mov.u32 	%r676, %r675;
	mov.u64 	%rd284, %rd283;
	@%p93 bra 	$L__BB5_205;
	setp.lt.s64 	%p94, %rd283, %rd174;
	selp.b32 	%r676, %r675, %r229, %p94;
	min.s64 	%rd284, %rd283, %rd174;
$L__BB5_205:
	ld.shared.u32 	%r232, [_ZN6thrust24THRUST_300001_SM_1000_NS8cuda_cub4core6detail5shmemE+120];
	ld.shared.u64 	%rd177, [_ZN6thrust24THRUST_300001_SM_1000_NS8cuda_cub4core6detail5shmemE+128];
	setp.lt.s32 	%p95, %r676, %r232;
	mov.u32 	%r677, %r232;
	mov.u64 	%rd285, %rd177;
	@%p95 bra 	$L__BB5_208;
	setp.lt.s32 	%p96, %r232, %r676;
	mov.u32 	%r677, %r676;
	mov.u64 	%rd285, %rd284;
	@%p96 bra 	$L__BB5_208;
	setp.lt.s64 	%p97, %rd284, %rd177;
	selp.b32 	%r677, %r676, %r232, %p97;
	min.s64 	%rd285, %rd284, %rd177;
$L__BB5_208:
	mov.u32 	%r593, %tid.x;
	setp.ne.s32 	%p214, %r593, 0;
	@%p214 bra 	$L__BB5_210;
	ld.param.u64 	%rd222, [_ZN6thrust24THRUST_300001_SM_1000_NS8cuda_cub4core6detail13_kernel_agentINS1_8__reduce11ReduceAgentINS0_12zip_iteratorIN4cuda3std3__45tupleIJNS0_10device_ptrIiEENS0_17counting_iteratorIlNS0_11use_defaultESF_SF_EEEEEEEPNSB_IJilEEESJ_iNS1_9__extrema9arg_max_fIilNSA_4lessIiEEEEEEJSI_SK_iN3cub18CUB_300001_SM_100013GridEvenShareIiEENSS_9GridQueueIjEESP_EEEvDpT0__param_1];
	cvta.to.global.u64 	%rd219, %rd222;
	mul.wide.u32 	%rd220, %r1, 16;
	add.s64 	%rd221, %rd219, %rd220;
	st.global.u32 	[%rd221], %r677;
	st.global.u64 	[%rd221+8], %rd285;
$L__BB5_210:
	ret;

}
	// .globl	_ZN6thrust24THRUST_300001_SM_1000_NS8cuda_cub4core6detail13_kernel_agentINS1_8__reduce10DrainAgentIiEEJN3cub18CUB_300001_SM_10009GridQueueIjEEiEEEvDpT0_
.visible .entry _ZN6thrust24THRUST_300001_SM_1000_NS8cuda_cub4core6detail13_kernel_agentINS1_8__reduce10DrainAgentIiEEJN3cub18CUB_300001_SM_10009GridQueueIjEEiEEEvDpT0_(
	.param .align 8 .b8 _ZN6thrust24THRUST_300001_SM_1000_NS8cuda_cub4core6detail13_kernel_agentINS1_8__reduce10DrainAgentIiEEJN3cub18CUB_300001_SM_10009GridQueueIjEEiEEEvDpT0__param_0[8],
	.param .u32 _ZN6thrust24THRUST_300001_SM_1000_NS8cuda_cub4core6detail13_kernel_agentINS1_8__reduce10DrainAgentIiEEJN3cub18CUB_300001_SM_10009GridQueueIjEEiEEEvDpT0__param_1
)
.maxntid 1
{
	.reg .b32 	%r<3>;
	.reg .b64 	%rd<3>;

	ld.param.u64 	%rd1, [_ZN6thrust24THRUST_300001_SM_1000_NS8cuda_cub4core6detail13_kernel_agentINS1_8__reduce10DrainAgentIiEEJN3cub18CUB_300001_SM_10009GridQueueIjEEiEEEvDpT0__param_0];
	ld.param.u32 	%r1, [_ZN6thrust24THRUST_300001_SM_1000_NS8cuda_cub4core6detail13_kernel_agentINS1_8__reduce10DrainAgentIiEEJN3cub18CUB_300001_SM_10009GridQueueIjEEiEEEvDpT0__param_1];
	cvta.to.global.u64 	%rd2, %rd1;
	st.global.u32 	[%rd2], %r1;
	mov.b32 	%r2, 0;
	st.global.u32 	[%rd2+4], %r2;
	ret;

}
	// .globl	_ZN6thrust24THRUST_300001_SM_1000_NS8cuda_cub4core6detail13_kernel_agentINS1_8__reduce11ReduceAgentIPN4cuda3std3__45tupleIJilEEESC_SB_iNS1_9__extrema9arg_max_fIilNS9_4lessIiEEEEEEJSC_SC_iSH_EEEvDpT0_
.visible .entry _ZN6thrust24THRUST_300001_SM_1000_NS8cuda_cub4core6detail13_kernel_agentINS1_8__reduce11ReduceAgentIPN4cuda3std3__45tupleIJilEEESC_SB_iNS1_9__extrema9arg_max_fIilNS9_4lessIiEEEEEEJSC_SC_iSH_EEEvDpT0_(
	.param .u64 .ptr .align 1 _ZN6thrust24THRUST_300001_SM_1000_NS8cuda_cub4core6detail13_kernel_agentINS1_8__reduce11ReduceAgentIPN4cuda3std3__45tupleIJilEEESC_SB_iNS1_9__extrema9arg_max_fIilNS9_4lessIiEEEEEEJSC_SC_iSH_EEEvDpT0__param_0,
	.param .u64 .ptr .align 1 _ZN6thrust24THRUST_300001_SM_1000_NS8cuda_cub4core6detail13_kernel_agentINS1_8__reduce11ReduceAgentIPN4cuda3std3__45tupleIJilEEESC_SB_iNS1_9__extrema9arg_max_fIilNS9_4lessIiEEEEEEJSC_SC_iSH_EEEvDpT0__param_1,
	.param .u32 _ZN6thrust24THRUST_300001_SM_1000_NS8cuda_cub4core6detail13_kernel_agentINS1_8__reduce11ReduceAgentIPN4cuda3std3__45tupleIJilEEESC_SB_iNS1_9__extrema9arg_max_fIilNS9_4lessIiEEEEEEJSC_SC_iSH_EEEvDpT0__param_2,
	.param .align 1 .b8 _ZN6thrust24THRUST_300001_SM_1000_NS8cuda_cub4core6detail13_kernel_agentINS1_8__reduce11ReduceAgentIPN4cuda3std3__45tupleIJilEEESC_SB_iNS1_9__extrema9arg_max_fIilNS9_4lessIiEEEEEEJSC_SC_iSH_EEEvDpT0__param_3[1]
)
.maxntid 256
{
	.reg .pred 	%p<222>;
	.reg .b32 	%r<637>;
	.reg .b64 	%rd<356>;

	ld.param.u64 	%rd186, [_ZN6thrust24THRUST_300001_SM_1000_NS8cuda_cub4core6detail13_kernel_agentINS1_8__reduce11ReduceAgentIPN4cuda3std3__45tupleIJilEEESC_SB_iNS1_9__extrema9arg_max_fIilNS9_4lessIiEEEEEEJSC_SC_iSH_EEEvDpT0__param_0];
	ld.param.u64 	%rd187, [_ZN6thrust24THRUST_300001_SM_1000_NS8cuda_cub4core6detail13_kernel_agentINS1_8__reduce11ReduceAgentIPN4cuda3std3__45tupleIJilEEESC_SB_iNS1_9__extrema9arg_max_fIilNS9_4lessIiEEEEEEJSC_SC_iSH_EEEvDpT0__param_1];
	ld.param.u32 	%r215, [_ZN6thrust24THRUST_300001_SM_1000_NS8cuda_cub4core6detail13_kernel_agentINS1_8__reduce11ReduceAgentIPN4cuda3std3__45tupleIJilEEESC_SB_iNS1_9__extrema9arg_max_fIilNS9_4lessIiEEEEEEJSC_SC_iSH_EEEvDpT0__param_2];
	setp.eq.s32 	%p1, %r215, 0;
	@%p1 bra 	$L__BB7_211;
	setp.gt.s32 	%p2, %r215, 1279;
	@%p2 bra 	$L__BB7_121;
	mov.u32 	%r1, %tid.x;
	setp.ge.s32 	%p105, %r1, %r215;
	mov.b32 	%r572, 0;
	mov.b64 	%rd298, 0;
	mov.u32 	%r564, %r1;
	@%p105 bra 	$L__BB7_4;
	mul.wide.u32 	%rd263, %r1, 16;
	add.s64 	%rd260, %rd186, %rd263;
	// begin inline asm
	ld.global.nc.u64 %rd259, [%rd260];
	// end inline asm
	add.s64 	%rd262, %rd260, 8;
	// begin inline asm
	ld.global.nc.u64 %rd298, [%rd262];
	// end inline asm
	cvt.u32.u64 	%r572, %rd259;
	add.s32 	%r564, %r1, 256;
$L__BB7_4:
	setp.ge.s32 	%p106, %r564, %r215;
	@%p106 bra 	$L__BB7_25;
	not.b32 	%r334, %r564;
	add.s32 	%r6, %r215, %r334;
	and.b32  	%r335, %r6, 768;
	setp.eq.s32 	%p107, %r335, 768;
	@%p107 bra 	$L__BB7_11;
	mul.wide.u32 	%rd265, %r564, 16;
	add.s64 	%rd289, %rd186, %rd265;
	shr.u32 	%r336, %r6, 8;
	add.s32 	%r337, %r336, 1;
	and.b32  	%r338, %r337, 3;
	neg.s32 	%r560, %r338;
$L__BB7_7:
	.pragma "nounroll";
	mov.u64 	%rd5, %rd298;
	mov.u32 	%r10, %r572;
	// begin inline asm
	ld.global.nc.u64 %rd266, [%rd289];
	// end inline asm
	add.s64 	%rd269, %rd289, 8;
	// begin inline asm
	ld.global.nc.u64 %rd268, [%rd269];
	// end inline asm
	cvt.u32.u64 	%r11, %rd266;
	setp.lt.s32 	%p108, %r10, %r11;
	mov.u64 	%rd298, %rd268;
	mov.u32 	%r572, %r11;
	@%p108 bra 	$L__BB7_10;
	setp.lt.s32 	%p109, %r11, %r10;
	mov.u64 	%rd298, %rd5;
	mov.u32 	%r572, %r10;
	@%p109 bra 	$L__BB7_10;
	setp.lt.s64 	%p110, %rd5, %rd268;
	min.s64 	%rd298, %rd5, %rd268;
	selp.b32 	%r572, %r10, %r11, %p110;
$L__BB7_10:
	add.s32 	%r564, %r564, 256;
	add.s64 	%rd289, %rd289, 4096;
	add.s32 	%r560, %r560, 1;
	setp.ne.s32 	%p111, %r560, 0;
	@%p111 bra 	$L__BB7_7;
$L__BB7_11:
	setp.lt.u32 	%p112, %r6, 768;
	@%p112 bra 	$L__BB7_25;
$L__BB7_12:
	mul.wide.s32 	%rd274, %r564, 16;
	add.s64 	%rd271, %rd186, %rd274;
	// begin inline asm
	ld.global.nc.u64 %rd270, [%rd271];
	// end inline asm
	add.s64 	%rd273, %rd271, 8;
	// begin inline asm
	ld.global.nc.u64 %rd272, [%rd273];
	// end inline asm
	cvt.u32.u64 	%r21, %rd270;
	setp.lt.s32 	%p113, %r572, %r21;
	mov.u64 	%rd295, %rd272;
	mov.u32 	%r569, %r21;
	@%p113 bra 	$L__BB7_15;
	setp.lt.s32 	%p114, %r21, %r572;
	mov.u64 	%rd295, %rd298;
	mov.u32 	%r569, %r572;
	@%p114 bra 	$L__BB7_15;
	setp.lt.s64 	%p115, %rd298, %rd272;
	min.s64 	%rd295, %rd298, %rd272;
	selp.b32 	%r569, %r572, %r21, %p115;
$L__BB7_15:
	add.s64 	%rd276, %rd271, 4096;
	// begin inline asm
	ld.global.nc.u64 %rd275, [%rd276];
	// end inline asm
	add.s64 	%rd278, %rd271, 4104;
	// begin inline asm
	ld.global.nc.u64 %rd277, [%rd278];
	// end inline asm
	cvt.u32.u64 	%r24, %rd275;
	setp.lt.s32 	%p116, %r569, %r24;
	mov.u64 	%rd296, %rd277;
	mov.u32 	%r570, %r24;
	@%p116 bra 	$L__BB7_18;
	setp.lt.s32 	%p117, %r24, %r569;
	mov.u64 	%rd296, %rd295;
	mov.u32 	%r570, %r569;
	@%p117 bra 	$L__BB7_18;
	setp.lt.s64 	%p118, %rd295, %rd277;
	min.s64 	%rd296, %rd295, %rd277;
	selp.b32 	%r570, %r569, %r24, %p118;
$L__BB7_18:
	add.s64 	%rd280, %rd271, 8192;
	// begin inline asm
	ld.global.nc.u64 %rd279, [%rd280];
	// end inline asm
	add.s64 	%rd282, %rd271, 8200;
	// begin inline asm
	ld.global.nc.u64 %rd281, [%rd282];
	// end inline asm
	cvt.u32.u64 	%r27, %rd279;
	setp.lt.s32 	%p119, %r570, %r27;
	mov.u64 	%rd297, %rd281;
	mov.u32 	%r571, %r27;
	@%p119 bra 	$L__BB7_21;
	setp.lt.s32 	%p120, %r27, %r570;
	mov.u64 	%rd297, %rd296;
	mov.u32 	%r571, %r570;
	@%p120 bra 	$L__BB7_21;
	setp.lt.s64 	%p121, %rd296, %rd281;
	min.s64 	%rd297, %rd296, %rd281;
	selp.b32 	%r571, %r570, %r27, %p121;
$L__BB7_21:
	add.s64 	%rd284, %rd271, 12288;
	// begin inline asm
	ld.global.nc.u64 %rd283, [%rd284];
	// end inline asm
	add.s64 	%rd286, %rd271, 12296;
	// begin inline asm
	ld.global.nc.u64 %rd285, [%rd286];
	// end inline asm
	cvt.u32.u64 	%r30, %rd283;
	setp.lt.s32 	%p122, %r571, %r30;
	mov.u64 	%rd298, %rd285;
	mov.u32 	%r572, %r30;
	@%p122 bra 	$L__BB7_24;
	setp.lt.s32 	%p123, %r30, %r571;
	mov.u64 	%rd298, %rd297;
	mov.u32 	%r572, %r571;
	@%p123 bra 	$L__BB7_24;
	setp.lt.s64 	%p124, %rd297, %rd285;
	min.s64 	%rd298, %rd297, %rd285;
	selp.b32 	%r572, %r571, %r30, %p124;
$L__BB7_24:
	add.s32 	%r564, %r564, 1024;
	setp.lt.s32 	%p125, %r564, %r215;
	@%p125 bra 	$L__BB7_12;
$L__BB7_25:
	setp.lt.s32 	%p126, %r215, 256;
	@%p126 bra 	$L__BB7_70;
	// begin inline asm
	mov.u32 %r452, %laneid;
	// end inline asm
	mov.b32 	%r470, 1;
	mov.b32 	%r471, 31;
	mov.b32 	%r472, -1;
	// begin inline asm
	shfl.sync.down.b32 %r453, %r572, %r470, %r471, %r472;
	// end inline asm
	// begin inline asm
	shfl.sync.down.b32 %r458, %r459, %r470, %r471, %r472;
	// end inline asm
	mov.b64 	{%r464, %r469}, %rd298;
	// begin inline asm
	shfl.sync.down.b32 %r463, %r464, %r470, %r471, %r472;
	// end inline asm
	// begin inline asm
	shfl.sync.down.b32 %r468, %r469, %r470, %r471, %r472;
	// end inline asm
	mov.b64 	%rd27, {%r463, %r468};
	setp.gt.s32 	%p178, %r452, 30;
	mov.u64 	%rd300, %rd298;
	mov.u32 	%r574, %r572;
	@%p178 bra 	$L__BB7_30;
	setp.lt.s32 	%p179, %r572, %r453;
	mov.u64 	%rd300, %rd27;
	mov.u32 	%r574, %r453;
	@%p179 bra 	$L__BB7_30;
	setp.lt.s32 	%p180, %r453, %r572;
	mov.u64 	%rd300, %rd298;
	mov.u32 	%r574, %r572;
	@%p180 bra 	$L__BB7_30;
	setp.lt.s64 	%p181, %rd298, %rd27;
	min.s64 	%rd300, %rd298, %rd27;
	selp.b32 	%r574, %r572, %r453, %p181;
$L__BB7_30:
	mov.b32 	%r490, 2;
	mov.b32 	%r491, 31;
	mov.b32 	%r492, -1;
	// begin inline asm
	shfl.sync.down.b32 %r473, %r574, %r490, %r491, %r492;
	// end inline asm
	// begin inline asm
	shfl.sync.down.b32 %r478, %r479, %r490, %r491, %r492;
	// end inline asm
	mov.b64 	{%r484, %r489}, %rd300;
	// begin inline asm
	shfl.sync.down.b32 %r483, %r484, %r490, %r491, %r492;
	// end inline asm
	// begin inline asm
	shfl.sync.down.b32 %r488, %r489, %r490, %r491, %r492;
	// end inline asm
	mov.b64 	%rd30, {%r483, %r488};
	setp.gt.s32 	%p182, %r452, 29;
	mov.u64 	%rd301, %rd300;
	mov.u32 	%r575, %r574;
	@%p182 bra 	$L__BB7_34;
	setp.lt.s32 	%p183, %r574, %r473;
	mov.u64 	%rd301, %rd30;
	mov.u32 	%r575, %r473;
	@%p183 bra 	$L__BB7_34;
	setp.lt.s32 	%p184, %r473, %r574;
	mov.u64 	%rd301, %rd300;
	mov.u32 	%r575, %r574;
	@%p184 bra 	$L__BB7_34;
	setp.lt.s64 	%p185, %rd300, %rd30;
	min.s64 	%rd301, %rd300, %rd30;
	selp.b32 	%r575, %r574, %r473, %p185;
$L__BB7_34:
	mov.b32 	%r510, 4;
	mov.b32 	%r511, 31;
	mov.b32 	%r512, -1;
	// begin inline asm
	shfl.sync.down.b32 %r493, %r575, %r510, %r511, %r512;
	// end inline asm
	// begin inline asm
	shfl.sync.down.b32 %r498, %r499, %r510, %r511, %r512;
	// end inline asm
	mov.b64 	{%r504, %r509}, %rd301;
	// begin inline asm
	shfl.sync.down.b32 %r503, %r504, %r510, %r511, %r512;
	// end inline asm
	// begin inline asm
	shfl.sync.down.b32 %r508, %r509, %r510, %r511, %r512;
	// end inline asm
	mov.b64 	%rd33, {%r503, %r508};
	setp.gt.s32 	%p186, %r452, 27;
	mov.u64 	%rd302, %rd301;
	mov.u32 	%r576, %r575;
	@%p186 bra 	$L__BB7_38;
	setp.lt.s32 	%p187, %r575, %r493;
	mov.u64 	%rd302, %rd33;
	mov.u32 	%r576, %r493;
	@%p187 bra 	$L__BB7_38;
	setp.lt.s32 	%p188, %r493, %r575;
	mov.u64 	%rd302, %rd301;
	mov.u32 	%r576, %r575;
	@%p188 bra 	$L__BB7_38;
	setp.lt.s64 	%p189, %rd301, %rd33;
	min.s64 	%rd302, %rd301, %rd33;
	selp.b32 	%r576, %r575, %r493, %p189;
$L__BB7_38:
	mov.b32 	%r530, 8;
	mov.b32 	%r531, 31;
	mov.b32 	%r532, -1;
	// begin inline asm
	shfl.sync.down.b32 %r513, %r576, %r530, %r531, %r532;
	// end inline asm
	// begin inline asm
	shfl.sync.down.b32 %r518, %r519, %r530, %r531, %r532;
	// end inline asm
	mov.b64 	{%r524, %r529}, %rd302;
	// begin inline asm
	shfl.sync.down.b32 %r523, %r524, %r530, %r531, %r532;
	// end inline asm
	// begin inline asm
	shfl.sync.down.b32 %r528, %r529, %r530, %r531, %r532;
	// end inline asm
	mov.b64 	%rd36, {%r523, %r528};
	setp.gt.s32 	%p190, %r452, 23;
	mov.u64 	%rd303, %rd302;
	mov.u32 	%r577, %r576;
	@%p190 bra 	$L__BB7_42;
	setp.lt.s32 	%p191, %r576, %r513;
	mov.u64 	%rd303, %rd36;
	mov.u32 	%r577, %r513;
	@%p191 bra 	$L__BB7_42;
	setp.lt.s32 	%p192, %r513, %r576;
	mov.u64 	%rd303, %rd302;
	mov.u32 	%r577, %r576;
	@%p192 bra 	$L__BB7_42;
	setp.lt.s64 	%p193, %rd302, %rd36;
	min.s64 	%rd303, %rd302, %rd36;
	selp.b32 	%r577, %r576, %r513, %p193;
$L__BB7_42:
	mov.b32 	%r550, 16;
	mov.b32 	%r551, 31;
	mov.b32 	%r552, -1;
	// begin inline asm
	shfl.sync.down.b32 %r533, %r577, %r550, %r551, %r552;
	// end inline asm
	// begin inline asm
	shfl.sync.down.b32 %r538, %r539, %r550, %r551, %r552;
	// end inline asm
	mov.b64 	{%r544, %r549}, %rd303;
	// begin inline asm
	shfl.sync.down.b32 %r543, %r544, %r550, %r551, %r552;
	// end inline asm
	// begin inline asm
	shfl.sync.down.b32 %r548, %r549, %r550, %r551, %r552;
	// end inline asm
	mov.b64 	%rd39, {%r543, %r548};
	setp.gt.s32 	%p194, %r452, 15;
	mov.u64 	%rd355, %rd303;
	mov.u32 	%r636, %r577;
	@%p194 bra 	$L__BB7_46;
	setp.lt.s32 	%p195, %r577, %r533;
	mov.u64 	%rd355, %rd39;
	mov.u32 	%r636, %r533;
	@%p195 bra 	$L__BB7_46;
	setp.lt.s32 	%p196, %r533, %r577;
	mov.u64 	%rd355, %rd303;
	mov.u32 	%r636, %r577;
	@%p196 bra 	$L__BB7_46;
	setp.lt.s64 	%p197, %rd303, %rd39;
	min.s64 	%rd355, %rd303, %rd39;
	selp.b32 	%r636, %r577, %r533, %p197;
$L__BB7_46:
	setp.ne.s32 	%p198, %r452, 0;
	@%p198 bra 	$L__BB7_48;
	shr.u32 	%r553, %r1, 1;
	and.b32  	%r554, %r553, 496;
	mov.u32 	%r555, _ZN6thrust24THRUST_300001_SM_1000_NS8cuda_cub4core6detail5shmemE;
	add.s32 	%r556, %r555, %r554;
	st.shared.u32 	[%r556+8], %r636;
	st.shared.u64 	[%r556+16], %rd355;
$L__BB7_48:
	bar.sync 	0;
	setp.ne.s32 	%p199, %r1, 0;
	@%p199 bra 	$L__BB7_209;
	ld.shared.u32 	%r51, [_ZN6thrust24THRUST_300001_SM_1000_NS8cuda_cub4core6detail5shmemE+24];
	ld.shared.u64 	%rd42, [_ZN6thrust24THRUST_300001_SM_1000_NS8cuda_cub4core6detail5shmemE+32];
	setp.lt.s32 	%p200, %r636, %r51;
	mov.u64 	%rd305, %rd42;
	mov.u32 	%r579, %r51;
	@%p200 bra 	$L__BB7_52;
	setp.lt.s32 	%p201, %r51, %r636;
	mov.u64 	%rd305, %rd355;
	mov.u32 	%r579, %r636;
	@%p201 bra 	$L__BB7_52;
	setp.lt.s64 	%p202, %rd355, %rd42;
	min.s64 	%rd305, %rd355, %rd42;
	selp.b32 	%r579, %r636, %r51, %p202;
$L__BB7_52:
	ld.shared.u32 	%r54, [_ZN6thrust24THRUST_300001_SM_1000_NS8cuda_cub4core6detail5shmemE+40];
	ld.shared.u64 	%rd45, [_ZN6thrust24THRUST_300001_SM_1000_NS8cuda_cub4core6detail5shmemE+48];
	setp.lt.s32 	%p203, %r579, %r54;
	mov.u64 	%rd306, %rd45;
	mov.u32 	%r580, %r54;
	@%p203 bra 	$L__BB7_55;
	setp.lt.s32 	%p204, %r54, %r579;
	mov.u64 	%rd306, %rd305;
	mov.u32 	%r580, %r579;
	@%p204 bra 	$L__BB7_55;
	setp.lt.s64 	%p205, %rd305, %rd45;
	min.s64 	%rd306, %rd305, %rd45;
	selp.b32 	%r580, %r579, %r54, %p205;
$L__BB7_55:
	ld.shared.u32 	%r57, [_ZN6thrust24THRUST_300001_SM_1000_NS8cuda_cub4core6detail5shmemE+56];
	ld.shared.u64 	%rd48, [_ZN6thrust24THRUST_300001_SM_1000_NS8cuda_cub4core6detail5shmemE+64];
	setp.lt.s32 	%p206, %r580, %r57;
	mov.u64 	%rd307, %rd48;
	mov.u32 	%r581, %r57;
	@%p206 bra 	$L__BB7_58;
	setp.lt.s32 	%p207, %r57, %r580;
	mov.u64 	%rd307, %rd306;
	mov.u32 	%r581, %r580;
	@%p207 bra 	$L__BB7_58;
	setp.lt.s64 	%p208, %rd306, %rd48;
	min.s64 	%rd307, %rd306, %rd48;
	selp.b32 	%r581, %r580, %r57, %p208;
$L__BB7_58:
	ld.shared.u32 	%r60, [_ZN6thrust24THRUST_300001_SM_1000_NS8cuda_cub4core6detail5shmemE+72];
	ld.shared.u64 	%rd51, [_ZN6thrust24THRUST_300001_SM_1000_NS8cuda_cub4core6detail5shmemE+80];
	setp.lt.s32 	%p209, %r581, %r60;
	mov.u64 	%rd308, %rd51;
	mov.u32 	%r582, %r60;
	@%p209 bra 	$L__BB7_61;
	setp.lt.s32 	%p210, %r60, %r581;
	mov.u64 	%rd308, %rd307;
	mov.u32 	%r582, %r581;
	@%p210 bra 	$L__BB7_61;
	setp.lt.s64 	%p211, %rd307, %rd51;
	min.s64 	%rd308, %rd307, %rd51;
	selp.b32 	%r582, %r581, %r60, %p211;
$L__BB7_61:
	ld.shared.u32 	%r63, [_ZN6thrust24THRUST_300001_SM_1000_NS8cuda_cub4core6detail5shmemE+88];
	ld.shared.u64 	%rd54, [_ZN6thrust24THRUST_300001_SM_1000_NS8cuda_cub4core6detail5shmemE+96];
	setp.lt.s32 	%p212, %r582, %r63;
	mov.u64 	%rd309, %rd54;
	mov.u32 	%r583, %r63;
	@%p212 bra 	$L__BB7_64;
	setp.lt.s32 	%p213, %r63, %r582;
	mov.u64 	%rd309, %rd308;
	mov.u32 	%r583, %r582;
	@%p213 bra 	$L__BB7_64;
	setp.lt.s64 	%p214, %rd308, %rd54;
	min.s64 	%rd309, %rd308, %rd54;
	selp.b32 	%r583, %r582, %r63, %p214;
$L__BB7_64:
	ld.shared.u32 	%r66, [_ZN6thrust24THRUST_300001_SM_1000_NS8cuda_cub4core6detail5shmemE+104];
	ld.shared.u64 	%rd57, [_ZN6thrust24THRUST_300001_SM_1000_NS8cuda_cub4core6detail5shmemE+112];
	setp.lt.s32 	%p215, %r583, %r66;
	mov.u64 	%rd310, %rd57;
	mov.u32 	%r584, %r66;
	@%p215 bra 	$L__BB7_67;
	setp.lt.s32 	%p216, %r66, %r583;
	mov.u64 	%rd310, %rd309;
	mov.u32 	%r584, %r583;
	@%p216 bra 	$L__BB7_67;
	setp.lt.s64 	%p217, %rd309, %rd57;
	min.s64 	%rd310, %rd309, %rd57;
	selp.b32 	%r584, %r583, %r66, %p217;
$L__BB7_67:
	ld.shared.u32 	%r69, [_ZN6thrust24THRUST_300001_SM_1000_NS8cuda_cub4core6detail5shmemE+120];
	ld.shared.u64 	%rd60, [_ZN6thrust24THRUST_300001_SM_1000_NS8cuda_cub4core6detail5shmemE+128];
	setp.lt.s32 	%p218, %r584, %r69;
	mov.u32 	%r636, %r69;
	mov.u64 	%rd355, %rd60;
	@%p218 bra 	$L__BB7_209;
	setp.lt.s32 	%p219, %r69, %r584;
	mov.u32 	%r636, %r584;
	mov.u64 	%rd355, %rd310;
	@%p219 bra 	$L__BB7_209;
	setp.lt.s64 	%p220, %rd310, %rd60;
	min.s64 	%rd355, %rd310, %rd60;
	selp.b32 	%r636, %r584, %r69, %p220;
	bra.uni 	$L__BB7_209;
$L__BB7_70:
	// begin inline asm
	mov.u32 %r339, %laneid;
	// end inline asm
	and.b32  	%r360, %r1, 992;
	add.s32 	%r361, %r360, 32;
	setp.gt.s32 	%p127, %r361, %r215;
	not.b32 	%r362, %r360;
	add.s32 	%r363, %r215, %r362;
	selp.b32 	%r358, %r363, 31, %p127;
	mov.b32 	%r357, 1;
	mov.b32 	%r359, -1;
	// begin inline asm
	shfl.sync.down.b32 %r340, %r572, %r357, %r358, %r359;
	// end inline asm
	// begin inline asm
	shfl.sync.down.b32 %r345, %r346, %r357, %r358, %r359;
	// end inline asm
	mov.b64 	{%r351, %r356}, %rd298;
	// begin inline asm
	shfl.sync.down.b32 %r350, %r351, %r357, %r358, %r359;
	// end inline asm
	// begin inline asm
	shfl.sync.down.b32 %r355, %r356, %r357, %r358, %r359;
	// end inline asm
	mov.b64 	%rd62, {%r350, %r355};
	setp.ge.s32 	%p128, %r339, %r358;
	mov.u64 	%rd311, %rd298;
	mov.u32 	%r585, %r572;
	@%p128 bra 	$L__BB7_74;
	setp.lt.s32 	%p129, %r572, %r340;
	mov.u64 	%rd311, %rd62;
	mov.u32 	%r585, %r340;
	@%p129 bra 	$L__BB7_74;
	setp.lt.s32 	%p130, %r340, %r572;
	mov.u64 	%rd311, %rd298;
	mov.u32 	%r585, %r572;
	@%p130 bra 	$L__BB7_74;
	setp.lt.s64 	%p131, %rd298, %rd62;
	min.s64 	%rd311, %rd298, %rd62;
	selp.b32 	%r585, %r572, %r340, %p131;
$L__BB7_74:
	mov.b32 	%r381, 2;
	mov.b32 	%r383, -1;
	// begin inline asm
	shfl.sync.down.b32 %r364, %r585, %r381, %r358, %r383;
	// end inline asm
	// begin inline asm
	shfl.sync.down.b32 %r369, %r370, %r381, %r358, %r383;
	// end inline asm
	mov.b64 	{%r375, %r380}, %rd311;
	// begin inline asm
	shfl.sync.down.b32 %r374, %r375, %r381, %r358, %r383;
	// end inline asm
	// begin inline asm
	shfl.sync.down.b32 %r379, %r380, %r381, %r358, %r383;
	// end inline asm
	mov.b64 	%rd65, {%r374, %r379};
	add.s32 	%r384, %r339, 2;
	setp.gt.s32 	%p132, %r384, %r358;
	mov.u64 	%rd312, %rd311;
	mov.u32 	%r586, %r585;
	@%p132 bra 	$L__BB7_78;
	setp.lt.s32 	%p133, %r585, %r364;
	mov.u64 	%rd312, %rd65;
	mov.u32 	%r586, %r364;
	@%p133 bra 	$L__BB7_78;
	setp.lt.s32 	%p134, %r364, %r585;
	mov.u64 	%rd312, %rd311;
	mov.u32 	%r586, %r585;
	@%p134 bra 	$L__BB7_78;
	setp.lt.s64 	%p135, %rd311, %rd65;
	min.s64 	%rd312, %rd311, %rd65;
	selp.b32 	%r586, %r585, %r364, %p135;
$L__BB7_78:
	mov.b32 	%r402, 4;
	mov.b32 	%r404, -1;
	// begin inline asm
	shfl.sync.down.b32 %r385, %r586, %r402, %r358, %r404;
	// end inline asm
	// begin inline asm
	shfl.sync.down.b32 %r390, %r391, %r402, %r358, %r404;
	// end inline asm
	mov.b64 	{%r396, %r401}, %rd312;
	// begin inline asm
	shfl.sync.down.b32 %r395, %r396, %r402, %r358, %r404;
	// end inline asm
	// begin inline asm
	shfl.sync.down.b32 %r400, %r401, %r402, %r358, %r404;
	// end inline asm
	mov.b64 	%rd68, {%r395, %r400};
	add.s32 	%r405, %r339, 4;
	setp.gt.s32 	%p136, %r405, %r358;
	mov.u32 	%r587, %r586;
	mov.u64 	%rd313, %rd312;
	@%p136 bra 	$L__BB7_82;
	setp.lt.s32 	%p137, %r586, %r385;
	mov.u32 	%r587, %r385;
	mov.u64 	%rd313, %rd68;
	@%p137 bra 	$L__BB7_82;
	setp.lt.s32 	%p138, %r385, %r586;
	mov.u32 	%r587, %r586;
	mov.u64 	%rd313, %rd312;
	@%p138 bra 	$L__BB7_82;
	setp.lt.s64 	%p139, %rd312, %rd68;
	selp.b32 	%r587, %r586, %r385, %p139;
	min.s64 	%rd313, %rd312, %rd68;
$L__BB7_82:
	mov.b32 	%r423, 8;
	mov.b32 	%r425, -1;
	// begin inline asm
	shfl.sync.down.b32 %r406, %r587, %r423, %r358, %r425;
	// end inline asm
	// begin inline asm
	shfl.sync.down.b32 %r411, %r412, %r423, %r358, %r425;
	// end inline asm
	mov.b64 	{%r417, %r422}, %rd313;
	// begin inline asm
	shfl.sync.down.b32 %r416, %r417, %r423, %r358, %r425;
	// end inline asm
	// begin inline asm
	shfl.sync.down.b32 %r421, %r422, %r423, %r358, %r425;
	// end inline asm
	mov.b64 	%rd71, {%r416, %r421};
	add.s32 	%r426, %r339, 8;
	setp.gt.s32 	%p140, %r426, %r358;
	mov.u32 	%r588, %r587;
	mov.u64 	%rd314, %rd313;
	@%p140 bra 	$L__BB7_86;
	setp.lt.s32 	%p141, %r587, %r406;
	mov.u32 	%r588, %r406;
	mov.u64 	%rd314, %rd71;
	@%p141 bra 	$L__BB7_86;
	setp.lt.s32 	%p142, %r406, %r587;
	mov.u32 	%r588, %r587;
	mov.u64 	%rd314, %rd313;
	@%p142 bra 	$L__BB7_86;
	setp.lt.s64 	%p143, %rd313, %rd71;
	selp.b32 	%r588, %r587, %r406, %p143;
	min.s64 	%rd314, %rd313, %rd71;
$L__BB7_86:
	mov.b32 	%r444, 16;
	mov.b32 	%r446, -1;
	// begin inline asm
	shfl.sync.down.b32 %r427, %r588, %r444, %r358, %r446;
	// end inline asm
	// begin inline asm
	shfl.sync.down.b32 %r432, %r433, %r444, %r358, %r446;
	// end inline asm
	mov.b64 	{%r438, %r443}, %rd314;
	// begin inline asm
	shfl.sync.down.b32 %r437, %r438, %r444, %r358, %r446;
	// end inline asm
	// begin inline asm
	shfl.sync.down.b32 %r442, %r443, %r444, %r358, %r446;
	// end inline asm
	mov.b64 	%rd74, {%r437, %r442};
	add.s32 	%r447, %r339, 16;
	setp.gt.s32 	%p144, %r447, %r358;
	mov.u32 	%r636, %r588;
	mov.u64 	%rd355, %rd314;
	@%p144 bra 	$L__BB7_90;
	setp.lt.s32 	%p145, %r588, %r427;
	mov.u32 	%r636, %r427;
	mov.u64 	%rd355, %rd74;
	@%p145 bra 	$L__BB7_90;
	setp.lt.s32 	%p146, %r427, %r588;
	mov.u32 	%r636, %r588;
	mov.u64 	%rd355, %rd314;
	@%p146 bra 	$L__BB7_90;
	setp.lt.s64 	%p147, %rd314, %rd74;
	selp.b32 	%r636, %r588, %r427, %p147;
	min.s64 	%rd355, %rd314, %rd74;
$L__BB7_90:
	setp.ne.s32 	%p148, %r339, 0;
	@%p148 bra 	$L__BB7_92;
	shr.u32 	%r448, %r1, 1;
	and.b32  	%r449, %r448, 496;
	mov.u32 	%r450, _ZN6thrust24THRUST_300001_SM_1000_NS8cuda_cub4core6detail5shmemE;
	add.s32 	%r451, %r450, %r449;
	st.shared.u32 	[%r451+8], %r636;
	st.shared.u64 	[%r451+16], %rd355;
$L__BB7_92:
	bar.sync 	0;
	setp.ne.s32 	%p149, %r1, 0;
	@%p149 bra 	$L__BB7_209;
	setp.lt.s32 	%p150, %r215, 33;
	mov.u32 	%r590, %r636;
	mov.u64 	%rd316, %rd355;
	@%p150 bra 	$L__BB7_97;
	ld.shared.u32 	%r88, [_ZN6thrust24THRUST_300001_SM_1000_NS8cuda_cub4core6detail5shmemE+24];
	ld.shared.u64 	%rd77, [_ZN6thrust24THRUST_300001_SM_1000_NS8cuda_cub4core6detail5shmemE+32];
	setp.lt.s32 	%p151, %r636, %r88;
	mov.u32 	%r590, %r88;
	mov.u64 	%rd316, %rd77;
	@%p151 bra 	$L__BB7_97;
	setp.lt.s32 	%p152, %r88, %r636;
	mov.u32 	%r590, %r636;
	mov.u64 	%rd316, %rd355;
	@%p152 bra 	$L__BB7_97;
	setp.lt.s64 	%p153, %rd355, %rd77;
	selp.b32 	%r590, %r636, %r88, %p153;
	min.s64 	%rd316, %rd355, %rd77;
$L__BB7_97:
	setp.lt.s32 	%p154, %r215, 65;
	mov.u32 	%r591, %r590;
	mov.u64 	%rd317, %rd316;
	@%p154 bra 	$L__BB7_101;
	ld.shared.u32 	%r91, [_ZN6thrust24THRUST_300001_SM_1000_NS8cuda_cub4core6detail5shmemE+40];
	ld.shared.u64 	%rd80, [_ZN6thrust24THRUST_300001_SM_1000_NS8cuda_cub4core6detail5shmemE+48];
	setp.lt.s32 	%p155, %r590, %r91;
	mov.u32 	%r591, %r91;
	mov.u64 	%rd317, %rd80;
	@%p155 bra 	$L__BB7_101;
	setp.lt.s32 	%p156, %r91, %r590;
	mov.u32 	%r591, %r590;
	mov.u64 	%rd317, %rd316;
	@%p156 bra 	$L__BB7_101;
	setp.lt.s64 	%p157, %rd316, %rd80;
	selp.b32 	%r591, %r590, %r91, %p157;
	min.s64 	%rd317, %rd316, %rd80;
$L__BB7_101:
	setp.lt.s32 	%p158, %r215, 97;
	mov.u32 	%r592, %r591;
	mov.u64 	%rd318, %rd317;
	@%p158 bra 	$L__BB7_105;
	ld.shared.u32 	%r94, [_ZN6thrust24THRUST_300001_SM_1000_NS8cuda_cub4core6detail5shmemE+56];
	ld.shared.u64 	%rd83, [_ZN6thrust24THRUST_300001_SM_1000_NS8cuda_cub4core6detail5shmemE+64];
	setp.lt.s32 	%p159, %r591, %r94;
	mov.u32 	%r592, %r94;
	mov.u64 	%rd318, %rd83;
	@%p159 bra 	$L__BB7_105;
	setp.lt.s32 	%p160, %r94, %r591;
	mov.u32 	%r592, %r591;
	mov.u64 	%rd318, %rd317;
	@%p160 bra 	$L__BB7_105;
	setp.lt.s64 	%p161, %rd317, %rd83;
	selp.b32 	%r592, %r591, %r94, %p161;
	min.s64 	%rd318, %rd317, %rd83;
$L__BB7_105:
	setp.lt.s32 	%p162, %r215, 129;
	mov.u32 	%r593, %r592;
	mov.u64 	%rd319, %rd318;
	@%p162 bra 	$L__BB7_109;
	ld.shared.u32 	%r97, [_ZN6thrust24THRUST_300001_SM_1000_NS8cuda_cub4core6detail5shmemE+72];
	ld.shared.u64 	%rd86, [_ZN6thrust24THRUST_300001_SM_1000_NS8cuda_cub4core6detail5shmemE+80];
	setp.lt.s32 	%p163, %r592, %r97;
	mov.u32 	%r593, %r97;
	mov.u64 	%rd319, %rd86;
	@%p163 bra 	$L__BB7_109;
	setp.lt.s32 	%p164, %r97, %r592;
	mov.u32 	%r593, %r592;
	mov.u64 	%rd319, %rd318;
	@%p164 bra 	$L__BB7_109;
	setp.lt.s64 	%p165, %rd318, %rd86;
	selp.b32 	%r593, %r592, %r97, %p165;
	min.s64 	%rd319, %rd318, %rd86;
$L__BB7_109:
	setp.lt.s32 	%p166, %r215, 161;
	mov.u32 	%r594, %r593;
	mov.u64 	%rd320, %rd319;
	@%p166 bra 	$L__BB7_113;
	ld.shared.u32 	%r100, [_ZN6thrust24THRUST_300001_SM_1000_NS8cuda_cub4core6detail5shmemE+88];
	ld.shared.u64 	%rd89, [_ZN6thrust24THRUST_300001_SM_1000_NS8cuda_cub4core6detail5shmemE+96];
	setp.lt.s32 	%p167, %r593, %r100;
	mov.u32 	%r594, %r100;
	mov.u64 	%rd320, %rd89;
	@%p167 bra 	$L__BB7_113;
	setp.lt.s32 	%p168, %r100, %r593;
	mov.u32 	%r594, %r593;
	mov.u64 	%rd320, %rd319;
	@%p168 bra 	$L__BB7_113;
	setp.lt.s64 	%p169, %rd319, %rd89;
	selp.b32 	%r594, %r593, %r100, %p169;
	min.s64 	%rd320, %rd319, %rd89;
$L__BB7_113:
	setp.lt.s32 	%p170, %r215, 193;
	mov.u32 	%r595, %r594;
	mov.u64 	%rd321, %rd320;
	@%p170 bra 	$L__BB7_117;
	ld.shared.u32 	%r103, [_ZN6thrust24THRUST_300001_SM_1000_NS8cuda_cub4core6detail5shmemE+104];
	ld.shared.u64 	%rd92, [_ZN6thrust24THRUST_300001_SM_1000_NS8cuda_cub4core6detail5shmemE+112];
	setp.lt.s32 	%p171, %r594, %r103;
	mov.u32 	%r595, %r103;
	mov.u64 	%rd321, %rd92;
	@%p171 bra 	$L__BB7_117;
	setp.lt.s32 	%p172, %r103, %r594;
	mov.u32 	%r595, %r594;
	mov.u64 	%rd321, %rd320;
	@%p172 bra 	$L__BB7_117;
	setp.lt.s64 	%p173, %rd320, %rd92;
	selp.b32 	%r595, %r594, %r103, %p173;
	min.s64 	%rd321, %rd320, %rd92;
$L__BB7_117:
	setp.lt.s32 	%p174, %r215, 225;
	mov.u32 	%r636, %r595;
	mov.u64 	%rd355, %rd321;
	@%p174 bra 	$L__BB7_209;
	ld.shared.u32 	%r106, [_ZN6thrust24THRUST_300001_SM_1000_NS8cuda_cub4core6detail5shmemE+120];
	ld.shared.u64 	%rd95, [_ZN6thrust24THRUST_300001_SM_1000_NS8cuda_cub4core6detail5shmemE+128];
	setp.lt.s32 	%p175, %r595, %r106;
	mov.u32 	%r636, %r106;
	mov.u64 	%rd355, %rd95;
	@%p175 bra 	$L__BB7_209;
	setp.lt.s32 	%p176, %r106, %r595;
	mov.u32 	%r636, %r595;
	mov.u64 	%rd355, %rd321;
	@%p176 bra 	$L__BB7_209;
	setp.lt.s64 	%p177, %rd321, %rd95;
	selp.b32 	%r636, %r595, %r106, %p177;
	min.s64 	%rd355, %rd321, %rd95;
	bra.uni 	$L__BB7_209;
$L__BB7_121:
	mov.u32 	%r108, %tid.x;
	mul.wide.u32 	%rd208, %r108, 16;
	add.s64 	%rd189, %rd186, %rd208;
	// begin inline asm
	ld.global.nc.u64 %rd188, [%rd189];
	// end inline asm
	add.s64 	%rd191, %rd189, 8;
	// begin inline asm
	ld.global.nc.u64 %rd190, [%rd191];
	// end inline asm
	cvt.u32.u64 	%r109, %rd188;
	add.s64 	%rd193, %rd189, 4096;
	// begin inline asm
	ld.global.nc.u64 %rd192, [%rd193];
	// end inline asm
	add.s64 	%rd195, %rd189, 4104;
	// begin inline asm
	ld.global.nc.u64 %rd322, [%rd195];
	// end inline asm
	cvt.u32.u64 	%r596, %rd192;
	add.s64 	%rd197, %rd189, 8192;
	// begin inline asm
	ld.global.nc.u64 %rd196, [%rd197];
	// end inline asm
	add.s64 	%rd199, %rd189, 8200;
	// begin inline asm
	ld.global.nc.u64 %rd323, [%rd199];
	// end inline asm
	cvt.u32.u64 	%r597, %rd196;
	add.s64 	%rd201, %rd189, 12288;
	// begin inline asm
	ld.global.nc.u64 %rd200, [%rd201];
	// end inline asm
	add.s64 	%rd203, %rd189, 12296;
	// begin inline asm
	ld.global.nc.u64 %rd324, [%rd203];
	// end inline asm
	cvt.u32.u64 	%r598, %rd200;
	add.s64 	%rd205, %rd189, 16384;
	// begin inline asm
	ld.global.nc.u64 %rd204, [%rd205];
	// end inline asm
	add.s64 	%rd207, %rd189, 16392;
	// begin inline asm
	ld.global.nc.u64 %rd342, [%rd207];
	// end inline asm
	cvt.u32.u64 	%r623, %rd204;
	setp.lt.s32 	%p3, %r109, %r596;
	@%p3 bra 	$L__BB7_123;
	setp.lt.s32 	%p4, %r596, %r109;
	setp.lt.s64 	%p5, %rd190, %rd322;
	or.pred  	%p6, %p4, %p5;
	selp.b32 	%r596, %r109, %r596, %p6;
	selp.b64 	%rd322, %rd190, %rd322, %p6;
$L__BB7_123:
	setp.lt.s32 	%p7, %r596, %r597;
	@%p7 bra 	$L__BB7_125;
	setp.lt.s32 	%p8, %r597, %r596;
	setp.lt.s64 	%p9, %rd322, %rd323;
	or.pred  	%p10, %p8, %p9;
	selp.b32 	%r597, %r596, %r597, %p10;
	selp.b64 	%rd323, %rd322, %rd323, %p10;
$L__BB7_125:
	setp.lt.s32 	%p11, %r597, %r598;
	@%p11 bra 	$L__BB7_127;
	setp.lt.s32 	%p12, %r598, %r597;
	setp.lt.s64 	%p13, %rd323, %rd324;
	or.pred  	%p14, %p12, %p13;
	selp.b32 	%r598, %r597, %r598, %p14;
	selp.b64 	%rd324, %rd323, %rd324, %p14;
$L__BB7_127:
	setp.lt.s32 	%p15, %r598, %r623;
	@%p15 bra 	$L__BB7_129;
	setp.lt.s32 	%p16, %r623, %r598;
	setp.lt.s64 	%p17, %rd324, %rd342;
	or.pred  	%p18, %p16, %p17;
	selp.b32 	%r623, %r598, %r623, %p18;
	selp.b64 	%rd342, %rd324, %rd342, %p18;
$L__BB7_129:
	setp.lt.u32 	%p19, %r215, 2560;
	mov.b32 	%r608, 1280;
	@%p19 bra 	$L__BB7_142;
	mov.b32 	%r600, 1280;
	mov.u32 	%r601, %r623;
	mov.u64 	%rd326, %rd342;
$L__BB7_131:
	add.s32 	%r218, %r600, %r108;
	mul.wide.u32 	%rd229, %r218, 16;
	add.s64 	%rd210, %rd186, %rd229;
	// begin inline asm
	ld.global.nc.u64 %rd209, [%rd210];
	// end inline asm
	add.s64 	%rd212, %rd210, 8;
	// begin inline asm
	ld.global.nc.u64 %rd327, [%rd212];
	// end inline asm
	cvt.u32.u64 	%r602, %rd209;
	add.s64 	%rd214, %rd210, 4096;
	// begin inline asm
	ld.global.nc.u64 %rd213, [%rd214];
	// end inline asm
	add.s64 	%rd216, %rd210, 4104;
	// begin inline asm
	ld.global.nc.u64 %rd328, [%rd216];
	// end inline asm
	cvt.u32.u64 	%r603, %rd213;
	add.s64 	%rd218, %rd210, 8192;
	// begin inline asm
	ld.global.nc.u64 %rd217, [%rd218];
	// end inline asm
	add.s64 	%rd220, %rd210, 8200;
	// begin inline asm
	ld.global.nc.u64 %rd329, [%rd220];
	// end inline asm
	cvt.u32.u64 	%r604, %rd217;
	add.s64 	%rd222, %rd210, 12288;
	// begin inline asm
	ld.global.nc.u64 %rd221, [%rd222];
	// end inline asm
	add.s64 	%rd224, %rd210, 12296;
	// begin inline asm
	ld.global.nc.u64 %rd330, [%rd224];
	// end inline asm
	cvt.u32.u64 	%r605, %rd221;
	add.s64 	%rd226, %rd210, 16384;
	// begin inline asm
	ld.global.nc.u64 %rd225, [%rd226];
	// end inline asm
	add.s64 	%rd228, %rd210, 16392;
	// begin inline asm
	ld.global.nc.u64 %rd342, [%rd228];
	// end inline asm
	cvt.u32.u64 	%r623, %rd225;
	setp.lt.s32 	%p20, %r601, %r602;
	@%p20 bra 	$L__BB7_133;
	setp.lt.s32 	%p21, %r602, %r601;
	setp.lt.s64 	%p22, %rd326, %rd327;
	or.pred  	%p23, %p21, %p22;
	selp.b32 	%r602, %r601, %r602, %p23;
	selp.b64 	%rd327, %rd326, %rd327, %p23;
$L__BB7_133:
	setp.lt.s32 	%p24, %r602, %r603;
	@%p24 bra 	$L__BB7_135;
	setp.lt.s32 	%p25, %r603, %r602;
	setp.lt.s64 	%p26, %rd327, %rd328;
	or.pred  	%p27, %p25, %p26;
	selp.b32 	%r603, %r602, %r603, %p27;
	selp.b64 	%rd328, %rd327, %rd328, %p27;
$L__BB7_135:
	setp.lt.s32 	%p28, %r603, %r604;
	@%p28 bra 	$L__BB7_137;
	setp.lt.s32 	%p29, %r604, %r603;
	setp.lt.s64 	%p30, %rd328, %rd329;
	or.pred  	%p31, %p29, %p30;
	selp.b32 	%r604, %r603, %r604, %p31;
	selp.b64 	%rd329, %rd328, %rd329, %p31;
$L__BB7_137:
	setp.lt.s32 	%p32, %r604, %r605;
	@%p32 bra 	$L__BB7_139;
	setp.lt.s32 	%p33, %r605, %r604;
	setp.lt.s64 	%p34, %rd329, %rd330;
	or.pred  	%p35, %p33, %p34;
	selp.b32 	%r605, %r604, %r605, %p35;
	selp.b64 	%rd330, %rd329, %rd330, %p35;
$L__BB7_139:
	setp.lt.s32 	%p36, %r605, %r623;
	@%p36 bra 	$L__BB7_141;
	setp.lt.s32 	%p37, %r623, %r605;
	setp.lt.s64 	%p38, %rd330, %rd342;
	or.pred  	%p39, %p37, %p38;
	selp.b32 	%r623, %r605, %r623, %p39;
	selp.b64 	%rd342, %rd330, %rd342, %p39;
$L__BB7_141:
	add.s32 	%r608, %r600, 1280;
	add.s32 	%r219, %r600, 2560;
	setp.le.s32 	%p40, %r219, %r215;
	mov.u32 	%r600, %r608;
	mov.u32 	%r601, %r623;
	mov.u64 	%rd326, %rd342;
	@%p40 bra 	$L__BB7_131;
$L__BB7_142:
	setp.le.s32 	%p41, %r215, %r608;
	@%p41 bra 	$L__BB7_165;
	sub.s32 	%r142, %r215, %r608;
	setp.ge.s32 	%p42, %r108, %r142;
	@%p42 bra 	$L__BB7_165;
	not.b32 	%r221, %r108;
	add.s32 	%r222, %r215, %r221;
	sub.s32 	%r143, %r222, %r608;
	and.b32  	%r223, %r143, 768;
	setp.eq.s32 	%p43, %r223, 768;
	mov.u32 	%r614, %r108;
	@%p43 bra 	$L__BB7_150;
	add.s32 	%r610, %r108, %r608;
	shr.u32 	%r224, %r143, 8;
	add.s32 	%r225, %r224, 1;
	and.b32  	%r226, %r225, 3;
	neg.s32 	%r609, %r226;
	mov.u32 	%r614, %r108;
$L__BB7_146:
	.pragma "nounroll";
	mov.u64 	%rd127, %rd342;
	mov.u32 	%r149, %r623;
	mul.wide.u32 	%rd235, %r610, 16;
	add.s64 	%rd232, %rd186, %rd235;
	// begin inline asm
	ld.global.nc.u64 %rd231, [%rd232];
	// end inline asm
	add.s64 	%rd234, %rd232, 8;
	// begin inline asm
	ld.global.nc.u64 %rd233, [%rd234];
	// end inline asm
	cvt.u32.u64 	%r150, %rd231;
	setp.lt.s32 	%p44, %r149, %r150;
	mov.u32 	%r623, %r150;
	mov.u64 	%rd342, %rd233;
	@%p44 bra 	$L__BB7_149;
	setp.lt.s32 	%p45, %r150, %r149;
	mov.u32 	%r623, %r149;
	mov.u64 	%rd342, %rd127;
	@%p45 bra 	$L__BB7_149;
	setp.lt.s64 	%p46, %rd127, %rd233;
	selp.b32 	%r623, %r149, %r150, %p46;
	min.s64 	%rd342, %rd127, %rd233;
$L__BB7_149:
	add.s32 	%r614, %r614, 256;
	add.s32 	%r610, %r610, 256;
	add.s32 	%r609, %r609, 1;
	setp.ne.s32 	%p47, %r609, 0;
	@%p47 bra 	$L__BB7_146;
$L__BB7_150:
	setp.lt.u32 	%p48, %r143, 768;
	@%p48 bra 	$L__BB7_165;
	cvt.u64.u32 	%rd236, %r614;
	cvt.u64.u32 	%rd237, %r608;
	add.s64 	%rd238, %rd236, %rd237;
	shl.b64 	%rd239, %rd238, 4;
	add.s64 	%rd240, %rd239, %rd186;
	add.s64 	%rd337, %rd240, 12296;
	add.s32 	%r617, %r614, %r608;
$L__BB7_152:
	mul.wide.u32 	%rd245, %r617, 16;
	add.s64 	%rd242, %rd186, %rd245;
	// begin inline asm
	ld.global.nc.u64 %rd241, [%rd242];
	// end inline asm
	add.s64 	%rd244, %rd242, 8;
	// begin inline asm
	ld.global.nc.u64 %rd243, [%rd244];
	// end inline asm
	cvt.u32.u64 	%r163, %rd241;
	setp.lt.s32 	%p49, %r623, %r163;
	mov.u32 	%r620, %r163;
	mov.u64 	%rd339, %rd243;
	@%p49 bra 	$L__BB7_155;
	setp.lt.s32 	%p50, %r163, %r623;
	mov.u32 	%r620, %r623;
	mov.u64 	%rd339, %rd342;
	@%p50 bra 	$L__BB7_155;
	setp.lt.s64 	%p51, %rd342, %rd243;
	selp.b32 	%r620, %r623, %r163, %p51;
	min.s64 	%rd339, %rd342, %rd243;
$L__BB7_155:
	add.s64 	%rd247, %rd337, -8200;
	// begin inline asm
	ld.global.nc.u64 %rd246, [%rd247];
	// end inline asm
	add.s64 	%rd249, %rd337, -8192;
	// begin inline asm
	ld.global.nc.u64 %rd248, [%rd249];
	// end inline asm
	cvt.u32.u64 	%r166, %rd246;
	setp.lt.s32 	%p52, %r620, %r166;
	mov.u32 	%r621, %r166;
	mov.u64 	%rd340, %rd248;
	@%p52 bra 	$L__BB7_158;
	setp.lt.s32 	%p53, %r166, %r620;
	mov.u32 	%r621, %r620;
	mov.u64 	%rd340, %rd339;
	@%p53 bra 	$L__BB7_158;
	setp.lt.s64 	%p54, %rd339, %rd248;
	selp.b32 	%r621, %r620, %r166, %p54;
	min.s64 	%rd340, %rd339, %rd248;
$L__BB7_158:
	add.s64 	%rd251, %rd337, -4104;
	// begin inline asm
	ld.global.nc.u64 %rd250, [%rd251];
	// end inline asm
	add.s64 	%rd253, %rd337, -4096;
	// begin inline asm
	ld.global.nc.u64 %rd252, [%rd253];
	// end inline asm
	cvt.u32.u64 	%r169, %rd250;
	setp.lt.s32 	%p55, %r621, %r169;
	mov.u32 	%r622, %r169;
	mov.u64 	%rd341, %rd252;
	@%p55 bra 	$L__BB7_161;
	setp.lt.s32 	%p56, %r169, %r621;
	mov.u32 	%r622, %r621;
	mov.u64 	%rd341, %rd340;
	@%p56 bra 	$L__BB7_161;
	setp.lt.s64 	%p57, %rd340, %rd252;
	selp.b32 	%r622, %r621, %r169, %p57;
	min.s64 	%rd341, %rd340, %rd252;
$L__BB7_161:
	add.s64 	%rd255, %rd337, -8;
	// begin inline asm
	ld.global.nc.u64 %rd254, [%rd255];
	// end inline asm
	// begin inline asm
	ld.global.nc.u64 %rd256, [%rd337];
	// end inline asm
	cvt.u32.u64 	%r172, %rd254;
	setp.lt.s32 	%p58, %r622, %r172;
	mov.u32 	%r623, %r172;
	mov.u64 	%rd342, %rd256;
	@%p58 bra 	$L__BB7_164;
	setp.lt.s32 	%p59, %r172, %r622;
	mov.u32 	%r623, %r622;
	mov.u64 	%rd342, %rd341;
	@%p59 bra 	$L__BB7_164;
	setp.lt.s64 	%p60, %rd341, %rd256;
	selp.b32 	%r623, %r622, %r172, %p60;
	min.s64 	%rd342, %rd341, %rd256;
$L__BB7_164:
	add.s32 	%r614, %r614, 1024;
	add.s64 	%rd337, %rd337, 16384;
	add.s32 	%r617, %r617, 1024;
	setp.lt.s32 	%p61, %r614, %r142;
	@%p61 bra 	$L__BB7_152;
$L__BB7_165:
	// begin inline asm
	mov.u32 %r227, %laneid;
	// end inline asm
	mov.b32 	%r245, 1;
	mov.b32 	%r246, 31;
	mov.b32 	%r247, -1;
	// begin inline asm
	shfl.sync.down.b32 %r228, %r623, %r245, %r246, %r247;
	// end inline asm
	// begin inline asm
	shfl.sync.down.b32 %r233, %r234, %r245, %r246, %r247;
	// end inline asm
	mov.b64 	{%r239, %r244}, %rd342;
	// begin inline asm
	shfl.sync.down.b32 %r238, %r239, %r245, %r246, %r247;
	// end inline asm
	// begin inline asm
	shfl.sync.down.b32 %r243, %r244, %r245, %r246, %r247;
	// end inline asm
	mov.b64 	%rd150, {%r238, %r243};
	setp.gt.s32 	%p62, %r227, 30;
	mov.u32 	%r625, %r623;
	mov.u64 	%rd344, %rd342;
	@%p62 bra 	$L__BB7_169;
	setp.lt.s32 	%p63, %r623, %r228;
	mov.u32 	%r625, %r228;
	mov.u64 	%rd344, %rd150;
	@%p63 bra 	$L__BB7_169;
	setp.lt.s32 	%p64, %r228, %r623;
	mov.u32 	%r625, %r623;
	mov.u64 	%rd344, %rd342;
	@%p64 bra 	$L__BB7_169;
	setp.lt.s64 	%p65, %rd342, %rd150;
	selp.b32 	%r625, %r623, %r228, %p65;
	min.s64 	%rd344, %rd342, %rd150;
$L__BB7_169:
	mov.b32 	%r265, 2;
	mov.b32 	%r266, 31;
	mov.b32 	%r267, -1;
	// begin inline asm
	shfl.sync.down.b32 %r248, %r625, %r265, %r266, %r267;
	// end inline asm
	// begin inline asm
	shfl.sync.down.b32 %r253, %r254, %r265, %r266, %r267;
	// end inline asm
	mov.b64 	{%r259, %r264}, %rd344;
	// begin inline asm
	shfl.sync.down.b32 %r258, %r259, %r265, %r266, %r267;
	// end inline asm
	// begin inline asm
	shfl.sync.down.b32 %r263, %r264, %r265, %r266, %r267;
	// end inline asm
	mov.b64 	%rd153, {%r258, %r263};
	setp.gt.s32 	%p66, %r227, 29;
	mov.u32 	%r626, %r625;
	mov.u64 	%rd345, %rd344;
	@%p66 bra 	$L__BB7_173;
	setp.lt.s32 	%p67, %r625, %r248;
	mov.u32 	%r626, %r248;
	mov.u64 	%rd345, %rd153;
	@%p67 bra 	$L__BB7_173;
	setp.lt.s32 	%p68, %r248, %r625;
	mov.u32 	%r626, %r625;
	mov.u64 	%rd345, %rd344;
	@%p68 bra 	$L__BB7_173;
	setp.lt.s64 	%p69, %rd344, %rd153;
	selp.b32 	%r626, %r625, %r248, %p69;
	min.s64 	%rd345, %rd344, %rd153;
$L__BB7_173:
	mov.b32 	%r285, 4;
	mov.b32 	%r286, 31;
	mov.b32 	%r287, -1;
	// begin inline asm
	shfl.sync.down.b32 %r268, %r626, %r285, %r286, %r287;
	// end inline asm
	// begin inline asm
	shfl.sync.down.b32 %r273, %r274, %r285, %r286, %r287;
	// end inline asm
	mov.b64 	{%r279, %r284}, %rd345;
	// begin inline asm
	shfl.sync.down.b32 %r278, %r279, %r285, %r286, %r287;
	// end inline asm
	// begin inline asm
	shfl.sync.down.b32 %r283, %r284, %r285, %r286, %r287;
	// end inline asm
	mov.b64 	%rd156, {%r278, %r283};
	setp.gt.s32 	%p70, %r227, 27;
	mov.u32 	%r627, %r626;
	mov.u64 	%rd346, %rd345;
	@%p70 bra 	$L__BB7_177;
	setp.lt.s32 	%p71, %r626, %r268;
	mov.u32 	%r627, %r268;
	mov.u64 	%rd346, %rd156;
	@%p71 bra 	$L__BB7_177;
	setp.lt.s32 	%p72, %r268, %r626;
	mov.u32 	%r627, %r626;
	mov.u64 	%rd346, %rd345;
	@%p72 bra 	$L__BB7_177;
	setp.lt.s64 	%p73, %rd345, %rd156;
	selp.b32 	%r627, %r626, %r268, %p73;
	min.s64 	%rd346, %rd345, %rd156;
$L__BB7_177:
	mov.b32 	%r305, 8;
	mov.b32 	%r306, 31;
	mov.b32 	%r307, -1;
	// begin inline asm
	shfl.sync.down.b32 %r288, %r627, %r305, %r306, %r307;
	// end inline asm
	// begin inline asm
	shfl.sync.down.b32 %r293, %r294, %r305, %r306, %r307;
	// end inline asm
	mov.b64 	{%r299, %r304}, %rd346;
	// begin inline asm
	shfl.sync.down.b32 %r298, %r299, %r305, %r306, %r307;
	// end inline asm
	// begin inline asm
	shfl.sync.down.b32 %r303, %r304, %r305, %r306, %r307;
	// end inline asm
	mov.b64 	%rd159, {%r298, %r303};
	setp.gt.s32 	%p74, %r227, 23;
	mov.u32 	%r628, %r627;
	mov.u64 	%rd347, %rd346;
	@%p74 bra 	$L__BB7_181;
	setp.lt.s32 	%p75, %r627, %r288;
	mov.u32 	%r628, %r288;
	mov.u64 	%rd347, %rd159;
	@%p75 bra 	$L__BB7_181;
	setp.lt.s32 	%p76, %r288, %r627;
	mov.u32 	%r628, %r627;
	mov.u64 	%rd347, %rd346;
	@%p76 bra 	$L__BB7_181;
	setp.lt.s64 	%p77, %rd346, %rd159;
	selp.b32 	%r628, %r627, %r288, %p77;
	min.s64 	%rd347, %rd346, %rd159;
$L__BB7_181:
	mov.b32 	%r325, 16;
	mov.b32 	%r326, 31;
	mov.b32 	%r327, -1;
	// begin inline asm
	shfl.sync.down.b32 %r308, %r628, %r325, %r326, %r327;
	// end inline asm
	// begin inline asm
	shfl.sync.down.b32 %r313, %r314, %r325, %r326, %r327;
	// end inline asm
	mov.b64 	{%r319, %r324}, %rd347;
	// begin inline asm
	shfl.sync.down.b32 %r318, %r319, %r325, %r326, %r327;
	// end inline asm
	// begin inline asm
	shfl.sync.down.b32 %r323, %r324, %r325, %r326, %r327;
	// end inline asm
	mov.b64 	%rd162, {%r318, %r323};
	setp.gt.s32 	%p78, %r227, 15;
	mov.u32 	%r636, %r628;
	mov.u64 	%rd355, %rd347;
	@%p78 bra 	$L__BB7_185;
	setp.lt.s32 	%p79, %r628, %r308;
	mov.u32 	%r636, %r308;
	mov.u64 	%rd355, %rd162;
	@%p79 bra 	$L__BB7_185;
	setp.lt.s32 	%p80, %r308, %r628;
	mov.u32 	%r636, %r628;
	mov.u64 	%rd355, %rd347;
	@%p80 bra 	$L__BB7_185;
	setp.lt.s64 	%p81, %rd347, %rd162;
	selp.b32 	%r636, %r628, %r308, %p81;
	min.s64 	%rd355, %rd347, %rd162;
$L__BB7_185:
	setp.ne.s32 	%p82, %r227, 0;
	@%p82 bra 	$L__BB7_187;
	shr.u32 	%r328, %r108, 1;
	and.b32  	%r329, %r328, 496;
	mov.u32 	%r330, _ZN6thrust24THRUST_300001_SM_1000_NS8cuda_cub4core6detail5shmemE;
	add.s32 	%r331, %r330, %r329;
	st.shared.u32 	[%r331+8], %r636;
	st.shared.u64 	[%r331+16], %rd355;
$L__BB7_187:
	bar.sync 	0;
	setp.ne.s32 	%p83, %r108, 0;
	@%p83 bra 	$L__BB7_209;
	ld.shared.u32 	%r194, [_ZN6thrust24THRUST_300001_SM_1000_NS8cuda_cub4core6detail5shmemE+24];
	ld.shared.u64 	%rd165, [_ZN6thrust24THRUST_300001_SM_1000_NS8cuda_cub4core6detail5shmemE+32];
	setp.lt.s32 	%p84, %r636, %r194;
	mov.u32 	%r630, %r194;
	mov.u64 	%rd349, %rd165;
	@%p84 bra 	$L__BB7_191;
	setp.lt.s32 	%p85, %r194, %r636;
	mov.u32 	%r630, %r636;
	mov.u64 	%rd349, %rd355;
	@%p85 bra 	$L__BB7_191;
	setp.lt.s64 	%p86, %rd355, %rd165;
	selp.b32 	%r630, %r636, %r194, %p86;
	min.s64 	%rd349, %rd355, %rd165;
$L__BB7_191:
	ld.shared.u32 	%r197, [_ZN6thrust24THRUST_300001_SM_1000_NS8cuda_cub4core6detail5shmemE+40];
	ld.shared.u64 	%rd168, [_ZN6thrust24THRUST_300001_SM_1000_NS8cuda_cub4core6detail5shmemE+48];
	setp.lt.s32 	%p87, %r630, %r197;
	mov.u32 	%r631, %r197;
	mov.u64 	%rd350, %rd168;
	@%p87 bra 	$L__BB7_194;
	setp.lt.s32 	%p88, %r197, %r630;
	mov.u32 	%r631, %r630;
	mov.u64 	%rd350, %rd349;
	@%p88 bra 	$L__BB7_194;
	setp.lt.s64 	%p89, %rd349, %rd168;
	selp.b32 	%r631, %r630, %r197, %p89;
	min.s64 	%rd350, %rd349, %rd168;
$L__BB7_194:
	ld.shared.u32 	%r200, [_ZN6thrust24THRUST_300001_SM_1000_NS8cuda_cub4core6detail5shmemE+56];
	ld.shared.u64 	%rd171, [_ZN6thrust24THRUST_300001_SM_1000_NS8cuda_cub4core6detail5shmemE+64];
	setp.lt.s32 	%p90, %r631, %r200;
	mov.u32 	%r632, %r200;
	mov.u64 	%rd351, %rd171;
	@%p90 bra 	$L__BB7_197;
	setp.lt.s32 	%p91, %r200, %r631;
	mov.u32 	%r632, %r631;
	mov.u64 	%rd351, %rd350;
	@%p91 bra 	$L__BB7_197;
	setp.lt.s64 	%p92, %rd350, %rd171;
	selp.b32 	%r632, %r631, %r200, %p92;
	min.s64 	%rd351, %rd350, %rd171;
$L__BB7_197:
	ld.shared.u32 	%r203, [_ZN6thrust24THRUST_300001_SM_1000_NS8cuda_cub4core6detail5shmemE+72];
	ld.shared.u64 	%rd174, [_ZN6thrust24THRUST_300001_SM_1000_NS8cuda_cub4core6detail5shmemE+80];
	setp.lt.s32 	%p93, %r632, %r203;
	mov.u32 	%r633, %r203;
	mov.u64 	%rd352, %rd174;
	@%p93 bra 	$L__BB7_200;
	setp.lt.s32 	%p94, %r203, %r632;
	mov.u32 	%r633, %r632;
	mov.u64 	%rd352, %rd351;
	@%p94 bra 	$L__BB7_200;
	setp.lt.s64 	%p95, %rd351, %rd174;
	selp.b32 	%r633, %r632, %r203, %p95;
	min.s64 	%rd352, %rd351, %rd174;
$L__BB7_200:
	ld.shared.u32 	%r206, [_ZN6thrust24THRUST_300001_SM_1000_NS8cuda_cub4core6detail5shmemE+88];
	ld.shared.u64 	%rd177, [_ZN6thrust24THRUST_300001_SM_1000_NS8cuda_cub4core6detail5shmemE+96];
	setp.lt.s32 	%p96, %r633, %r206;
	mov.u32 	%r634, %r206;
	mov.u64 	%rd353, %rd177;
	@%p96 bra 	$L__BB7_203;
	setp.lt.s32 	%p97, %r206, %r633;
	mov.u32 	%r634, %r633;
	mov.u64 	%rd353, %rd352;
	@%p97 bra 	$L__BB7_203;
	setp.lt.s64 	%p98, %rd352, %rd177;
	selp.b32 	%r634, %r633, %r206, %p98;
	min.s64 	%rd353, %rd352, %rd177;
$L__BB7_203:
	ld.shared.u32 	%r209, [_ZN6thrust24THRUST_300001_SM_1000_NS8cuda_cub4core6detail5shmemE+104];
	ld.shared.u64 	%rd180, [_ZN6thrust24THRUST_300001_SM_1000_NS8cuda_cub4core6detail5shmemE+112];
	setp.lt.s32 	%p99, %r634, %r209;
	mov.u32 	%r635, %r209;
	mov.u64 	%rd354, %rd180;
	@%p99 bra 	$L__BB7_206;
	setp.lt.s32 	%p100, %r209, %r634;
	mov.u32 	%r635, %r634;
	mov.u64 	%rd354, %rd353;
	@%p100 bra 	$L__BB7_206;
	setp.lt.s64 	%p101, %rd353, %rd180;
	selp.b32 	%r635, %r634, %r209, %p101;
	min.s64 	%rd354, %rd353, %rd180;
$L__BB7_206:
	ld.shared.u32 	%r212, [_ZN6thrust24THRUST_300001_SM_1000_NS8cuda_cub4core6detail5shmemE+120];
	ld.shared.u64 	%rd183, [_ZN6thrust24THRUST_300001_SM_1000_NS8cuda_cub4core6detail5shmemE+128];
	setp.lt.s32 	%p102, %r635, %r212;
	mov.u32 	%r636, %r212;
	mov.u64 	%rd355, %rd183;
	@%p102 bra 	$L__BB7_209;
	setp.lt.s32 	%p103, %r212, %r635;
	mov.u32 	%r636, %r635;
	mov.u64 	%rd355, %rd354;
	@%p103 bra 	$L__BB7_209;
	setp.lt.s64 	%p104, %rd354, %rd183;
	selp.b32 	%r636, %r635, %r212, %p104;
	min.s64 	%rd355, %rd354, %rd183;
$L__BB7_209:
	mov.u32 	%r557, %tid.x;
	setp.ne.s32 	%p221, %r557, 0;
	@%p221 bra 	$L__BB7_211;
	cvta.to.global.u64 	%rd287, %rd187;
	st.global.u32 	[%rd287], %r636;
	st.global.u64 	[%rd287+8], %rd355;
$L__BB7_211:
	ret;

}
	// .globl	_ZN6thrust24THRUST_300001_SM_1000_NS8cuda_cub4core6detail13_kernel_agentINS1_8__reduce11ReduceAgentINS0_12zip_iteratorIN4cuda3std3__45tupleIJNS0_10device_ptrIiEENS0_17counting_iteratorIlNS0_11use_defaultESF_SF_EEEEEEEPNSB_IJilEEESJ_lNS1_9__extrema9arg_max_fIilNSA_4lessIiEEEEEEJSI_SK_lSP_EEEvDpT0_
.visible .entry _ZN6thrust24THRUST_300001_SM_1000_NS8cuda_cub4core6detail13_kernel_agentINS1_8__reduce11ReduceAgentINS0_12zip_iteratorIN4cuda3std3__45tupleIJNS0_10device_ptrIiEENS0_17counting_iteratorIlNS0_11use_defaultESF_SF_EEEEEEEPNSB_IJilEEESJ_lNS1_9__extrema9arg_max_fIilNSA_4lessIiEEEEEEJSI_SK_lSP_EEEvDpT0_(
	.param .align 8 .b8 _ZN6thrust24THRUST_300001_SM_1000_NS8cuda_cub4core6detail13_kernel_agentINS1_8__reduce11ReduceAgentINS0_12zip_iteratorIN4cuda3std3__45tupleIJNS0_10device_ptrIiEENS0_17counting_iteratorIlNS0_11use_defaultESF_SF_EEEEEEEPNSB_IJilEEESJ_lNS1_9__extrema9arg_max_fIilNSA_4lessIiEEEEEEJSI_SK_lSP_EEEvDpT0__param_0[16],
	.param .u64 .ptr .align 1 _ZN6thrust24THRUST_300001_SM_1000_NS8cuda_cub4core6detail13_kernel_agentINS1_8__reduce11ReduceAgentINS0_12zip_iteratorIN4cuda3std3__45tupleIJNS0_10device_ptrIiEENS0_17counting_iteratorIlNS0_11use_defaultESF_SF_EEEEEEEPNSB_IJilEEESJ_lNS1_9__extrema9arg_max_fIilNSA_4lessIiEEEEEEJSI_SK_lSP_EEEvDpT0__param_1,
	.param .u64 _ZN6thrust24THRUST_300001_SM_1000_NS8cuda_cub4core6detail13_kernel_agentINS1_8__reduce11ReduceAgentINS0_12zip_iteratorIN4cuda3std3__45tupleIJNS0_10device_ptrIiEENS0_17counting_iteratorIlNS0_11use_defaultESF_SF_EEEEEEEPNSB_IJilEEESJ_lNS1_9__extrema9arg_max_fIilNSA_4lessIiEEEEEEJSI_SK_lSP_EEEvDpT0__param_2,
	.param .align 1 .b8 _ZN6thrust24THRUST_300001_SM_1000_NS8cuda_cub4core6detail13_kernel_agentINS1_8__reduce11ReduceAgentINS0_12zip_iteratorIN4cuda3std3__45tupleIJNS0_10device_ptrIiEENS0_17counting_iteratorIlNS0_11use_defaultESF_SF_EEEEEEEPNSB_IJilEEESJ_lNS1_9__extrema9arg_max_fIilNSA_4lessIiEEEEEEJSI_SK_lSP_EEEvDpT0__param_3[1]
)
.maxntid 256
{
	.reg .pred 	%p<213>;
	.reg .b32 	%r<632>;
	.reg .b64 	%rd<307>;

	ld.param.u64 	%rd192, [_ZN6thrust24THRUST_300001_SM_1000_NS8cuda_cub4core6detail13_kernel_agentINS1_8__reduce11ReduceAgentINS0_12zip_iteratorIN4cuda3std3__45tupleIJNS0_10device_ptrIiEENS0_17counting_iteratorIlNS0_11use_defaultESF_SF_EEEEEEEPNSB_IJilEEESJ_lNS1_9__extrema9arg_max_fIilNSA_4lessIiEEEEEEJSI_SK_lSP_EEEvDpT0__param_0+8];
	ld.param.u64 	%rd191, [_ZN6thrust24THRUST_300001_SM_1000_NS8cuda_cub4core6detail13_kernel_agentINS1_8__reduce11ReduceAgentINS0_12zip_iteratorIN4cuda3std3__45tupleIJNS0_10device_ptrIiEENS0_17counting_iteratorIlNS0_11use_defaultESF_SF_EEEEEEEPNSB_IJilEEESJ_lNS1_9__extrema9arg_max_fIilNSA_4lessIiEEEEEEJSI_SK_lSP_EEEvDpT0__param_0];
	ld.param.u64 	%rd194, [_ZN6thrust24THRUST_300001_SM_1000_NS8cuda_cub4core6detail13_kernel_agentINS1_8__reduce11ReduceAgentINS0_12zip_iteratorIN4cuda3std3__45tupleIJNS0_10device_ptrIiEENS0_17counting_iteratorIlNS0_11use_defaultESF_SF_EEEEEEEPNSB_IJilEEESJ_lNS1_9__extrema9arg_max_fIilNSA_4lessIiEEEEEEJSI_SK_lSP_EEEvDpT0__param_2];
	setp.eq.s64 	%p1, %rd194, 0;
	@%p1 bra 	$L__BB8_206;
	cvta.to.global.u64 	%rd1, %rd191;
	setp.gt.s64 	%p2, %rd194, 1279;
	@%p2 bra 	$L__BB8_122;
	cvt.u32.u64 	%r1, %rd194;
	mov.u32 	%r2, %tid.x;
	setp.ge.s32 	%p96, %r2, %r1;
	mov.b32 	%r574, 0;
	mov.b64 	%rd249, 0;
	mov.u32 	%r566, %r2;
	@%p96 bra 	$L__BB8_4;
	cvt.u64.u32 	%rd225, %r2;
	mul.wide.u32 	%rd226, %r2, 4;
	add.s64 	%rd227, %rd1, %rd226;
	add.s64 	%rd249, %rd192, %rd225;
	ld.global.u32 	%r574, [%rd227];
	add.s32 	%r566, %r2, 256;
$L__BB8_4:
	setp.ge.s32 	%p97, %r566, %r1;
	@%p97 bra 	$L__BB8_26;
	not.b32 	%r332, %r566;
	add.s32 	%r7, %r332, %r1;
	and.b32  	%r333, %r7, 768;
	setp.eq.s32 	%p98, %r333, 768;
	@%p98 bra 	$L__BB8_11;
	cvt.u64.u32 	%rd229, %r566;
	add.s64 	%rd240, %rd192, %rd229;
	mul.wide.u32 	%rd230, %r566, 4;
	add.s64 	%rd239, %rd1, %rd230;
	shr.u32 	%r334, %r7, 8;
	add.s32 	%r335, %r334, 1;
	and.b32  	%r336, %r335, 3;
	neg.s32 	%r562, %r336;
$L__BB8_7:
	.pragma "nounroll";
	mov.u64 	%rd9, %rd249;
	mov.u32 	%r11, %r574;
	ld.global.u32 	%r12, [%rd239];
	setp.lt.s32 	%p99, %r11, %r12;
	mov.u64 	%rd249, %rd240;
	mov.u32 	%r574, %r12;
	@%p99 bra 	$L__BB8_10;
	setp.lt.s32 	%p100, %r12, %r11;
	mov.u64 	%rd249, %rd9;
	mov.u32 	%r574, %r11;
	@%p100 bra 	$L__BB8_10;
	setp.lt.s64 	%p101, %rd9, %rd240;
	min.s64 	%rd249, %rd9, %rd240;
	selp.b32 	%r574, %r11, %r12, %p101;
$L__BB8_10:
	add.s32 	%r566, %r566, 256;
	add.s64 	%rd240, %rd240, 256;
	add.s64 	%rd239, %rd239, 1024;
	add.s32 	%r562, %r562, 1;
	setp.ne.s32 	%p102, %r562, 0;
	@%p102 bra 	$L__BB8_7;
$L__BB8_11:
	setp.lt.u32 	%p103, %r7, 768;
	@%p103 bra 	$L__BB8_26;
	add.s32 	%r569, %r566, 512;
$L__BB8_13:
	mov.u32 	%r21, %r569;
	add.s32 	%r337, %r21, -512;
	cvt.s64.s32 	%rd231, %r337;
	mul.wide.s32 	%rd232, %r337, 4;
	add.s64 	%rd17, %rd1, %rd232;
	add.s64 	%rd18, %rd192, %rd231;
	ld.global.u32 	%r23, [%rd17];
	setp.lt.s32 	%p104, %r574, %r23;
	mov.u64 	%rd246, %rd18;
	mov.u32 	%r571, %r23;
	@%p104 bra 	$L__BB8_16;
	setp.lt.s32 	%p105, %r23, %r574;
	mov.u64 	%rd246, %rd249;
	mov.u32 	%r571, %r574;
	@%p105 bra 	$L__BB8_16;
	setp.lt.s64 	%p106, %rd249, %rd18;
	min.s64 	%rd246, %rd249, %rd18;
	selp.b32 	%r571, %r574, %r23, %p106;
$L__BB8_16:
	add.s32 	%r338, %r21, -256;
	cvt.s64.s32 	%rd233, %r338;
	add.s64 	%rd21, %rd192, %rd233;
	ld.global.u32 	%r26, [%rd17+1024];
	setp.lt.s32 	%p107, %r571, %r26;
	mov.u64 	%rd247, %rd21;
	mov.u32 	%r572, %r26;
	@%p107 bra 	$L__BB8_19;
	setp.lt.s32 	%p108, %r26, %r571;
	mov.u64 	%rd247, %rd246;
	mov.u32 	%r572, %r571;
	@%p108 bra 	$L__BB8_19;
	setp.lt.s64 	%p109, %rd246, %rd21;
	min.s64 	%rd247, %rd246, %rd21;
	selp.b32 	%r572, %r571, %r26, %p109;
$L__BB8_19:
	cvt.s64.s32 	%rd234, %r21;
	add.s64 	%rd24, %rd192, %rd234;
	ld.global.u32 	%r29, [%rd17+2048];
	setp.lt.s32 	%p110, %r572, %r29;
	mov.u64 	%rd248, %rd24;
	mov.u32 	%r573, %r29;
	@%p110 bra 	$L__BB8_22;
	setp.lt.s32 	%p111, %r29, %r572;
	mov.u64 	%rd248, %rd247;
	mov.u32 	%r573, %r572;
	@%p111 bra 	$L__BB8_22;
	setp.lt.s64 	%p112, %rd247, %rd24;
	min.s64 	%rd248, %rd247, %rd24;
	selp.b32 	%r573, %r572, %r29, %p112;
$L__BB8_22:
	add.s32 	%r339, %r21, 256;
	cvt.s64.s32 	%rd235, %r339;
	add.s64 	%rd27, %rd192, %rd235;
	ld.global.u32 	%r32, [%rd17+3072];
	setp.lt.s32 	%p113, %r573, %r32;
	mov.u64 	%rd249, %rd27;
	mov.u32 	%r574, %r32;
	@%p113 bra 	$L__BB8_25;
	setp.lt.s32 	%p114, %r32, %r573;
	mov.u64 	%rd249, %rd248;
	mov.u32 	%r574, %r573;
	@%p114 bra 	$L__BB8_25;
	setp.lt.s64 	%p115, %rd248, %rd27;
	min.s64 	%rd249, %rd248, %rd27;
	selp.b32 	%r574, %r573, %r32, %p115;
$L__BB8_25:
	add.s32 	%r569, %r21, 1024;
	add.s32 	%r340, %r21, 512;
	setp.lt.s32 	%p116, %r340, %r1;
	@%p116 bra 	$L__BB8_13;
$L__BB8_26:
	setp.lt.s32 	%p117, %r1, 256;
	@%p117 bra 	$L__BB8_71;
	// begin inline asm
	mov.u32 %r454, %laneid;
	// end inline asm
	mov.b32 	%r472, 1;
	mov.b32 	%r473, 31;
	mov.b32 	%r474, -1;
	// begin inline asm
	shfl.sync.down.b32 %r455, %r574, %r472, %r473, %r474;
	// end inline asm
	// begin inline asm
	shfl.sync.down.b32 %r460, %r461, %r472, %r473, %r474;
	// end inline asm
	mov.b64 	{%r466, %r471}, %rd249;
	// begin inline asm
	shfl.sync.down.b32 %r465, %r466, %r472, %r473, %r474;
	// end inline asm
	// begin inline asm
	shfl.sync.down.b32 %r470, %r471, %r472, %r473, %r474;
	// end inline asm
	mov.b64 	%rd31, {%r465, %r470};
	setp.gt.s32 	%p169, %r454, 30;
	mov.u64 	%rd251, %rd249;
	mov.u32 	%r576, %r574;
	@%p169 bra 	$L__BB8_31;
	setp.lt.s32 	%p170, %r574, %r455;
	mov.u64 	%rd251, %rd31;
	mov.u32 	%r576, %r455;
	@%p170 bra 	$L__BB8_31;
	setp.lt.s32 	%p171, %r455, %r574;
	mov.u64 	%rd251, %rd249;
	mov.u32 	%r576, %r574;
	@%p171 bra 	$L__BB8_31;
	setp.lt.s64 	%p172, %rd249, %rd31;
	min.s64 	%rd251, %rd249, %rd31;
	selp.b32 	%r576, %r574, %r455, %p172;
$L__BB8_31:
	mov.b32 	%r492, 2;
	mov.b32 	%r493, 31;
	mov.b32 	%r494, -1;
	// begin inline asm
	shfl.sync.down.b32 %r475, %r576, %r492, %r493, %r494;
	// end inline asm
	// begin inline asm
	shfl.sync.down.b32 %r480, %r481, %r492, %r493, %r494;
	// end inline asm
	mov.b64 	{%r486, %r491}, %rd251;
	// begin inline asm
	shfl.sync.down.b32 %r485, %r486, %r492, %r493, %r494;
	// end inline asm
	// begin inline asm
	shfl.sync.down.b32 %r490, %r491, %r492, %r493, %r494;
	// end inline asm
	mov.b64 	%rd34, {%r485, %r490};
	setp.gt.s32 	%p173, %r454, 29;
	mov.u64 	%rd252, %rd251;
	mov.u32 	%r577, %r576;
	@%p173 bra 	$L__BB8_35;
	setp.lt.s32 	%p174, %r576, %r475;
	mov.u64 	%rd252, %rd34;
	mov.u32 	%r577, %r475;
	@%p174 bra 	$L__BB8_35;
	setp.lt.s32 	%p175, %r475, %r576;
	mov.u64 	%rd252, %rd251;
	mov.u32 	%r577, %r576;
	@%p175 bra 	$L__BB8_35;
	setp.lt.s64 	%p176, %rd251, %rd34;
	min.s64 	%rd252, %rd251, %rd34;
	selp.b32 	%r577, %r576, %r475, %p176;
$L__BB8_35:
	mov.b32 	%r512, 4;
	mov.b32 	%r513, 31;
	mov.b32 	%r514, -1;
	// begin inline asm
	shfl.sync.down.b32 %r495, %r577, %r512, %r513, %r514;
	// end inline asm
	// begin inline asm
	shfl.sync.down.b32 %r500, %r501, %r512, %r513, %r514;
	// end inline asm
	mov.b64 	{%r506, %r511}, %rd252;
	// begin inline asm
	shfl.sync.down.b32 %r505, %r506, %r512, %r513, %r514;
	// end inline asm
	// begin inline asm
	shfl.sync.down.b32 %r510, %r511, %r512, %r513, %r514;
	// end inline asm
	mov.b64 	%rd37, {%r505, %r510};
	setp.gt.s32 	%p177, %r454, 27;
	mov.u64 	%rd253, %rd252;
	mov.u32 	%r578, %r577;
	@%p177 bra 	$L__BB8_39;
	setp.lt.s32 	%p178, %r577, %r495;
	mov.u64 	%rd253, %rd37;
	mov.u32 	%r578, %r495;
	@%p178 bra 	$L__BB8_39;
	setp.lt.s32 	%p179, %r495, %r577;
	mov.u64 	%rd253, %rd252;
	mov.u32 	%r578, %r577;
	@%p179 bra 	$L__BB8_39;
	setp.lt.s64 	%p180, %rd252, %rd37;
	min.s64 	%rd253, %rd252, %rd37;
	selp.b32 	%r578, %r577, %r495, %p180;
$L__BB8_39:
	mov.b32 	%r532, 8;
	mov.b32 	%r533, 31;
	mov.b32 	%r534, -1;
	// begin inline asm
	shfl.sync.down.b32 %r515, %r578, %r532, %r533, %r534;
	// end inline asm
	// begin inline asm
	shfl.sync.down.b32 %r520, %r521, %r532, %r533, %r534;
	// end inline asm
	mov.b64 	{%r526, %r531}, %rd253;
	// begin inline asm
	shfl.sync.down.b32 %r525, %r526, %r532, %r533, %r534;
	// end inline asm
	// begin inline asm
	shfl.sync.down.b32 %r530, %r531, %r532, %r533, %r534;
	// end inline asm
	mov.b64 	%rd40, {%r525, %r530};
	setp.gt.s32 	%p181, %r454, 23;
	mov.u64 	%rd254, %rd253;
	mov.u32 	%r579, %r578;
	@%p181 bra 	$L__BB8_43;
	setp.lt.s32 	%p182, %r578, %r515;
	mov.u64 	%rd254, %rd40;
	mov.u32 	%r579, %r515;
	@%p182 bra 	$L__BB8_43;
	setp.lt.s32 	%p183, %r515, %r578;
	mov.u64 	%rd254, %rd253;
	mov.u32 	%r579, %r578;
	@%p183 bra 	$L__BB8_43;
	setp.lt.s64 	%p184, %rd253, %rd40;
	min.s64 	%rd254, %rd253, %rd40;
	selp.b32 	%r579, %r578, %r515, %p184;
$L__BB8_43:
	mov.b32 	%r552, 16;
	mov.b32 	%r553, 31;
	mov.b32 	%r554, -1;
	// begin inline asm
	shfl.sync.down.b32 %r535, %r579, %r552, %r553, %r554;
	// end inline asm
	// begin inline asm
	shfl.sync.down.b32 %r540, %r541, %r552, %r553, %r554;
	// end inline asm
	mov.b64 	{%r546, %r551}, %rd254;
	// begin inline asm
	shfl.sync.down.b32 %r545, %r546, %r552, %r553, %r554;
	// end inline asm
	// begin inline asm
	shfl.sync.down.b32 %r550, %r551, %r552, %r553, %r554;
	// end inline asm
	mov.b64 	%rd43, {%r545, %r550};
	setp.gt.s32 	%p185, %r454, 15;
	mov.u64 	%rd306, %rd254;
	mov.u32 	%r631, %r579;
	@%p185 bra 	$L__BB8_47;
	setp.lt.s32 	%p186, %r579, %r535;
	mov.u64 	%rd306, %rd43;
	mov.u32 	%r631, %r535;
	@%p186 bra 	$L__BB8_47;
	setp.lt.s32 	%p187, %r535, %r579;
	mov.u64 	%rd306, %rd254;
	mov.u32 	%r631, %r579;
	@%p187 bra 	$L__BB8_47;
	setp.lt.s64 	%p188, %rd254, %rd43;
	min.s64 	%rd306, %rd254, %rd43;
	selp.b32 	%r631, %r579, %r535, %p188;
$L__BB8_47:
	setp.ne.s32 	%p189, %r454, 0;
	@%p189 bra 	$L__BB8_49;
	shr.u32 	%r555, %r2, 1;
	and.b32  	%r556, %r555, 496;
	mov.u32 	%r557, _ZN6thrust24THRUST_300001_SM_1000_NS8cuda_cub4core6detail5shmemE;
	add.s32 	%r558, %r557, %r556;
	st.shared.u32 	[%r558+8], %r631;
	st.shared.u64 	[%r558+16], %rd306;
$L__BB8_49:
	bar.sync 	0;
	setp.ne.s32 	%p190, %r2, 0;
	@%p190 bra 	$L__BB8_204;
	ld.shared.u32 	%r53, [_ZN6thrust24THRUST_300001_SM_1000_NS8cuda_cub4core6detail5shmemE+24];
	ld.shared.u64 	%rd46, [_ZN6thrust24THRUST_300001_SM_1000_NS8cuda_cub4core6detail5shmemE+32];
	setp.lt.s32 	%p191, %r631, %r53;
	mov.u64 	%rd256, %rd46;
	mov.u32 	%r581, %r53;
	@%p191 bra 	$L__BB8_53;
	setp.lt.s32 	%p192, %r53, %r631;
	mov.u64 	%rd256, %rd306;
	mov.u32 	%r581, %r631;
	@%p192 bra 	$L__BB8_53;
	setp.lt.s64 	%p193, %rd306, %rd46;
	min.s64 	%rd256, %rd306, %rd46;
	selp.b32 	%r581, %r631, %r53, %p193;
$L__BB8_53:
	ld.shared.u32 	%r56, [_ZN6thrust24THRUST_300001_SM_1000_NS8cuda_cub4core6detail5shmemE+40];
	ld.shared.u64 	%rd49, [_ZN6thrust24THRUST_300001_SM_1000_NS8cuda_cub4core6detail5shmemE+48];
	setp.lt.s32 	%p194, %r581, %r56;
	mov.u64 	%rd257, %rd49;
	mov.u32 	%r582, %r56;
	@%p194 bra 	$L__BB8_56;
	setp.lt.s32 	%p195, %r56, %r581;
	mov.u64 	%rd257, %rd256;
	mov.u32 	%r582, %r581;
	@%p195 bra 	$L__BB8_56;
	setp.lt.s64 	%p196, %rd256, %rd49;
	min.s64 	%rd257, %rd256, %rd49;
	selp.b32 	%r582, %r581, %r56, %p196;
$L__BB8_56:
	ld.shared.u32 	%r59, [_ZN6thrust24THRUST_300001_SM_1000_NS8cuda_cub4core6detail5shmemE+56];
	ld.shared.u64 	%rd52, [_ZN6thrust24THRUST_300001_SM_1000_NS8cuda_cub4core6detail5shmemE+64];
	setp.lt.s32 	%p197, %r582, %r59;
	mov.u64 	%rd258, %rd52;
	mov.u32 	%r583, %r59;
	@%p197 bra 	$L__BB8_59;
	setp.lt.s32 	%p198, %r59, %r582;
	mov.u64 	%rd258, %rd257;
	mov.u32 	%r583, %r582;
	@%p198 bra 	$L__BB8_59;
	setp.lt.s64 	%p199, %rd257, %rd52;
	min.s64 	%rd258, %rd257, %rd52;
	selp.b32 	%r583, %r582, %r59, %p199;
$L__BB8_59:
	ld.shared.u32 	%r62, [_ZN6thrust24THRUST_300001_SM_1000_NS8cuda_cub4core6detail5shmemE+72];
	ld.shared.u64 	%rd55, [_ZN6thrust24THRUST_300001_SM_1000_NS8cuda_cub4core6detail5shmemE+80];
	setp.lt.s32 	%p200, %r583, %r62;
	mov.u64 	%rd259, %rd55;
	mov.u32 	%r584, %r62;
	@%p200 bra 	$L__BB8_62;
	setp.lt.s32 	%p201, %r62, %r583;
	mov.u64 	%rd259, %rd258;
	mov.u32 	%r584, %r583;
	@%p201 bra 	$L__BB8_62;
	setp.lt.s64 	%p202, %rd258, %rd55;
	min.s64 	%rd259, %rd258, %rd55;
	selp.b32 	%r584, %r583, %r62, %p202;
$L__BB8_62:
	ld.shared.u32 	%r65, [_ZN6thrust24THRUST_300001_SM_1000_NS8cuda_cub4core6detail5shmemE+88];
	ld.shared.u64 	%rd58, [_ZN6thrust24THRUST_300001_SM_1000_NS8cuda_cub4core6detail5shmemE+96];
	setp.lt.s32 	%p203, %r584, %r65;
	mov.u64 	%rd260, %rd58;
	mov.u32 	%r585, %r65;
	@%p203 bra 	$L__BB8_65;
	setp.lt.s32 	%p204, %r65, %r584;
	mov.u64 	%rd260, %rd259;
	mov.u32 	%r585, %r584;
	@%p204 bra 	$L__BB8_65;
	setp.lt.s64 	%p205, %rd259, %rd58;
	min.s64 	%rd260, %rd259, %rd58;
	selp.b32 	%r585, %r584, %r65, %p205;
$L__BB8_65:
	ld.shared.u32 	%r68, [_ZN6thrust24THRUST_300001_SM_1000_NS8cuda_cub4core6detail5shmemE+104];
	ld.shared.u64 	%rd61, [_ZN6thrust24THRUST_300001_SM_1000_NS8cuda_cub4core6detail5shmemE+112];
	setp.lt.s32 	%p206, %r585, %r68;
	mov.u64 	%rd261, %rd61;
	mov.u32 	%r586, %r68;
	@%p206 bra 	$L__BB8_68;
	setp.lt.s32 	%p207, %r68, %r585;
	mov.u64 	%rd261, %rd260;
	mov.u32 	%r586, %r585;
	@%p207 bra 	$L__BB8_68;
	setp.lt.s64 	%p208, %rd260, %rd61;
	min.s64 	%rd261, %rd260, %rd61;
	selp.b32 	%r586, %r585, %r68, %p208;
$L__BB8_68:
	ld.shared.u32 	%r71, [_ZN6thrust24THRUST_300001_SM_1000_NS8cuda_cub4core6detail5shmemE+120];
	ld.shared.u64 	%rd64, [_ZN6thrust24THRUST_300001_SM_1000_NS8cuda_cub4core6detail5shmemE+128];
	setp.lt.s32 	%p209, %r586, %r71;
	mov.u32 	%r631, %r71;
	mov.u64 	%rd306, %rd64;
	@%p209 bra 	$L__BB8_204;
	setp.lt.s32 	%p210, %r71, %r586;
	mov.u32 	%r631, %r586;
	mov.u64 	%rd306, %rd261;
	@%p210 bra 	$L__BB8_204;
	setp.lt.s64 	%p211, %rd261, %rd64;
	min.s64 	%rd306, %rd261, %rd64;
	selp.b32 	%r631, %r586, %r71, %p211;
	bra.uni 	$L__BB8_204;
$L__BB8_71:
	// begin inline asm
	mov.u32 %r341, %laneid;
	// end inline asm
	and.b32  	%r362, %r2, 992;
	add.s32 	%r363, %r362, 32;
	setp.gt.s32 	%p118, %r363, %r1;
	not.b32 	%r364, %r362;
	add.s32 	%r365, %r1, %r364;
	selp.b32 	%r360, %r365, 31, %p118;
	mov.b32 	%r359, 1;
	mov.b32 	%r361, -1;
	// begin inline asm
	shfl.sync.down.b32 %r342, %r574, %r359, %r360, %r361;
	// end inline asm
	// begin inline asm
	shfl.sync.down.b32 %r347, %r348, %r359, %r360, %r361;
	// end inline asm
	mov.b64 	{%r353, %r358}, %rd249;
	// begin inline asm
	shfl.sync.down.b32 %r352, %r353, %r359, %r360, %r361;
	// end inline asm
	// begin inline asm
	shfl.sync.down.b32 %r357, %r358, %r359, %r360, %r361;
	// end inline asm
	mov.b64 	%rd66, {%r352, %r357};
	setp.ge.s32 	%p119, %r341, %r360;
	mov.u32 	%r587, %r574;
	mov.u64 	%rd262, %rd249;
	@%p119 bra 	$L__BB8_75;
	setp.lt.s32 	%p120, %r574, %r342;
	mov.u32 	%r587, %r342;
	mov.u64 	%rd262, %rd66;
	@%p120 bra 	$L__BB8_75;
	setp.lt.s32 	%p121, %r342, %r574;
	mov.u32 	%r587, %r574;
	mov.u64 	%rd262, %rd249;
	@%p121 bra 	$L__BB8_75;
	setp.lt.s64 	%p122, %rd249, %rd66;
	selp.b32 	%r587, %r574, %r342, %p122;
	min.s64 	%rd262, %rd249, %rd66;
$L__BB8_75:
	mov.b32 	%r383, 2;
	mov.b32 	%r385, -1;
	// begin inline asm
	shfl.sync.down.b32 %r366, %r587, %r383, %r360, %r385;
	// end inline asm
	// begin inline asm
	shfl.sync.down.b32 %r371, %r372, %r383, %r360, %r385;
	// end inline asm
	mov.b64 	{%r377, %r382}, %rd262;
	// begin inline asm
	shfl.sync.down.b32 %r376, %r377, %r383, %r360, %r385;
	// end inline asm
	// begin inline asm
	shfl.sync.down.b32 %r381, %r382, %r383, %r360, %r385;
	// end inline asm
	mov.b64 	%rd69, {%r376, %r381};
	add.s32 	%r386, %r341, 2;
	setp.gt.s32 	%p123, %r386, %r360;
	mov.u32 	%r588, %r587;
	mov.u64 	%rd263, %rd262;
	@%p123 bra 	$L__BB8_79;
	setp.lt.s32 	%p124, %r587, %r366;
	mov.u32 	%r588, %r366;
	mov.u64 	%rd263, %rd69;
	@%p124 bra 	$L__BB8_79;
	setp.lt.s32 	%p125, %r366, %r587;
	mov.u32 	%r588, %r587;
	mov.u64 	%rd263, %rd262;
	@%p125 bra 	$L__BB8_79;
	setp.lt.s64 	%p126, %rd262, %rd69;
	selp.b32 	%r588, %r587, %r366, %p126;
	min.s64 	%rd263, %rd262, %rd69;
$L__BB8_79:
	mov.b32 	%r404, 4;
	mov.b32 	%r406, -1;
	// begin inline asm
	shfl.sync.down.b32 %r387, %r588, %r404, %r360, %r406;
	// end inline asm
	// begin inline asm
	shfl.sync.down.b32 %r392, %r393, %r404, %r360, %r406;
	// end inline asm
	mov.b64 	{%r398, %r403}, %rd263;
	// begin inline asm
	shfl.sync.down.b32 %r397, %r398, %r404, %r360, %r406;
	// end inline asm
	// begin inline asm
	shfl.sync.down.b32 %r402, %r403, %r404, %r360, %r406;
	// end inline asm
	mov.b64 	%rd72, {%r397, %r402};
	add.s32 	%r407, %r341, 4;
	setp.gt.s32 	%p127, %r407, %r360;
	mov.u32 	%r589, %r588;
	mov.u64 	%rd264, %rd263;
	@%p127 bra 	$L__BB8_83;
	setp.lt.s32 	%p128, %r588, %r387;
	mov.u32 	%r589, %r387;
	mov.u64 	%rd264, %rd72;
	@%p128 bra 	$L__BB8_83;
	setp.lt.s32 	%p129, %r387, %r588;
	mov.u32 	%r589, %r588;
	mov.u64 	%rd264, %rd263;
	@%p129 bra 	$L__BB8_83;
	setp.lt.s64 	%p130, %rd263, %rd72;
	selp.b32 	%r589, %r588, %r387, %p130;
	min.s64 	%rd264, %rd263, %rd72;
$L__BB8_83:
	mov.b32 	%r425, 8;
	mov.b32 	%r427, -1;
	// begin inline asm
	shfl.sync.down.b32 %r408, %r589, %r425, %r360, %r427;
	// end inline asm
	// begin inline asm
	shfl.sync.down.b32 %r413, %r414, %r425, %r360, %r427;
	// end inline asm
	mov.b64 	{%r419, %r424}, %rd264;
	// begin inline asm
	shfl.sync.down.b32 %r418, %r419, %r425, %r360, %r427;
	// end inline asm
	// begin inline asm
	shfl.sync.down.b32 %r423, %r424, %r425, %r360, %r427;
	// end inline asm
	mov.b64 	%rd75, {%r418, %r423};
	add.s32 	%r428, %r341, 8;
	setp.gt.s32 	%p131, %r428, %r360;
	mov.u32 	%r590, %r589;
	mov.u64 	%rd265, %rd264;
	@%p131 bra 	$L__BB8_87;
	setp.lt.s32 	%p132, %r589, %r408;
	mov.u32 	%r590, %r408;
	mov.u64 	%rd265, %rd75;
	@%p132 bra 	$L__BB8_87;
	setp.lt.s32 	%p133, %r408, %r589;
	mov.u32 	%r590, %r589;
	mov.u64 	%rd265, %rd264;
	@%p133 bra 	$L__BB8_87;
	setp.lt.s64 	%p134, %rd264, %rd75;
	selp.b32 	%r590, %r589, %r408, %p134;
	min.s64 	%rd265, %rd264, %rd75;
$L__BB8_87:
	mov.b32 	%r446, 16;
	mov.b32 	%r448, -1;
	// begin inline asm
	shfl.sync.down.b32 %r429, %r590, %r446, %r360, %r448;
	// end inline asm
	// begin inline asm
	shfl.sync.down.b32 %r434, %r435, %r446, %r360, %r448;
	// end inline asm
	mov.b64 	{%r440, %r445}, %rd265;
	// begin inline asm
	shfl.sync.down.b32 %r439, %r440, %r446, %r360, %r448;
	// end inline asm
	// begin inline asm
	shfl.sync.down.b32 %r444, %r445, %r446, %r360, %r448;
	// end inline asm
	mov.b64 	%rd78, {%r439, %r444};
	add.s32 	%r449, %r341, 16;
	setp.gt.s32 	%p135, %r449, %r360;
	mov.u32 	%r631, %r590;
	mov.u64 	%rd306, %rd265;
	@%p135 bra 	$L__BB8_91;
	setp.lt.s32 	%p136, %r590, %r429;
	mov.u32 	%r631, %r429;
	mov.u64 	%rd306, %rd78;
	@%p136 bra 	$L__BB8_91;
	setp.lt.s32 	%p137, %r429, %r590;
	mov.u32 	%r631, %r590;
	mov.u64 	%rd306, %rd265;
	@%p137 bra 	$L__BB8_91;
	setp.lt.s64 	%p138, %rd265, %rd78;
	selp.b32 	%r631, %r590, %r429, %p138;
	min.s64 	%rd306, %rd265, %rd78;
$L__BB8_91:
	setp.ne.s32 	%p139, %r341, 0;
	@%p139 bra 	$L__BB8_93;
	shr.u32 	%r450, %r2, 1;
	and.b32  	%r451, %r450, 496;
	mov.u32 	%r452, _ZN6thrust24THRUST_300001_SM_1000_NS8cuda_cub4core6detail5shmemE;
	add.s32 	%r453, %r452, %r451;
	st.shared.u32 	[%r453+8], %r631;
	st.shared.u64 	[%r453+16], %rd306;
$L__BB8_93:
	bar.sync 	0;
	setp.ne.s32 	%p140, %r2, 0;
	@%p140 bra 	$L__BB8_204;
	setp.lt.s32 	%p141, %r1, 33;
	mov.u32 	%r592, %r631;
	mov.u64 	%rd267, %rd306;
	@%p141 bra 	$L__BB8_98;
	ld.shared.u32 	%r90, [_ZN6thrust24THRUST_300001_SM_1000_NS8cuda_cub4core6detail5shmemE+24];
	ld.shared.u64 	%rd81, [_ZN6thrust24THRUST_300001_SM_1000_NS8cuda_cub4core6detail5shmemE+32];
	setp.lt.s32 	%p142, %r631, %r90;
	mov.u32 	%r592, %r90;
	mov.u64 	%rd267, %rd81;
	@%p142 bra 	$L__BB8_98;
	setp.lt.s32 	%p143, %r90, %r631;
	mov.u32 	%r592, %r631;
	mov.u64 	%rd267, %rd306;
	@%p143 bra 	$L__BB8_98;
	setp.lt.s64 	%p144, %rd306, %rd81;
	selp.b32 	%r592, %r631, %r90, %p144;
	min.s64 	%rd267, %rd306, %rd81;
$L__BB8_98:
	setp.lt.s32 	%p145, %r1, 65;
	mov.u32 	%r593, %r592;
	mov.u64 	%rd268, %rd267;
	@%p145 bra 	$L__BB8_102;
	ld.shared.u32 	%r93, [_ZN6thrust24THRUST_300001_SM_1000_NS8cuda_cub4core6detail5shmemE+40];
	ld.shared.u64 	%rd84, [_ZN6thrust24THRUST_300001_SM_1000_NS8cuda_cub4core6detail5shmemE+48];
	setp.lt.s32 	%p146, %r592, %r93;
	mov.u32 	%r593, %r93;
	mov.u64 	%rd268, %rd84;
	@%p146 bra 	$L__BB8_102;
	setp.lt.s32 	%p147, %r93, %r592;
	mov.u32 	%r593, %r592;
	mov.u64 	%rd268, %rd267;
	@%p147 bra 	$L__BB8_102;
	setp.lt.s64 	%p148, %rd267, %rd84;
	selp.b32 	%r593, %r592, %r93, %p148;
	min.s64 	%rd268, %rd267, %rd84;
$L__BB8_102:
	setp.lt.s32 	%p149, %r1, 97;
	mov.u32 	%r594, %r593;
	mov.u64 	%rd269, %rd268;
	@%p149 bra 	$L__BB8_106;
	ld.shared.u32 	%r96, [_ZN6thrust24THRUST_300001_SM_1000_NS8cuda_cub4core6detail5shmemE+56];
	ld.shared.u64 	%rd87, [_ZN6thrust24THRUST_300001_SM_1000_NS8cuda_cub4core6detail5shmemE+64];
	setp.lt.s32 	%p150, %r593, %r96;
	mov.u32 	%r594, %r96;
	mov.u64 	%rd269, %rd87;
	@%p150 bra 	$L__BB8_106;
	setp.lt.s32 	%p151, %r96, %r593;
	mov.u32 	%r594, %r593;
	mov.u64 	%rd269, %rd268;
	@%p151 bra 	$L__BB8_106;
	setp.lt.s64 	%p152, %rd268, %rd87;
	selp.b32 	%r594, %r593, %r96, %p152;
	min.s64 	%rd269, %rd268, %rd87;
$L__BB8_106:
	setp.lt.s32 	%p153, %r1, 129;
	mov.u32 	%r595, %r594;
	mov.u64 	%rd270, %rd269;
	@%p153 bra 	$L__BB8_110;
	ld.shared.u32 	%r99, [_ZN6thrust24THRUST_300001_SM_1000_NS8cuda_cub4core6detail5shmemE+72];
	ld.shared.u64 	%rd90, [_ZN6thrust24THRUST_300001_SM_1000_NS8cuda_cub4core6detail5shmemE+80];
	setp.lt.s32 	%p154, %r594, %r99;
	mov.u32 	%r595, %r99;
	mov.u64 	%rd270, %rd90;
	@%p154 bra 	$L__BB8_110;
	setp.lt.s32 	%p155, %r99, %r594;
	mov.u32 	%r595, %r594;
	mov.u64 	%rd270, %rd269;
	@%p155 bra 	$L__BB8_110;
	setp.lt.s64 	%p156, %rd269, %rd90;
	selp.b32 	%r595, %r594, %r99, %p156;
	min.s64 	%rd270, %rd269, %rd90;
$L__BB8_110:
	setp.lt.s32 	%p157, %r1, 161;
	mov.u32 	%r596, %r595;
	mov.u64 	%rd271, %rd270;
	@%p157 bra 	$L__BB8_114;
	ld.shared.u32 	%r102, [_ZN6thrust24THRUST_300001_SM_1000_NS8cuda_cub4core6detail5shmemE+88];
	ld.shared.u64 	%rd93, [_ZN6thrust24THRUST_300001_SM_1000_NS8cuda_cub4core6detail5shmemE+96];
	setp.lt.s32 	%p158, %r595, %r102;
	mov.u32 	%r596, %r102;
	mov.u64 	%rd271, %rd93;
	@%p158 bra 	$L__BB8_114;
	setp.lt.s32 	%p159, %r102, %r595;
	mov.u32 	%r596, %r595;
	mov.u64 	%rd271, %rd270;
	@%p159 bra 	$L__BB8_114;
	setp.lt.s64 	%p160, %rd270, %rd93;
	selp.b32 	%r596, %r595, %r102, %p160;
	min.s64 	%rd271, %rd270, %rd93;
$L__BB8_114:
	setp.lt.s32 	%p161, %r1, 193;
	mov.u32 	%r597, %r596;
	mov.u64 	%rd272, %rd271;
	@%p161 bra 	$L__BB8_118;
	ld.shared.u32 	%r105, [_ZN6thrust24THRUST_300001_SM_1000_NS8cuda_cub4core6detail5shmemE+104];
	ld.shared.u64 	%rd96, [_ZN6thrust24THRUST_300001_SM_1000_NS8cuda_cub4core6detail5shmemE+112];
	setp.lt.s32 	%p162, %r596, %r105;
	mov.u32 	%r597, %r105;
	mov.u64 	%rd272, %rd96;
	@%p162 bra 	$L__BB8_118;
	setp.lt.s32 	%p163, %r105, %r596;
	mov.u32 	%r597, %r596;
	mov.u64 	%rd272, %rd271;
	@%p163 bra 	$L__BB8_118;
	setp.lt.s64 	%p164, %rd271, %rd96;
	selp.b32 	%r597, %r596, %r105, %p164;
	min.s64 	%rd272, %rd271, %rd96;
$L__BB8_118:
	setp.lt.s32 	%p165, %r1, 225;
	mov.u32 	%r631, %r597;
	mov.u64 	%rd306, %rd272;
	@%p165 bra 	$L__BB8_204;
	ld.shared.u32 	%r108, [_ZN6thrust24THRUST_300001_SM_1000_NS8cuda_cub4core6detail5shmemE+120];
	ld.shared.u64 	%rd99, [_ZN6thrust24THRUST_300001_SM_1000_NS8cuda_cub4core6detail5shmemE+128];
	setp.lt.s32 	%p166, %r597, %r108;
	mov.u32 	%r631, %r108;
	mov.u64 	%rd306, %rd99;
	@%p166 bra 	$L__BB8_204;
	setp.lt.s32 	%p167, %r108, %r597;
	mov.u32 	%r631, %r597;
	mov.u64 	%rd306, %rd272;
	@%p167 bra 	$L__BB8_204;
	setp.lt.s64 	%p168, %rd272, %rd99;
	selp.b32 	%r631, %r597, %r108, %p168;
	min.s64 	%rd306, %rd272, %rd99;
	bra.uni 	$L__BB8_204;
$L__BB8_122:
	mov.u32 	%r110, %tid.x;
	cvt.u64.u32 	%rd101, %r110;
	mul.wide.u32 	%rd195, %r110, 4;
	add.s64 	%rd102, %rd1, %rd195;
	ld.global.u32 	%r200, [%rd102];
	add.s32 	%r201, %r110, 256;
	cvt.u64.u32 	%rd196, %r201;
	ld.global.u32 	%r202, [%rd102+1024];
	add.s32 	%r203, %r110, 512;
	cvt.u64.u32 	%rd197, %r203;
	ld.global.u32 	%r204, [%rd102+2048];
	add.s32 	%r205, %r110, 768;
	cvt.u64.u32 	%rd198, %r205;
	ld.global.u32 	%r206, [%rd102+3072];
	or.b32  	%r207, %r110, 1024;
	cvt.u64.u32 	%rd103, %r207;
	add.s64 	%rd293, %rd192, %rd103;
	ld.global.u32 	%r618, [%rd102+4096];
	setp.lt.s32 	%p3, %r200, %r202;
	max.s32 	%r208, %r200, %r202;
	selp.b64 	%rd199, %rd196, %rd101, %p3;
	setp.lt.s32 	%p4, %r208, %r204;
	max.s32 	%r209, %r208, %r204;
	selp.b64 	%rd200, %rd197, %rd199, %p4;
	setp.lt.s32 	%p5, %r209, %r206;
	max.s32 	%r112, %r209, %r206;
	selp.b64 	%rd105, %rd198, %rd200, %p5;
	setp.lt.s32 	%p6, %r112, %r618;
	@%p6 bra 	$L__BB8_124;
	setp.lt.s32 	%p7, %r618, %r112;
	setp.lt.u64 	%p8, %rd105, %rd103;
	or.pred  	%p9, %p7, %p8;
	selp.b32 	%r618, %r112, %r618, %p9;
	add.s64 	%rd201, %rd192, %rd105;
	selp.b64 	%rd293, %rd201, %rd293, %p9;
$L__BB8_124:
	setp.lt.u64 	%p10, %rd194, 2560;
	mov.b64 	%rd282, 1280;
	@%p10 bra 	$L__BB8_137;
	mov.b64 	%rd274, 1280;
	mov.u32 	%r599, %r618;
$L__BB8_126:
	add.s64 	%rd204, %rd274, %rd101;
	shl.b64 	%rd205, %rd274, 2;
	add.s64 	%rd206, %rd102, %rd205;
	add.s64 	%rd110, %rd204, %rd192;
	ld.global.u32 	%r600, [%rd206];
	ld.global.u32 	%r601, [%rd206+1024];
	add.s64 	%rd278, %rd110, 512;
	ld.global.u32 	%r602, [%rd206+2048];
	add.s64 	%rd279, %rd110, 768;
	ld.global.u32 	%r603, [%rd206+3072];
	ld.global.u32 	%r618, [%rd206+4096];
	setp.lt.s32 	%p11, %r599, %r600;
	mov.u64 	%rd276, %rd110;
	@%p11 bra 	$L__BB8_128;
	setp.lt.s32 	%p12, %r600, %r599;
	setp.lt.s64 	%p13, %rd293, %rd110;
	or.pred  	%p14, %p12, %p13;
	selp.b32 	%r600, %r599, %r600, %p14;
	selp.b64 	%rd276, %rd293, %rd110, %p14;
$L__BB8_128:
	add.s64 	%rd277, %rd110, 256;
	setp.lt.s32 	%p15, %r600, %r601;
	@%p15 bra 	$L__BB8_130;
	setp.lt.s32 	%p16, %r601, %r600;
	setp.lt.s64 	%p17, %rd276, %rd277;
	or.pred  	%p18, %p16, %p17;
	selp.b32 	%r601, %r600, %r601, %p18;
	selp.b64 	%rd277, %rd276, %rd277, %p18;
$L__BB8_130:
	setp.lt.s32 	%p19, %r601, %r602;
	@%p19 bra 	$L__BB8_132;
	setp.lt.s32 	%p20, %r602, %r601;
	setp.lt.s64 	%p21, %rd277, %rd278;
	or.pred  	%p22, %p20, %p21;
	selp.b32 	%r602, %r601, %r602, %p22;
	selp.b64 	%rd278, %rd277, %rd278, %p22;
$L__BB8_132:
	setp.lt.s32 	%p23, %r602, %r603;
	@%p23 bra 	$L__BB8_134;
	setp.lt.s32 	%p24, %r603, %r602;
	setp.lt.s64 	%p25, %rd278, %rd279;
	or.pred  	%p26, %p24, %p25;
	selp.b32 	%r603, %r602, %r603, %p26;
	selp.b64 	%rd279, %rd278, %rd279, %p26;
$L__BB8_134:
	add.s64 	%rd210, %rd204, %rd192;
	add.s64 	%rd293, %rd210, 1024;
	setp.lt.s32 	%p27, %r603, %r618;
	@%p27 bra 	$L__BB8_136;
	setp.lt.s32 	%p28, %r618, %r603;
	setp.lt.s64 	%p29, %rd279, %rd293;
	or.pred  	%p30, %p28, %p29;
	selp.b32 	%r618, %r603, %r618, %p30;
	selp.b64 	%rd293, %rd279, %rd293, %p30;
$L__BB8_136:
	add.s64 	%rd282, %rd274, 1280;
	add.s64 	%rd211, %rd274, 2560;
	setp.le.s64 	%p31, %rd211, %rd194;
	mov.u64 	%rd274, %rd282;
	mov.u32 	%r599, %r618;
	@%p31 bra 	$L__BB8_126;
$L__BB8_137:
	setp.le.s64 	%p32, %rd194, %rd282;
	@%p32 bra 	$L__BB8_160;
	cvt.u32.u64 	%r210, %rd282;
	cvt.u32.u64 	%r211, %rd194;
	sub.s32 	%r132, %r211, %r210;
	setp.ge.s32 	%p33, %r110, %r132;
	@%p33 bra 	$L__BB8_160;
	cvta.to.global.u64 	%rd128, %rd191;
	not.b32 	%r214, %r110;
	add.s32 	%r215, %r214, %r211;
	sub.s32 	%r133, %r215, %r210;
	and.b32  	%r217, %r133, 768;
	setp.eq.s32 	%p34, %r217, 768;
	mov.u32 	%r610, %r110;
	@%p34 bra 	$L__BB8_145;
	add.s64 	%rd213, %rd282, %rd101;
	add.s64 	%rd284, %rd213, %rd192;
	shl.b64 	%rd214, %rd213, 2;
	add.s64 	%rd283, %rd128, %rd214;
	shr.u32 	%r218, %r133, 8;
	add.s32 	%r219, %r218, 1;
	and.b32  	%r220, %r219, 3;
	neg.s32 	%r606, %r220;
	mov.u32 	%r610, %r110;
$L__BB8_141:
	.pragma "nounroll";
	mov.u64 	%rd133, %rd293;
	mov.u32 	%r137, %r618;
	ld.global.u32 	%r138, [%rd283];
	setp.lt.s32 	%p35, %r137, %r138;
	mov.u32 	%r618, %r138;
	mov.u64 	%rd293, %rd284;
	@%p35 bra 	$L__BB8_144;
	setp.lt.s32 	%p36, %r138, %r137;
	mov.u32 	%r618, %r137;
	mov.u64 	%rd293, %rd133;
	@%p36 bra 	$L__BB8_144;
	setp.lt.s64 	%p37, %rd133, %rd284;
	selp.b32 	%r618, %r137, %r138, %p37;
	min.s64 	%rd293, %rd133, %rd284;
$L__BB8_144:
	add.s32 	%r610, %r610, 256;
	add.s64 	%rd284, %rd284, 256;
	add.s64 	%rd283, %rd283, 1024;
	add.s32 	%r606, %r606, 1;
	setp.ne.s32 	%p38, %r606, 0;
	@%p38 bra 	$L__BB8_141;
$L__BB8_145:
	setp.lt.u32 	%p39, %r133, 768;
	@%p39 bra 	$L__BB8_160;
	add.s32 	%r613, %r610, 512;
$L__BB8_147:
	mov.u32 	%r147, %r613;
	add.s32 	%r221, %r147, -512;
	cvt.u64.u32 	%rd215, %r221;
	add.s64 	%rd216, %rd282, %rd215;
	shl.b64 	%rd217, %rd216, 2;
	add.s64 	%rd141, %rd128, %rd217;
	add.s64 	%rd142, %rd216, %rd192;
	ld.global.u32 	%r149, [%rd141];
	setp.lt.s32 	%p40, %r618, %r149;
	mov.u32 	%r615, %r149;
	mov.u64 	%rd290, %rd142;
	@%p40 bra 	$L__BB8_150;
	setp.lt.s32 	%p41, %r149, %r618;
	mov.u32 	%r615, %r618;
	mov.u64 	%rd290, %rd293;
	@%p41 bra 	$L__BB8_150;
	setp.lt.s64 	%p42, %rd293, %rd142;
	selp.b32 	%r615, %r618, %r149, %p42;
	min.s64 	%rd290, %rd293, %rd142;
$L__BB8_150:
	add.s32 	%r222, %r147, -256;
	cvt.u64.u32 	%rd218, %r222;
	add.s64 	%rd219, %rd282, %rd218;
	add.s64 	%rd145, %rd219, %rd192;
	ld.global.u32 	%r152, [%rd141+1024];
	setp.lt.s32 	%p43, %r615, %r152;
	mov.u32 	%r616, %r152;
	mov.u64 	%rd291, %rd145;
	@%p43 bra 	$L__BB8_153;
	setp.lt.s32 	%p44, %r152, %r615;
	mov.u32 	%r616, %r615;
	mov.u64 	%rd291, %rd290;
	@%p44 bra 	$L__BB8_153;
	setp.lt.s64 	%p45, %rd290, %rd145;
	selp.b32 	%r616, %r615, %r152, %p45;
	min.s64 	%rd291, %rd290, %rd145;
$L__BB8_153:
	cvt.u64.u32 	%rd220, %r147;
	add.s64 	%rd221, %rd282, %rd220;
	add.s64 	%rd148, %rd221, %rd192;
	ld.global.u32 	%r155, [%rd141+2048];
	setp.lt.s32 	%p46, %r616, %r155;
	mov.u32 	%r617, %r155;
	mov.u64 	%rd292, %rd148;
	@%p46 bra 	$L__BB8_156;
	setp.lt.s32 	%p47, %r155, %r616;
	mov.u32 	%r617, %r616;
	mov.u64 	%rd292, %rd291;
	@%p47 bra 	$L__BB8_156;
	setp.lt.s64 	%p48, %rd291, %rd148;
	selp.b32 	%r617, %r616, %r155, %p48;
	min.s64 	%rd292, %rd291, %rd148;
$L__BB8_156:
	add.s32 	%r223, %r147, 256;
	cvt.u64.u32 	%rd222, %r223;
	add.s64 	%rd223, %rd282, %rd222;
	add.s64 	%rd151, %rd223, %rd192;
	ld.global.u32 	%r158, [%rd141+3072];
	setp.lt.s32 	%p49, %r617, %r158;
	mov.u32 	%r618, %r158;
	mov.u64 	%rd293, %rd151;
	@%p49 bra 	$L__BB8_159;
	setp.lt.s32 	%p50, %r158, %r617;
	mov.u32 	%r618, %r617;
	mov.u64 	%rd293, %rd292;
	@%p50 bra 	$L__BB8_159;
	setp.lt.s64 	%p51, %rd292, %rd151;
	selp.b32 	%r618, %r617, %r158, %p51;
	min.s64 	%rd293, %rd292, %rd151;
$L__BB8_159:
	add.s32 	%r613, %r147, 1024;
	add.s32 	%r224, %r147, 512;
	setp.lt.s32 	%p52, %r224, %r132;
	@%p52 bra 	$L__BB8_147;
$L__BB8_160:
	// begin inline asm
	mov.u32 %r225, %laneid;
	// end inline asm
	mov.b32 	%r243, 1;
	mov.b32 	%r244, 31;
	mov.b32 	%r245, -1;
	// begin inline asm
	shfl.sync.down.b32 %r226, %r618, %r243, %r244, %r245;
	// end inline asm
	// begin inline asm
	shfl.sync.down.b32 %r231, %r232, %r243, %r244, %r245;
	// end inline asm
	mov.b64 	{%r237, %r242}, %rd293;
	// begin inline asm
	shfl.sync.down.b32 %r236, %r237, %r243, %r244, %r245;
	// end inline asm
	// begin inline asm
	shfl.sync.down.b32 %r241, %r242, %r243, %r244, %r245;
	// end inline asm
	mov.b64 	%rd155, {%r236, %r241};
	setp.gt.s32 	%p53, %r225, 30;
	mov.u32 	%r620, %r618;
	mov.u64 	%rd295, %rd293;
	@%p53 bra 	$L__BB8_164;
	setp.lt.s32 	%p54, %r618, %r226;
	mov.u32 	%r620, %r226;
	mov.u64 	%rd295, %rd155;
	@%p54 bra 	$L__BB8_164;
	setp.lt.s32 	%p55, %r226, %r618;
	mov.u32 	%r620, %r618;
	mov.u64 	%rd295, %rd293;
	@%p55 bra 	$L__BB8_164;
	setp.lt.s64 	%p56, %rd293, %rd155;
	selp.b32 	%r620, %r618, %r226, %p56;
	min.s64 	%rd295, %rd293, %rd155;
$L__BB8_164:
	mov.b32 	%r263, 2;
	mov.b32 	%r264, 31;
	mov.b32 	%r265, -1;
	// begin inline asm
	shfl.sync.down.b32 %r246, %r620, %r263, %r264, %r265;
	// end inline asm
	// begin inline asm
	shfl.sync.down.b32 %r251, %r252, %r263, %r264, %r265;
	// end inline asm
	mov.b64 	{%r257, %r262}, %rd295;
	// begin inline asm
	shfl.sync.down.b32 %r256, %r257, %r263, %r264, %r265;
	// end inline asm
	// begin inline asm
	shfl.sync.down.b32 %r261, %r262, %r263, %r264, %r265;
	// end inline asm
	mov.b64 	%rd158, {%r256, %r261};
	setp.gt.s32 	%p57, %r225, 29;
	mov.u32 	%r621, %r620;
	mov.u64 	%rd296, %rd295;
	@%p57 bra 	$L__BB8_168;
	setp.lt.s32 	%p58, %r620, %r246;
	mov.u32 	%r621, %r246;
	mov.u64 	%rd296, %rd158;
	@%p58 bra 	$L__BB8_168;
	setp.lt.s32 	%p59, %r246, %r620;
	mov.u32 	%r621, %r620;
	mov.u64 	%rd296, %rd295;
	@%p59 bra 	$L__BB8_168;
	setp.lt.s64 	%p60, %rd295, %rd158;
	selp.b32 	%r621, %r620, %r246, %p60;
	min.s64 	%rd296, %rd295, %rd158;
$L__BB8_168:
	mov.b32 	%r283, 4;
	mov.b32 	%r284, 31;
	mov.b32 	%r285, -1;
	// begin inline asm
	shfl.sync.down.b32 %r266, %r621, %r283, %r284, %r285;
	// end inline asm
	// begin inline asm
	shfl.sync.down.b32 %r271, %r272, %r283, %r284, %r285;
	// end inline asm
	mov.b64 	{%r277, %r282}, %rd296;
	// begin inline asm
	shfl.sync.down.b32 %r276, %r277, %r283, %r284, %r285;
	// end inline asm
	// begin inline asm
	shfl.sync.down.b32 %r281, %r282, %r283, %r284, %r285;
	// end inline asm
	mov.b64 	%rd161, {%r276, %r281};
	setp.gt.s32 	%p61, %r225, 27;
	mov.u32 	%r622, %r621;
	mov.u64 	%rd297, %rd296;
	@%p61 bra 	$L__BB8_172;
	setp.lt.s32 	%p62, %r621, %r266;
	mov.u32 	%r622, %r266;
	mov.u64 	%rd297, %rd161;
	@%p62 bra 	$L__BB8_172;
	setp.lt.s32 	%p63, %r266, %r621;
	mov.u32 	%r622, %r621;
	mov.u64 	%rd297, %rd296;
	@%p63 bra 	$L__BB8_172;
	setp.lt.s64 	%p64, %rd296, %rd161;
	selp.b32 	%r622, %r621, %r266, %p64;
	min.s64 	%rd297, %rd296, %rd161;
$L__BB8_172:
	mov.b32 	%r303, 8;
	mov.b32 	%r304, 31;
	mov.b32 	%r305, -1;
	// begin inline asm
	shfl.sync.down.b32 %r286, %r622, %r303, %r304, %r305;
	// end inline asm
	// begin inline asm
	shfl.sync.down.b32 %r291, %r292, %r303, %r304, %r305;
	// end inline asm
	mov.b64 	{%r297, %r302}, %rd297;
	// begin inline asm
	shfl.sync.down.b32 %r296, %r297, %r303, %r304, %r305;
	// end inline asm
	// begin inline asm
	shfl.sync.down.b32 %r301, %r302, %r303, %r304, %r305;
	// end inline asm
	mov.b64 	%rd164, {%r296, %r301};
	setp.gt.s32 	%p65, %r225, 23;
	mov.u32 	%r623, %r622;
	mov.u64 	%rd298, %rd297;
	@%p65 bra 	$L__BB8_176;
	setp.lt.s32 	%p66, %r622, %r286;
	mov.u32 	%r623, %r286;
	mov.u64 	%rd298, %rd164;
	@%p66 bra 	$L__BB8_176;
	setp.lt.s32 	%p67, %r286, %r622;
	mov.u32 	%r623, %r622;
	mov.u64 	%rd298, %rd297;
	@%p67 bra 	$L__BB8_176;
	setp.lt.s64 	%p68, %rd297, %rd164;
	selp.b32 	%r623, %r622, %r286, %p68;
	min.s64 	%rd298, %rd297, %rd164;
$L__BB8_176:
	mov.b32 	%r323, 16;
	mov.b32 	%r324, 31;
	mov.b32 	%r325, -1;
	// begin inline asm
	shfl.sync.down.b32 %r306, %r623, %r323, %r324, %r325;
	// end inline asm
	// begin inline asm
	shfl.sync.down.b32 %r311, %r312, %r323, %r324, %r325;
	// end inline asm
	mov.b64 	{%r317, %r322}, %rd298;
	// begin inline asm
	shfl.sync.down.b32 %r316, %r317, %r323, %r324, %r325;
	// end inline asm
	// begin inline asm
	shfl.sync.down.b32 %r321, %r322, %r323, %r324, %r325;
	// end inline asm
	mov.b64 	%rd167, {%r316, %r321};
	setp.gt.s32 	%p69, %r225, 15;
	mov.u32 	%r631, %r623;
	mov.u64 	%rd306, %rd298;
	@%p69 bra 	$L__BB8_180;
	setp.lt.s32 	%p70, %r623, %r306;
	mov.u32 	%r631, %r306;
	mov.u64 	%rd306, %rd167;
	@%p70 bra 	$L__BB8_180;
	setp.lt.s32 	%p71, %r306, %r623;
	mov.u32 	%r631, %r623;
	mov.u64 	%rd306, %rd298;
	@%p71 bra 	$L__BB8_180;
	setp.lt.s64 	%p72, %rd298, %rd167;
	selp.b32 	%r631, %r623, %r306, %p72;
	min.s64 	%rd306, %rd298, %rd167;
$L__BB8_180:
	setp.ne.s32 	%p73, %r225, 0;
	@%p73 bra 	$L__BB8_182;
	shr.u32 	%r326, %r110, 1;
	and.b32  	%r327, %r326, 496;
	mov.u32 	%r328, _ZN6thrust24THRUST_300001_SM_1000_NS8cuda_cub4core6detail5shmemE;
	add.s32 	%r329, %r328, %r327;
	st.shared.u32 	[%r329+8], %r631;
	st.shared.u64 	[%r329+16], %rd306;
$L__BB8_182:
	bar.sync 	0;
	setp.ne.s32 	%p74, %r110, 0;
	@%p74 bra 	$L__BB8_204;
	ld.shared.u32 	%r179, [_ZN6thrust24THRUST_300001_SM_1000_NS8cuda_cub4core6detail5shmemE+24];
	ld.shared.u64 	%rd170, [_ZN6thrust24THRUST_300001_SM_1000_NS8cuda_cub4core6detail5shmemE+32];
	setp.lt.s32 	%p75, %r631, %r179;
	mov.u32 	%r625, %r179;
	mov.u64 	%rd300, %rd170;
	@%p75 bra 	$L__BB8_186;
	setp.lt.s32 	%p76, %r179, %r631;
	mov.u32 	%r625, %r631;
	mov.u64 	%rd300, %rd306;
	@%p76 bra 	$L__BB8_186;
	setp.lt.s64 	%p77, %rd306, %rd170;
	selp.b32 	%r625, %r631, %r179, %p77;
	min.s64 	%rd300, %rd306, %rd170;
$L__BB8_186:
	ld.shared.u32 	%r182, [_ZN6thrust24THRUST_300001_SM_1000_NS8cuda_cub4core6detail5shmemE+40];
	ld.shared.u64 	%rd173, [_ZN6thrust24THRUST_300001_SM_1000_NS8cuda_cub4core6detail5shmemE+48];
	setp.lt.s32 	%p78, %r625, %r182;
	mov.u32 	%r626, %r182;
	mov.u64 	%rd301, %rd173;
	@%p78 bra 	$L__BB8_189;
	setp.lt.s32 	%p79, %r182, %r625;
	mov.u32 	%r626, %r625;
	mov.u64 	%rd301, %rd300;
	@%p79 bra 	$L__BB8_189;
	setp.lt.s64 	%p80, %rd300, %rd173;
	selp.b32 	%r626, %r625, %r182, %p80;
	min.s64 	%rd301, %rd300, %rd173;
$L__BB8_189:
	ld.shared.u32 	%r185, [_ZN6thrust24THRUST_300001_SM_1000_NS8cuda_cub4core6detail5shmemE+56];
	ld.shared.u64 	%rd176, [_ZN6thrust24THRUST_300001_SM_1000_NS8cuda_cub4core6detail5shmemE+64];
	setp.lt.s32 	%p81, %r626, %r185;
	mov.u32 	%r627, %r185;
	mov.u64 	%rd302, %rd176;
	@%p81 bra 	$L__BB8_192;
	setp.lt.s32 	%p82, %r185, %r626;
	mov.u32 	%r627, %r626;
	mov.u64 	%rd302, %rd301;
	@%p82 bra 	$L__BB8_192;
	setp.lt.s64 	%p83, %rd301, %rd176;
	selp.b32 	%r627, %r626, %r185, %p83;
	min.s64 	%rd302, %rd301, %rd176;
$L__BB8_192:
	ld.shared.u32 	%r188, [_ZN6thrust24THRUST_300001_SM_1000_NS8cuda_cub4core6detail5shmemE+72];
	ld.shared.u64 	%rd179, [_ZN6thrust24THRUST_300001_SM_1000_NS8cuda_cub4core6detail5shmemE+80];
	setp.lt.s32 	%p84, %r627, %r188;
	mov.u32 	%r628, %r188;
	mov.u64 	%rd303, %rd179;
	@%p84 bra 	$L__BB8_195;
	setp.lt.s32 	%p85, %r188, %r627;
	mov.u32 	%r628, %r627;
	mov.u64 	%rd303, %rd302;
	@%p85 bra 	$L__BB8_195;
	setp.lt.s64 	%p86, %rd302, %rd179;
	selp.b32 	%r628, %r627, %r188, %p86;
	min.s64 	%rd303, %rd302, %rd179;
$L__BB8_195:
	ld.shared.u32 	%r191, [_ZN6thrust24THRUST_300001_SM_1000_NS8cuda_cub4core6detail5shmemE+88];
	ld.shared.u64 	%rd182, [_ZN6thrust24THRUST_300001_SM_1000_NS8cuda_cub4core6detail5shmemE+96];
	setp.lt.s32 	%p87, %r628, %r191;
	mov.u32 	%r629, %r191;
	mov.u64 	%rd304, %rd182;
	@%p87 bra 	$L__BB8_198;
	setp.lt.s32 	%p88, %r191, %r628;
	mov.u32 	%r629, %r628;
	mov.u64 	%rd304, %rd303;
	@%p88 bra 	$L__BB8_198;
	setp.lt.s64 	%p89, %rd303, %rd182;
	selp.b32 	%r629, %r628, %r191, %p89;
	min.s64 	%rd304, %rd303, %rd182;
$L__BB8_198:
	ld.shared.u32 	%r194, [_ZN6thrust24THRUST_300001_SM_1000_NS8cuda_cub4core6detail5shmemE+104];
	ld.shared.u64 	%rd185, [_ZN6thrust24THRUST_300001_SM_1000_NS8cuda_cub4core6detail5shmemE+112];
	setp.lt.s32 	%p90, %r629, %r194;
	mov.u32 	%r630, %r194;
	mov.u64 	%rd305, %rd185;
	@%p90 bra 	$L__BB8_201;
	setp.lt.s32 	%p91, %r194, %r629;
	mov.u32 	%r630, %r629;
	mov.u64 	%rd305, %rd304;
	@%p91 bra 	$L__BB8_201;
	setp.lt.s64 	%p92, %rd304, %rd185;
	selp.b32 	%r630, %r629, %r194, %p92;
	min.s64 	%rd305, %rd304, %rd185;
$L__BB8_201:
	ld.shared.u32 	%r197, [_ZN6thrust24THRUST_300001_SM_1000_NS8cuda_cub4core6detail5shmemE+120];
	ld.shared.u64 	%rd188, [_ZN6thrust24THRUST_300001_SM_1000_NS8cuda_cub4core6detail5shmemE+128];
	setp.lt.s32 	%p93, %r630, %r197;
	mov.u32 	%r631, %r197;
	mov.u64 	%rd306, %rd188;
	@%p93 bra 	$L__BB8_204;
	setp.lt.s32 	%p94, %r197, %r630;
	mov.u32 	%r631, %r630;
	mov.u64 	%rd306, %rd305;
	@%p94 bra 	$L__BB8_204;
	setp.lt.s64 	%p95, %rd305, %rd188;
	selp.b32 	%r631, %r630, %r197, %p95;
	min.s64 	%rd306, %rd305, %rd188;
$L__BB8_204:
	mov.u32 	%r559, %tid.x;
	setp.ne.s32 	%p212, %r559, 0;
	@%p212 bra 	$L__BB8_206;
	ld.param.u64 	%rd237, [_ZN6thrust24THRUST_300001_SM_1000_NS8cuda_cub4core6detail13_kernel_agentINS1_8__reduce11ReduceAgentINS0_12zip_iteratorIN4cuda3std3__45tupleIJNS0_10device_ptrIiEENS0_17counting_iteratorIlNS0_11use_defaultESF_SF_EEEEEEEPNSB_IJilEEESJ_lNS1_9__extrema9arg_max_fIilNSA_4lessIiEEEEEEJSI_SK_lSP_EEEvDpT0__param_1];
	cvta.to.global.u64 	%rd236, %rd237;
	st.global.u32 	[%rd236], %r631;
	st.global.u64 	[%rd236+8], %rd306;
$L__BB8_206:
	ret;

}
	// .globl	_ZN6thrust24THRUST_300001_SM_1000_NS8cuda_cub4core6detail13_kernel_agentINS1_8__reduce11ReduceAgentINS0_12zip_iteratorIN4cuda3std3__45tupleIJNS0_10device_ptrIiEENS0_17counting_iteratorIlNS0_11use_defaultESF_SF_EEEEEEEPNSB_IJilEEESJ_lNS1_9__extrema9arg_max_fIilNSA_4lessIiEEEEEEJSI_SK_lN3cub18CUB_300001_SM_100013GridEvenShareIlEENSS_9GridQueueIyEESP_EEEvDpT0_
.visible .entry _ZN6thrust24THRUST_300001_SM_1000_NS8cuda_cub4core6detail13_kernel_agentINS1_8__reduce11ReduceAgentINS0_12zip_iteratorIN4cuda3std3__45tupleIJNS0_10device_ptrIiEENS0_17counting_iteratorIlNS0_11use_defaultESF_SF_EEEEEEEPNSB_IJilEEESJ_lNS1_9__extrema9arg_max_fIilNSA_4lessIiEEEEEEJSI_SK_lN3cub18CUB_300001_SM_100013GridEvenShareIlEENSS_9GridQueueIyEESP_EEEvDpT0_(
	.param .align 8 .b8 _ZN6thrust24THRUST_300001_SM_1000_NS8cuda_cub4core6detail13_kernel_agentINS1_8__reduce11ReduceAgentINS0_12zip_iteratorIN4cuda3std3__45tupleIJNS0_10device_ptrIiEENS0_17counting_iteratorIlNS0_11use_defaultESF_SF_EEEEEEEPNSB_IJilEEESJ_lNS1_9__extrema9arg_max_fIilNSA_4lessIiEEEEEEJSI_SK_lN3cub18CUB_300001_SM_100013GridEvenShareIlEENSS_9GridQueueIyEESP_EEEvDpT0__param_0[16],
	.param .u64 .ptr .align 1 _ZN6thrust24THRUST_300001_SM_1000_NS8cuda_cub4core6detail13_kernel_agentINS1_8__reduce11ReduceAgentINS0_12zip_iteratorIN4cuda3std3__45tupleIJNS0_10device_ptrIiEENS0_17counting_iteratorIlNS0_11use_defaultESF_SF_EEEEEEEPNSB_IJilEEESJ_lNS1_9__extrema9arg_max_fIilNSA_4lessIiEEEEEEJSI_SK_lN3cub18CUB_300001_SM_100013GridEvenShareIlEENSS_9GridQueueIyEESP_EEEvDpT0__param_1,
	.param .u64 _ZN6thrust24THRUST_300001_SM_1000_NS8cuda_cub4core6detail13_kernel_agentINS1_8__reduce11ReduceAgentINS0_12zip_iteratorIN4cuda3std3__45tupleIJNS0_10device_ptrIiEENS0_17counting_iteratorIlNS0_11use_defaultESF_SF_EEEEEEEPNSB_IJilEEESJ_lNS1_9__extrema9arg_max_fIilNSA_4lessIiEEEEEEJSI_SK_lN3cub18CUB_300001_SM_100013GridEvenShareIlEENSS_9GridQueueIyEESP_EEEvDpT0__param_2,
	.param .align 8 .b8 _ZN6thrust24THRUST_300001_SM_1000_NS8cuda_cub4core6detail13_kernel_agentINS1_8__reduce11ReduceAgentINS0_12zip_iteratorIN4cuda3std3__45tupleIJNS0_10device_ptrIiEENS0_17counting_iteratorIlNS0_11use_defaultESF_SF_EEEEEEEPNSB_IJilEEESJ_lNS1_9__extrema9arg_max_fIilNSA_4lessIiEEEEEEJSI_SK_lN3cub18CUB_300001_SM_100013GridEvenShareIlEENSS_9GridQueueIyEESP_EEEvDpT0__param_3[72],
	.param .align 8 .b8 _ZN6thrust24THRUST_300001_SM_1000_NS8cuda_cub4core6detail13_kernel_agentINS1_8__reduce11ReduceAgentINS0_12zip_iteratorIN4cuda3std3__45tupleIJNS0_10device_ptrIiEENS0_17counting_iteratorIlNS0_11use_defaultESF_SF_EEEEEEEPNSB_IJilEEESJ_lNS1_9__extrema9arg_max_fIilNSA_4lessIiEEEEEEJSI_SK_lN3cub18CUB_300001_SM_100013GridEvenShareIlEENSS_9GridQueueIyEESP_EEEvDpT0__param_4[8],
	.param .align 1 .b8 _ZN6thrust24THRUST_300001_SM_1000_NS8cuda_cub4core6detail13_kernel_agentINS1_8__reduce11ReduceAgentINS0_12zip_iteratorIN4cuda3std3__45tupleIJNS0_10device_ptrIiEENS0_17counting_iteratorIlNS0_11use_defaultESF_SF_EEEEEEEPNSB_IJilEEESJ_lNS1_9__extrema9arg_max_fIilNSA_4lessIiEEEEEEJSI_SK_lN3cub18CUB_300001_SM_100013GridEvenShareIlEENSS_9GridQueueIyEESP_EEEvDpT0__param_5[1]
)
.maxntid 256
{
	.reg .pred 	%p<215>;
	.reg .b32 	%r<640>;
	.reg .b64 	%rd<324>;

	ld.param.u64 	%rd196, [_ZN6thrust24THRUST_300001_SM_1000_NS8cuda_cub4core6detail13_kernel_agentINS1_8__reduce11ReduceAgentINS0_12zip_iteratorIN4cuda3std3__45tupleIJNS0_10device_ptrIiEENS0_17counting_iteratorIlNS0_11use_defaultESF_SF_EEEEEEEPNSB_IJilEEESJ_lNS1_9__extrema9arg_max_fIilNSA_4lessIiEEEEEEJSI_SK_lN3cub18CUB_300001_SM_100013GridEvenShareIlEENSS_9GridQueueIyEESP_EEEvDpT0__param_0+8];
	ld.param.u64 	%rd195, [_ZN6thrust24THRUST_300001_SM_1000_NS8cuda_cub4core6detail13_kernel_agentINS1_8__reduce11ReduceAgentINS0_12zip_iteratorIN4cuda3std3__45tupleIJNS0_10device_ptrIiEENS0_17counting_iteratorIlNS0_11use_defaultESF_SF_EEEEEEEPNSB_IJilEEESJ_lNS1_9__extrema9arg_max_fIilNSA_4lessIiEEEEEEJSI_SK_lN3cub18CUB_300001_SM_100013GridEvenShareIlEENSS_9GridQueueIyEESP_EEEvDpT0__param_0];
	ld.param.u64 	%rd199, [_ZN6thrust24THRUST_300001_SM_1000_NS8cuda_cub4core6detail13_kernel_agentINS1_8__reduce11ReduceAgentINS0_12zip_iteratorIN4cuda3std3__45tupleIJNS0_10device_ptrIiEENS0_17counting_iteratorIlNS0_11use_defaultESF_SF_EEEEEEEPNSB_IJilEEESJ_lNS1_9__extrema9arg_max_fIilNSA_4lessIiEEEEEEJSI_SK_lN3cub18CUB_300001_SM_100013GridEvenShareIlEENSS_9GridQueueIyEESP_EEEvDpT0__param_4];
	ld.param.u64 	%rd198, [_ZN6thrust24THRUST_300001_SM_1000_NS8cuda_cub4core6detail13_kernel_agentINS1_8__reduce11ReduceAgentINS0_12zip_iteratorIN4cuda3std3__45tupleIJNS0_10device_ptrIiEENS0_17counting_iteratorIlNS0_11use_defaultESF_SF_EEEEEEEPNSB_IJilEEESJ_lNS1_9__extrema9arg_max_fIilNSA_4lessIiEEEEEEJSI_SK_lN3cub18CUB_300001_SM_100013GridEvenShareIlEENSS_9GridQueueIyEESP_EEEvDpT0__param_2];
	cvta.to.global.u64 	%rd1, %rd199;
	cvta.to.global.u64 	%rd2, %rd195;
	mov.u32 	%r1, %ctaid.x;
	mul.lo.s32 	%r202, %r1, 1280;
	cvt.u64.u32 	%rd4, %r202;
	mov.u32 	%r203, %nctaid.x;
	mul.lo.s32 	%r204, %r203, 1280;
	cvt.u64.u32 	%rd5, %r204;
	add.s64 	%rd200, %rd4, 1280;
	setp.le.s64 	%p1, %rd200, %rd198;
	@%p1 bra 	$L__BB9_121;
	cvt.u32.u64 	%r336, %rd4;
	cvt.u32.u64 	%r2, %rd198;
	sub.s32 	%r3, %r2, %r336;
	mov.u32 	%r4, %tid.x;
	setp.ge.s32 	%p98, %r4, %r3;
	mov.b32 	%r582, 0;
	mov.b64 	%rd266, 0;
	mov.u32 	%r574, %r4;
	@%p98 bra 	$L__BB9_3;
	cvt.u64.u32 	%rd234, %r4;
	add.s64 	%rd235, %rd4, %rd234;
	shl.b64 	%rd236, %rd235, 2;
	add.s64 	%rd237, %rd2, %rd236;
	add.s64 	%rd266, %rd196, %rd235;
	ld.global.u32 	%r582, [%rd237];
	add.s32 	%r574, %r4, 256;
$L__BB9_3:
	setp.ge.s32 	%p99, %r574, %r3;
	@%p99 bra 	$L__BB9_25;
	not.b32 	%r339, %r574;
	add.s32 	%r340, %r339, %r2;
	sub.s32 	%r9, %r340, %r336;
	and.b32  	%r341, %r9, 768;
	setp.eq.s32 	%p100, %r341, 768;
	@%p100 bra 	$L__BB9_10;
	cvt.u64.u32 	%rd239, %r574;
	add.s64 	%rd240, %rd239, %rd4;
	add.s64 	%rd257, %rd240, %rd196;
	shl.b64 	%rd241, %rd240, 2;
	add.s64 	%rd256, %rd2, %rd241;
	shr.u32 	%r342, %r9, 8;
	add.s32 	%r343, %r342, 1;
	and.b32  	%r344, %r343, 3;
	neg.s32 	%r570, %r344;
$L__BB9_6:
	.pragma "nounroll";
	mov.u64 	%rd12, %rd266;
	mov.u32 	%r13, %r582;
	ld.global.u32 	%r14, [%rd256];
	setp.lt.s32 	%p101, %r13, %r14;
	mov.u64 	%rd266, %rd257;
	mov.u32 	%r582, %r14;
	@%p101 bra 	$L__BB9_9;
	setp.lt.s32 	%p102, %r14, %r13;
	mov.u64 	%rd266, %rd12;
	mov.u32 	%r582, %r13;
	@%p102 bra 	$L__BB9_9;
	setp.lt.s64 	%p103, %rd12, %rd257;
	min.s64 	%rd266, %rd12, %rd257;
	selp.b32 	%r582, %r13, %r14, %p103;
$L__BB9_9:
	add.s32 	%r574, %r574, 256;
	add.s64 	%rd257, %rd257, 256;
	add.s64 	%rd256, %rd256, 1024;
	add.s32 	%r570, %r570, 1;
	setp.ne.s32 	%p104, %r570, 0;
	@%p104 bra 	$L__BB9_6;
$L__BB9_10:
	setp.lt.u32 	%p105, %r9, 768;
	@%p105 bra 	$L__BB9_25;
	add.s32 	%r577, %r574, 512;
$L__BB9_12:
	mov.u32 	%r23, %r577;
	add.s32 	%r345, %r23, -512;
	cvt.s64.s32 	%rd242, %r345;
	add.s64 	%rd243, %rd242, %rd4;
	shl.b64 	%rd244, %rd243, 2;
	add.s64 	%rd20, %rd2, %rd244;
	add.s64 	%rd21, %rd243, %rd196;
	ld.global.u32 	%r25, [%rd20];
	setp.lt.s32 	%p106, %r582, %r25;
	mov.u64 	%rd263, %rd21;
	mov.u32 	%r579, %r25;
	@%p106 bra 	$L__BB9_15;
	setp.lt.s32 	%p107, %r25, %r582;
	mov.u64 	%rd263, %rd266;
	mov.u32 	%r579, %r582;
	@%p107 bra 	$L__BB9_15;
	setp.lt.s64 	%p108, %rd266, %rd21;
	min.s64 	%rd263, %rd266, %rd21;
	selp.b32 	%r579, %r582, %r25, %p108;
$L__BB9_15:
	add.s32 	%r346, %r23, -256;
	cvt.s64.s32 	%rd245, %r346;
	add.s64 	%rd246, %rd245, %rd4;
	add.s64 	%rd24, %rd246, %rd196;
	ld.global.u32 	%r28, [%rd20+1024];
	setp.lt.s32 	%p109, %r579, %r28;
	mov.u64 	%rd264, %rd24;
	mov.u32 	%r580, %r28;
	@%p109 bra 	$L__BB9_18;
	setp.lt.s32 	%p110, %r28, %r579;
	mov.u64 	%rd264, %rd263;
	mov.u32 	%r580, %r579;
	@%p110 bra 	$L__BB9_18;
	setp.lt.s64 	%p111, %rd263, %rd24;
	min.s64 	%rd264, %rd263, %rd24;
	selp.b32 	%r580, %r579, %r28, %p111;
$L__BB9_18:
	cvt.s64.s32 	%rd247, %r23;
	add.s64 	%rd248, %rd247, %rd4;
	add.s64 	%rd27, %rd248, %rd196;
	ld.global.u32 	%r31, [%rd20+2048];
	setp.lt.s32 	%p112, %r580, %r31;
	mov.u64 	%rd265, %rd27;
	mov.u32 	%r581, %r31;
	@%p112 bra 	$L__BB9_21;
	setp.lt.s32 	%p113, %r31, %r580;
	mov.u64 	%rd265, %rd264;
	mov.u32 	%r581, %r580;
	@%p113 bra 	$L__BB9_21;
	setp.lt.s64 	%p114, %rd264, %rd27;
	min.s64 	%rd265, %rd264, %rd27;
	selp.b32 	%r581, %r580, %r31, %p114;
$L__BB9_21:
	add.s32 	%r347, %r23, 256;
	cvt.s64.s32 	%rd249, %r347;
	add.s64 	%rd250, %rd249, %rd4;
	add.s64 	%rd30, %rd250, %rd196;
	ld.global.u32 	%r34, [%rd20+3072];
	setp.lt.s32 	%p115, %r581, %r34;
	mov.u64 	%rd266, %rd30;
	mov.u32 	%r582, %r34;
	@%p115 bra 	$L__BB9_24;
	setp.lt.s32 	%p116, %r34, %r581;
	mov.u64 	%rd266, %rd265;
	mov.u32 	%r582, %r581;
	@%p116 bra 	$L__BB9_24;
	setp.lt.s64 	%p117, %rd265, %rd30;
	min.s64 	%rd266, %rd265, %rd30;
	selp.b32 	%r582, %r581, %r34, %p117;
$L__BB9_24:
	add.s32 	%r577, %r23, 1024;
	add.s32 	%r348, %r23, 512;
	setp.lt.s32 	%p118, %r348, %r3;
	@%p118 bra 	$L__BB9_12;
$L__BB9_25:
	setp.lt.s32 	%p119, %r3, 256;
	@%p119 bra 	$L__BB9_70;
	// begin inline asm
	mov.u32 %r462, %laneid;
	// end inline asm
	mov.b32 	%r480, 1;
	mov.b32 	%r481, 31;
	mov.b32 	%r482, -1;
	// begin inline asm
	shfl.sync.down.b32 %r463, %r582, %r480, %r481, %r482;
	// end inline asm
	// begin inline asm
	shfl.sync.down.b32 %r468, %r469, %r480, %r481, %r482;
	// end inline asm
	mov.b64 	{%r474, %r479}, %rd266;
	// begin inline asm
	shfl.sync.down.b32 %r473, %r474, %r480, %r481, %r482;
	// end inline asm
	// begin inline asm
	shfl.sync.down.b32 %r478, %r479, %r480, %r481, %r482;
	// end inline asm
	mov.b64 	%rd34, {%r473, %r478};
	setp.gt.s32 	%p171, %r462, 30;
	mov.u64 	%rd268, %rd266;
	mov.u32 	%r584, %r582;
	@%p171 bra 	$L__BB9_30;
	setp.lt.s32 	%p172, %r582, %r463;
	mov.u64 	%rd268, %rd34;
	mov.u32 	%r584, %r463;
	@%p172 bra 	$L__BB9_30;
	setp.lt.s32 	%p173, %r463, %r582;
	mov.u64 	%rd268, %rd266;
	mov.u32 	%r584, %r582;
	@%p173 bra 	$L__BB9_30;
	setp.lt.s64 	%p174, %rd266, %rd34;
	min.s64 	%rd268, %rd266, %rd34;
	selp.b32 	%r584, %r582, %r463, %p174;
$L__BB9_30:
	mov.b32 	%r500, 2;
	mov.b32 	%r501, 31;
	mov.b32 	%r502, -1;
	// begin inline asm
	shfl.sync.down.b32 %r483, %r584, %r500, %r501, %r502;
	// end inline asm
	// begin inline asm
	shfl.sync.down.b32 %r488, %r489, %r500, %r501, %r502;
	// end inline asm
	mov.b64 	{%r494, %r499}, %rd268;
	// begin inline asm
	shfl.sync.down.b32 %r493, %r494, %r500, %r501, %r502;
	// end inline asm
	// begin inline asm
	shfl.sync.down.b32 %r498, %r499, %r500, %r501, %r502;
	// end inline asm
	mov.b64 	%rd37, {%r493, %r498};
	setp.gt.s32 	%p175, %r462, 29;
	mov.u64 	%rd269, %rd268;
	mov.u32 	%r585, %r584;
	@%p175 bra 	$L__BB9_34;
	setp.lt.s32 	%p176, %r584, %r483;
	mov.u64 	%rd269, %rd37;
	mov.u32 	%r585, %r483;
	@%p176 bra 	$L__BB9_34;
	setp.lt.s32 	%p177, %r483, %r584;
	mov.u64 	%rd269, %rd268;
	mov.u32 	%r585, %r584;
	@%p177 bra 	$L__BB9_34;
	setp.lt.s64 	%p178, %rd268, %rd37;
	min.s64 	%rd269, %rd268, %rd37;
	selp.b32 	%r585, %r584, %r483, %p178;
$L__BB9_34:
	mov.b32 	%r520, 4;
	mov.b32 	%r521, 31;
	mov.b32 	%r522, -1;
	// begin inline asm
	shfl.sync.down.b32 %r503, %r585, %r520, %r521, %r522;
	// end inline asm
	// begin inline asm
	shfl.sync.down.b32 %r508, %r509, %r520, %r521, %r522;
	// end inline asm
	mov.b64 	{%r514, %r519}, %rd269;
	// begin inline asm
	shfl.sync.down.b32 %r513, %r514, %r520, %r521, %r522;
	// end inline asm
	// begin inline asm
	shfl.sync.down.b32 %r518, %r519, %r520, %r521, %r522;
	// end inline asm
	mov.b64 	%rd40, {%r513, %r518};
	setp.gt.s32 	%p179, %r462, 27;
	mov.u64 	%rd270, %rd269;
	mov.u32 	%r586, %r585;
	@%p179 bra 	$L__BB9_38;
	setp.lt.s32 	%p180, %r585, %r503;
	mov.u64 	%rd270, %rd40;
	mov.u32 	%r586, %r503;
	@%p180 bra 	$L__BB9_38;
	setp.lt.s32 	%p181, %r503, %r585;
	mov.u64 	%rd270, %rd269;
	mov.u32 	%r586, %r585;
	@%p181 bra 	$L__BB9_38;
	setp.lt.s64 	%p182, %rd269, %rd40;
	min.s64 	%rd270, %rd269, %rd40;
	selp.b32 	%r586, %r585, %r503, %p182;
$L__BB9_38:
	mov.b32 	%r540, 8;
	mov.b32 	%r541, 31;
	mov.b32 	%r542, -1;
	// begin inline asm
	shfl.sync.down.b32 %r523, %r586, %r540, %r541, %r542;
	// end inline asm
	// begin inline asm
	shfl.sync.down.b32 %r528, %r529, %r540, %r541, %r542;
	// end inline asm
	mov.b64 	{%r534, %r539}, %rd270;
	// begin inline asm
	shfl.sync.down.b32 %r533, %r534, %r540, %r541, %r542;
	// end inline asm
	// begin inline asm
	shfl.sync.down.b32 %r538, %r539, %r540, %r541, %r542;
	// end inline asm
	mov.b64 	%rd43, {%r533, %r538};
	setp.gt.s32 	%p183, %r462, 23;
	mov.u64 	%rd271, %rd270;
	mov.u32 	%r587, %r586;
	@%p183 bra 	$L__BB9_42;
	setp.lt.s32 	%p184, %r586, %r523;
	mov.u64 	%rd271, %rd43;
	mov.u32 	%r587, %r523;
	@%p184 bra 	$L__BB9_42;
	setp.lt.s32 	%p185, %r523, %r586;
	mov.u64 	%rd271, %rd270;
	mov.u32 	%r587, %r586;
	@%p185 bra 	$L__BB9_42;
	setp.lt.s64 	%p186, %rd270, %rd43;
	min.s64 	%rd271, %rd270, %rd43;
	selp.b32 	%r587, %r586, %r523, %p186;
$L__BB9_42:
	mov.b32 	%r560, 16;
	mov.b32 	%r561, 31;
	mov.b32 	%r562, -1;
	// begin inline asm
	shfl.sync.down.b32 %r543, %r587, %r560, %r561, %r562;
	// end inline asm
	// begin inline asm
	shfl.sync.down.b32 %r548, %r549, %r560, %r561, %r562;
	// end inline asm
	mov.b64 	{%r554, %r559}, %rd271;
	// begin inline asm
	shfl.sync.down.b32 %r553, %r554, %r560, %r561, %r562;
	// end inline asm
	// begin inline asm
	shfl.sync.down.b32 %r558, %r559, %r560, %r561, %r562;
	// end inline asm
	mov.b64 	%rd46, {%r553, %r558};
	setp.gt.s32 	%p187, %r462, 15;
	mov.u64 	%rd323, %rd271;
	mov.u32 	%r639, %r587;
	@%p187 bra 	$L__BB9_46;
	setp.lt.s32 	%p188, %r587, %r543;
	mov.u64 	%rd323, %rd46;
	mov.u32 	%r639, %r543;
	@%p188 bra 	$L__BB9_46;
	setp.lt.s32 	%p189, %r543, %r587;
	mov.u64 	%rd323, %rd271;
	mov.u32 	%r639, %r587;
	@%p189 bra 	$L__BB9_46;
	setp.lt.s64 	%p190, %rd271, %rd46;
	min.s64 	%rd323, %rd271, %rd46;
	selp.b32 	%r639, %r587, %r543, %p190;
$L__BB9_46:
	setp.ne.s32 	%p191, %r462, 0;
	@%p191 bra 	$L__BB9_48;
	shr.u32 	%r563, %r4, 1;
	and.b32  	%r564, %r563, 496;
	mov.u32 	%r565, _ZN6thrust24THRUST_300001_SM_1000_NS8cuda_cub4core6detail5shmemE;
	add.s32 	%r566, %r565, %r564;
	st.shared.u32 	[%r566+8], %r639;
	st.shared.u64 	[%r566+16], %rd323;
$L__BB9_48:
	bar.sync 	0;
	setp.ne.s32 	%p192, %r4, 0;
	@%p192 bra 	$L__BB9_208;
	ld.shared.u32 	%r55, [_ZN6thrust24THRUST_300001_SM_1000_NS8cuda_cub4core6detail5shmemE+24];
	ld.shared.u64 	%rd49, [_ZN6thrust24THRUST_300001_SM_1000_NS8cuda_cub4core6detail5shmemE+32];
	setp.lt.s32 	%p193, %r639, %r55;
	mov.u64 	%rd273, %rd49;
	mov.u32 	%r589, %r55;
	@%p193 bra 	$L__BB9_52;
	setp.lt.s32 	%p194, %r55, %r639;
	mov.u64 	%rd273, %rd323;
	mov.u32 	%r589, %r639;
	@%p194 bra 	$L__BB9_52;
	setp.lt.s64 	%p195, %rd323, %rd49;
	min.s64 	%rd273, %rd323, %rd49;
	selp.b32 	%r589, %r639, %r55, %p195;
$L__BB9_52:
	ld.shared.u32 	%r58, [_ZN6thrust24THRUST_300001_SM_1000_NS8cuda_cub4core6detail5shmemE+40];
	ld.shared.u64 	%rd52, [_ZN6thrust24THRUST_300001_SM_1000_NS8cuda_cub4core6detail5shmemE+48];
	setp.lt.s32 	%p196, %r589, %r58;
	mov.u64 	%rd274, %rd52;
	mov.u32 	%r590, %r58;
	@%p196 bra 	$L__BB9_55;
	setp.lt.s32 	%p197, %r58, %r589;
	mov.u64 	%rd274, %rd273;
	mov.u32 	%r590, %r589;
	@%p197 bra 	$L__BB9_55;
	setp.lt.s64 	%p198, %rd273, %rd52;
	min.s64 	%rd274, %rd273, %rd52;
	selp.b32 	%r590, %r589, %r58, %p198;
$L__BB9_55:
	ld.shared.u32 	%r61, [_ZN6thrust24THRUST_300001_SM_1000_NS8cuda_cub4core6detail5shmemE+56];
	ld.shared.u64 	%rd55, [_ZN6thrust24THRUST_300001_SM_1000_NS8cuda_cub4core6detail5shmemE+64];
	setp.lt.s32 	%p199, %r590, %r61;
	mov.u64 	%rd275, %rd55;
	mov.u32 	%r591, %r61;
	@%p199 bra 	$L__BB9_58;
	setp.lt.s32 	%p200, %r61, %r590;
	mov.u64 	%rd275, %rd274;
	mov.u32 	%r591, %r590;
	@%p200 bra 	$L__BB9_58;
	setp.lt.s64 	%p201, %rd274, %rd55;
	min.s64 	%rd275, %rd274, %rd55;
	selp.b32 	%r591, %r590, %r61, %p201;
$L__BB9_58:
	ld.shared.u32 	%r64, [_ZN6thrust24THRUST_300001_SM_1000_NS8cuda_cub4core6detail5shmemE+72];
	ld.shared.u64 	%rd58, [_ZN6thrust24THRUST_300001_SM_1000_NS8cuda_cub4core6detail5shmemE+80];
	setp.lt.s32 	%p202, %r591, %r64;
	mov.u64 	%rd276, %rd58;
	mov.u32 	%r592, %r64;
	@%p202 bra 	$L__BB9_61;
	setp.lt.s32 	%p203, %r64, %r591;
	mov.u64 	%rd276, %rd275;
	mov.u32 	%r592, %r591;
	@%p203 bra 	$L__BB9_61;
	setp.lt.s64 	%p204, %rd275, %rd58;
	min.s64 	%rd276, %rd275, %rd58;
	selp.b32 	%r592, %r591, %r64, %p204;
$L__BB9_61:
	ld.shared.u32 	%r67, [_ZN6thrust24THRUST_300001_SM_1000_NS8cuda_cub4core6detail5shmemE+88];
	ld.shared.u64 	%rd61, [_ZN6thrust24THRUST_300001_SM_1000_NS8cuda_cub4core6detail5shmemE+96];
	setp.lt.s32 	%p205, %r592, %r67;
	mov.u32 	%r593, %r67;
	mov.u64 	%rd277, %rd61;
	@%p205 bra 	$L__BB9_64;
	setp.lt.s32 	%p206, %r67, %r592;
	mov.u32 	%r593, %r592;
	mov.u64 	%rd277, %rd276;
	@%p206 bra 	$L__BB9_64;
	setp.lt.s64 	%p207, %rd276, %rd61;
	selp.b32 	%r593, %r592, %r67, %p207;
	min.s64 	%rd277, %rd276, %rd61;
$L__BB9_64:
	ld.shared.u32 	%r70, [_ZN6thrust24THRUST_300001_SM_1000_NS8cuda_cub4core6detail5shmemE+104];
	ld.shared.u64 	%rd64, [_ZN6thrust24THRUST_300001_SM_1000_NS8cuda_cub4core6detail5shmemE+112];
	setp.lt.s32 	%p208, %r593, %r70;
	mov.u32 	%r594, %r70;
	mov.u64 	%rd278, %rd64;
	@%p208 bra 	$L__BB9_67;
	setp.lt.s32 	%p209, %r70, %r593;
	mov.u32 	%r594, %r593;
	mov.u64 	%rd278, %rd277;
	@%p209 bra 	$L__BB9_67;
	setp.lt.s64 	%p210, %rd277, %rd64;
	selp.b32 	%r594, %r593, %r70, %p210;
	min.s64 	%rd278, %rd277, %rd64;
$L__BB9_67:
	ld.shared.u32 	%r73, [_ZN6thrust24THRUST_300001_SM_1000_NS8cuda_cub4core6detail5shmemE+120];
	ld.shared.u64 	%rd67, [_ZN6thrust24THRUST_300001_SM_1000_NS8cuda_cub4core6detail5shmemE+128];
	setp.lt.s32 	%p211, %r594, %r73;
	mov.u32 	%r639, %r73;
	mov.u64 	%rd323, %rd67;
	@%p211 bra 	$L__BB9_208;
	setp.lt.s32 	%p212, %r73, %r594;
	mov.u32 	%r639, %r594;
	mov.u64 	%rd323, %rd278;
	@%p212 bra 	$L__BB9_208;
	setp.lt.s64 	%p213, %rd278, %rd67;
	selp.b32 	%r639, %r594, %r73, %p213;
	min.s64 	%rd323, %rd278, %rd67;
	bra.uni 	$L__BB9_208;
$L__BB9_70:
	// begin inline asm
	mov.u32 %r349, %laneid;
	// end inline asm
	and.b32  	%r370, %r4, 992;
	add.s32 	%r371, %r370, 32;
	setp.gt.s32 	%p120, %r371, %r3;
	not.b32 	%r372, %r370;
	add.s32 	%r373, %r3, %r372;
	selp.b32 	%r368, %r373, 31, %p120;
	mov.b32 	%r367, 1;
	mov.b32 	%r369, -1;
	// begin inline asm
	shfl.sync.down.b32 %r350, %r582, %r367, %r368, %r369;
	// end inline asm
	// begin inline asm
	shfl.sync.down.b32 %r355, %r356, %r367, %r368, %r369;
	// end inline asm
	mov.b64 	{%r361, %r366}, %rd266;
	// begin inline asm
	shfl.sync.down.b32 %r360, %r361, %r367, %r368, %r369;
	// end inline asm
	// begin inline asm
	shfl.sync.down.b32 %r365, %r366, %r367, %r368, %r369;
	// end inline asm
	mov.b64 	%rd69, {%r360, %r365};
	setp.ge.s32 	%p121, %r349, %r368;
	mov.u32 	%r595, %r582;
	mov.u64 	%rd279, %rd266;
	@%p121 bra 	$L__BB9_74;
	setp.lt.s32 	%p122, %r582, %r350;
	mov.u32 	%r595, %r350;
	mov.u64 	%rd279, %rd69;
	@%p122 bra 	$L__BB9_74;
	setp.lt.s32 	%p123, %r350, %r582;
	mov.u32 	%r595, %r582;
	mov.u64 	%rd279, %rd266;
	@%p123 bra 	$L__BB9_74;
	setp.lt.s64 	%p124, %rd266, %rd69;
	selp.b32 	%r595, %r582, %r350, %p124;
	min.s64 	%rd279, %rd266, %rd69;
$L__BB9_74:
	mov.b32 	%r391, 2;
	mov.b32 	%r393, -1;
	// begin inline asm
	shfl.sync.down.b32 %r374, %r595, %r391, %r368, %r393;
	// end inline asm
	// begin inline asm
	shfl.sync.down.b32 %r379, %r380, %r391, %r368, %r393;
	// end inline asm
	mov.b64 	{%r385, %r390}, %rd279;
	// begin inline asm
	shfl.sync.down.b32 %r384, %r385, %r391, %r368, %r393;
	// end inline asm
	// begin inline asm
	shfl.sync.down.b32 %r389, %r390, %r391, %r368, %r393;
	// end inline asm
	mov.b64 	%rd72, {%r384, %r389};
	add.s32 	%r394, %r349, 2;
	setp.gt.s32 	%p125, %r394, %r368;
	mov.u32 	%r596, %r595;
	mov.u64 	%rd280, %rd279;
	@%p125 bra 	$L__BB9_78;
	setp.lt.s32 	%p126, %r595, %r374;
	mov.u32 	%r596, %r374;
	mov.u64 	%rd280, %rd72;
	@%p126 bra 	$L__BB9_78;
	setp.lt.s32 	%p127, %r374, %r595;
	mov.u32 	%r596, %r595;
	mov.u64 	%rd280, %rd279;
	@%p127 bra 	$L__BB9_78;
	setp.lt.s64 	%p128, %rd279, %rd72;
	selp.b32 	%r596, %r595, %r374, %p128;
	min.s64 	%rd280, %rd279, %rd72;
$L__BB9_78:
	mov.b32 	%r412, 4;
	mov.b32 	%r414, -1;
	// begin inline asm
	shfl.sync.down.b32 %r395, %r596, %r412, %r368, %r414;
	// end inline asm
	// begin inline asm
	shfl.sync.down.b32 %r400, %r401, %r412, %r368, %r414;
	// end inline asm
	mov.b64 	{%r406, %r411}, %rd280;
	// begin inline asm
	shfl.sync.down.b32 %r405, %r406, %r412, %r368, %r414;
	// end inline asm
	// begin inline asm
	shfl.sync.down.b32 %r410, %r411, %r412, %r368, %r414;
	// end inline asm
	mov.b64 	%rd75, {%r405, %r410};
	add.s32 	%r415, %r349, 4;
	setp.gt.s32 	%p129, %r415, %r368;
	mov.u32 	%r597, %r596;
	mov.u64 	%rd281, %rd280;
	@%p129 bra 	$L__BB9_82;
	setp.lt.s32 	%p130, %r596, %r395;
	mov.u32 	%r597, %r395;
	mov.u64 	%rd281, %rd75;
	@%p130 bra 	$L__BB9_82;
	setp.lt.s32 	%p131, %r395, %r596;
	mov.u32 	%r597, %r596;
	mov.u64 	%rd281, %rd280;
	@%p131 bra 	$L__BB9_82;
	setp.lt.s64 	%p132, %rd280, %rd75;
	selp.b32 	%r597, %r596, %r395, %p132;
	min.s64 	%rd281, %rd280, %rd75;
$L__BB9_82:
	mov.b32 	%r433, 8;
	mov.b32 	%r435, -1;
	// begin inline asm
	shfl.sync.down.b32 %r416, %r597, %r433, %r368, %r435;
	// end inline asm
	// begin inline asm
	shfl.sync.down.b32 %r421, %r422, %r433, %r368, %r435;
	// end inline asm
	mov.b64 	{%r427, %r432}, %rd281;
	// begin inline asm
	shfl.sync.down.b32 %r426, %r427, %r433, %r368, %r435;
	// end inline asm
	// begin inline asm
	shfl.sync.down.b32 %r431, %r432, %r433, %r368, %r435;
	// end inline asm
	mov.b64 	%rd78, {%r426, %r431};
	add.s32 	%r436, %r349, 8;
	setp.gt.s32 	%p133, %r436, %r368;
	mov.u32 	%r598, %r597;
	mov.u64 	%rd282, %rd281;
	@%p133 bra 	$L__BB9_86;
	setp.lt.s32 	%p134, %r597, %r416;
	mov.u32 	%r598, %r416;
	mov.u64 	%rd282, %rd78;
	@%p134 bra 	$L__BB9_86;
	setp.lt.s32 	%p135, %r416, %r597;
	mov.u32 	%r598, %r597;
	mov.u64 	%rd282, %rd281;
	@%p135 bra 	$L__BB9_86;
	setp.lt.s64 	%p136, %rd281, %rd78;
	selp.b32 	%r598, %r597, %r416, %p136;
	min.s64 	%rd282, %rd281, %rd78;
$L__BB9_86:
	mov.b32 	%r454, 16;
	mov.b32 	%r456, -1;
	// begin inline asm
	shfl.sync.down.b32 %r437, %r598, %r454, %r368, %r456;
	// end inline asm
	// begin inline asm
	shfl.sync.down.b32 %r442, %r443, %r454, %r368, %r456;
	// end inline asm
	mov.b64 	{%r448, %r453}, %rd282;
	// begin inline asm
	shfl.sync.down.b32 %r447, %r448, %r454, %r368, %r456;
	// end inline asm
	// begin inline asm
	shfl.sync.down.b32 %r452, %r453, %r454, %r368, %r456;
	// end inline asm
	mov.b64 	%rd81, {%r447, %r452};
	add.s32 	%r457, %r349, 16;
	setp.gt.s32 	%p137, %r457, %r368;
	mov.u32 	%r639, %r598;
	mov.u64 	%rd323, %rd282;
	@%p137 bra 	$L__BB9_90;
	setp.lt.s32 	%p138, %r598, %r437;
	mov.u32 	%r639, %r437;
	mov.u64 	%rd323, %rd81;
	@%p138 bra 	$L__BB9_90;
	setp.lt.s32 	%p139, %r437, %r598;
	mov.u32 	%r639, %r598;
	mov.u64 	%rd323, %rd282;
	@%p139 bra 	$L__BB9_90;
	setp.lt.s64 	%p140, %rd282, %rd81;
	selp.b32 	%r639, %r598, %r437, %p140;
	min.s64 	%rd323, %rd282, %rd81;
$L__BB9_90:
	setp.ne.s32 	%p141, %r349, 0;
	@%p141 bra 	$L__BB9_92;
	shr.u32 	%r458, %r4, 1;
	and.b32  	%r459, %r458, 496;
	mov.u32 	%r460, _ZN6thrust24THRUST_300001_SM_1000_NS8cuda_cub4core6detail5shmemE;
	add.s32 	%r461, %r460, %r459;
	st.shared.u32 	[%r461+8], %r639;
	st.shared.u64 	[%r461+16], %rd323;
$L__BB9_92:
	bar.sync 	0;
	setp.ne.s32 	%p142, %r4, 0;
	@%p142 bra 	$L__BB9_208;
	setp.lt.s32 	%p143, %r3, 33;
	mov.u32 	%r600, %r639;
	mov.u64 	%rd284, %rd323;
	@%p143 bra 	$L__BB9_97;
	ld.shared.u32 	%r92, [_ZN6thrust24THRUST_300001_SM_1000_NS8cuda_cub4core6detail5shmemE+24];
	ld.shared.u64 	%rd84, [_ZN6thrust24THRUST_300001_SM_1000_NS8cuda_cub4core6detail5shmemE+32];
	setp.lt.s32 	%p144, %r639, %r92;
	mov.u32 	%r600, %r92;
	mov.u64 	%rd284, %rd84;
	@%p144 bra 	$L__BB9_97;
	setp.lt.s32 	%p145, %r92, %r639;
	mov.u32 	%r600, %r639;
	mov.u64 	%rd284, %rd323;
	@%p145 bra 	$L__BB9_97;
	setp.lt.s64 	%p146, %rd323, %rd84;
	selp.b32 	%r600, %r639, %r92, %p146;
	min.s64 	%rd284, %rd323, %rd84;
$L__BB9_97:
	setp.lt.s32 	%p147, %r3, 65;
	mov.u32 	%r601, %r600;
	mov.u64 	%rd285, %rd284;
	@%p147 bra 	$L__BB9_101;
	ld.shared.u32 	%r95, [_ZN6thrust24THRUST_300001_SM_1000_NS8cuda_cub4core6detail5shmemE+40];
	ld.shared.u64 	%rd87, [_ZN6thrust24THRUST_300001_SM_1000_NS8cuda_cub4core6detail5shmemE+48];
	setp.lt.s32 	%p148, %r600, %r95;
	mov.u32 	%r601, %r95;
	mov.u64 	%rd285, %rd87;
	@%p148 bra 	$L__BB9_101;
	setp.lt.s32 	%p149, %r95, %r600;
	mov.u32 	%r601, %r600;
	mov.u64 	%rd285, %rd284;
	@%p149 bra 	$L__BB9_101;
	setp.lt.s64 	%p150, %rd284, %rd87;
	selp.b32 	%r601, %r600, %r95, %p150;
	min.s64 	%rd285, %rd284, %rd87;
$L__BB9_101:
	setp.lt.s32 	%p151, %r3, 97;
	mov.u32 	%r602, %r601;
	mov.u64 	%rd286, %rd285;
	@%p151 bra 	$L__BB9_105;
	ld.shared.u32 	%r98, [_ZN6thrust24THRUST_300001_SM_1000_NS8cuda_cub4core6detail5shmemE+56];
	ld.shared.u64 	%rd90, [_ZN6thrust24THRUST_300001_SM_1000_NS8cuda_cub4core6detail5shmemE+64];
	setp.lt.s32 	%p152, %r601, %r98;
	mov.u32 	%r602, %r98;
	mov.u64 	%rd286, %rd90;
	@%p152 bra 	$L__BB9_105;
	setp.lt.s32 	%p153, %r98, %r601;
	mov.u32 	%r602, %r601;
	mov.u64 	%rd286, %rd285;
	@%p153 bra 	$L__BB9_105;
	setp.lt.s64 	%p154, %rd285, %rd90;
	selp.b32 	%r602, %r601, %r98, %p154;
	min.s64 	%rd286, %rd285, %rd90;
$L__BB9_105:
	setp.lt.s32 	%p155, %r3, 129;
	mov.u32 	%r603, %r602;
	mov.u64 	%rd287, %rd286;
	@%p155 bra 	$L__BB9_109;
	ld.shared.u32 	%r101, [_ZN6thrust24THRUST_300001_SM_1000_NS8cuda_cub4core6detail5shmemE+72];
	ld.shared.u64 	%rd93, [_ZN6thrust24THRUST_300001_SM_1000_NS8cuda_cub4core6detail5shmemE+80];
	setp.lt.s32 	%p156, %r602, %r101;
	mov.u32 	%r603, %r101;
	mov.u64 	%rd287, %rd93;
	@%p156 bra 	$L__BB9_109;
	setp.lt.s32 	%p157, %r101, %r602;
	mov.u32 	%r603, %r602;
	mov.u64 	%rd287, %rd286;
	@%p157 bra 	$L__BB9_109;
	setp.lt.s64 	%p158, %rd286, %rd93;
	selp.b32 	%r603, %r602, %r101, %p158;
	min.s64 	%rd287, %rd286, %rd93;
$L__BB9_109:
	setp.lt.s32 	%p159, %r3, 161;
	mov.u32 	%r604, %r603;
	mov.u64 	%rd288, %rd287;
	@%p159 bra 	$L__BB9_113;
	ld.shared.u32 	%r104, [_ZN6thrust24THRUST_300001_SM_1000_NS8cuda_cub4core6detail5shmemE+88];
	ld.shared.u64 	%rd96, [_ZN6thrust24THRUST_300001_SM_1000_NS8cuda_cub4core6detail5shmemE+96];
	setp.lt.s32 	%p160, %r603, %r104;
	mov.u32 	%r604, %r104;
	mov.u64 	%rd288, %rd96;
	@%p160 bra 	$L__BB9_113;
	setp.lt.s32 	%p161, %r104, %r603;
	mov.u32 	%r604, %r603;
	mov.u64 	%rd288, %rd287;
	@%p161 bra 	$L__BB9_113;
	setp.lt.s64 	%p162, %rd287, %rd96;
	selp.b32 	%r604, %r603, %r104, %p162;
	min.s64 	%rd288, %rd287, %rd96;
$L__BB9_113:
	setp.lt.s32 	%p163, %r3, 193;
	mov.u32 	%r605, %r604;
	mov.u64 	%rd289, %rd288;
	@%p163 bra 	$L__BB9_117;
	ld.shared.u32 	%r107, [_ZN6thrust24THRUST_300001_SM_1000_NS8cuda_cub4core6detail5shmemE+104];
	ld.shared.u64 	%rd99, [_ZN6thrust24THRUST_300001_SM_1000_NS8cuda_cub4core6detail5shmemE+112];
	setp.lt.s32 	%p164, %r604, %r107;
	mov.u32 	%r605, %r107;
	mov.u64 	%rd289, %rd99;
	@%p164 bra 	$L__BB9_117;
	setp.lt.s32 	%p165, %r107, %r604;
	mov.u32 	%r605, %r604;
	mov.u64 	%rd289, %rd288;
	@%p165 bra 	$L__BB9_117;
	setp.lt.s64 	%p166, %rd288, %rd99;
	selp.b32 	%r605, %r604, %r107, %p166;
	min.s64 	%rd289, %rd288, %rd99;
$L__BB9_117:
	setp.lt.s32 	%p167, %r3, 225;
	mov.u32 	%r639, %r605;
	mov.u64 	%rd323, %rd289;
	@%p167 bra 	$L__BB9_208;
	ld.shared.u32 	%r110, [_ZN6thrust24THRUST_300001_SM_1000_NS8cuda_cub4core6detail5shmemE+120];
	ld.shared.u64 	%rd102, [_ZN6thrust24THRUST_300001_SM_1000_NS8cuda_cub4core6detail5shmemE+128];
	setp.lt.s32 	%p168, %r605, %r110;
	mov.u32 	%r639, %r110;
	mov.u64 	%rd323, %rd102;
	@%p168 bra 	$L__BB9_208;
	setp.lt.s32 	%p169, %r110, %r605;
	mov.u32 	%r639, %r605;
	mov.u64 	%rd323, %rd289;
	@%p169 bra 	$L__BB9_208;
	setp.lt.s64 	%p170, %rd289, %rd102;
	selp.b32 	%r639, %r605, %r110, %p170;
	min.s64 	%rd323, %rd289, %rd102;
	bra.uni 	$L__BB9_208;
$L__BB9_121:
	mov.u32 	%r112, %tid.x;
	add.s64 	%rd104, %rd196, %rd4;
	cvt.u64.u32 	%rd105, %r112;
	add.s64 	%rd201, %rd105, %rd4;
	cvta.to.global.u64 	%rd202, %rd195;
	shl.b64 	%rd203, %rd201, 2;
	add.s64 	%rd204, %rd202, %rd203;
	ld.global.u32 	%r205, [%rd204];
	add.s32 	%r206, %r112, 256;
	cvt.u64.u32 	%rd205, %r206;
	ld.global.u32 	%r207, [%rd204+1024];
	add.s32 	%r208, %r112, 512;
	cvt.u64.u32 	%rd206, %r208;
	ld.global.u32 	%r209, [%rd204+2048];
	add.s32 	%r210, %r112, 768;
	cvt.u64.u32 	%rd207, %r210;
	ld.global.u32 	%r211, [%rd204+3072];
	or.b32  	%r212, %r112, 1024;
	cvt.u64.u32 	%rd106, %r212;
	add.s64 	%rd311, %rd104, %rd106;
	ld.global.u32 	%r627, [%rd204+4096];
	setp.lt.s32 	%p2, %r205, %r207;
	max.s32 	%r213, %r205, %r207;
	selp.b64 	%rd208, %rd205, %rd105, %p2;
	setp.lt.s32 	%p3, %r213, %r209;
	max.s32 	%r214, %r213, %r209;
	selp.b64 	%rd209, %rd206, %rd208, %p3;
	setp.lt.s32 	%p4, %r214, %r211;
	max.s32 	%r114, %r214, %r211;
	selp.b64 	%rd108, %rd207, %rd209, %p4;
	setp.lt.s32 	%p5, %r114, %r627;
	@%p5 bra 	$L__BB9_123;
	setp.lt.s32 	%p6, %r627, %r114;
	setp.lt.u64 	%p7, %rd108, %rd106;
	or.pred  	%p8, %p6, %p7;
	selp.b32 	%r627, %r114, %r627, %p8;
	add.s64 	%rd210, %rd104, %rd108;
	selp.b64 	%rd311, %rd210, %rd311, %p8;
$L__BB9_123:
	setp.le.u64 	%p9, %rd198, %rd5;
	@%p9 bra 	$L__BB9_164;
	setp.ne.s32 	%p10, %r112, 0;
	@%p10 bra 	$L__BB9_126;
	atom.global.add.u64 	%rd211, [%rd1+8], 1280;
	add.s64 	%rd212, %rd211, %rd5;
	st.shared.u64 	[_ZN6thrust24THRUST_300001_SM_1000_NS8cuda_cub4core6detail5shmemE+152], %rd212;
$L__BB9_126:
	bar.sync 	0;
	ld.shared.u64 	%rd299, [_ZN6thrust24THRUST_300001_SM_1000_NS8cuda_cub4core6detail5shmemE+152];
	add.s64 	%rd213, %rd299, 1280;
	setp.gt.s64 	%p11, %rd213, %rd198;
	@%p11 bra 	$L__BB9_141;
	mov.u32 	%r607, %r627;
	mov.u64 	%rd292, %rd311;
$L__BB9_128:
	add.s64 	%rd214, %rd299, %rd105;
	cvta.to.global.u64 	%rd215, %rd195;
	shl.b64 	%rd216, %rd214, 2;
	add.s64 	%rd217, %rd215, %rd216;
	add.s64 	%rd293, %rd214, %rd196;
	ld.global.u32 	%r608, [%rd217];
	add.s64 	%rd294, %rd293, 256;
	ld.global.u32 	%r609, [%rd217+1024];
	add.s64 	%rd295, %rd293, 512;
	ld.global.u32 	%r610, [%rd217+2048];
	add.s64 	%rd296, %rd293, 768;
	ld.global.u32 	%r611, [%rd217+3072];
	add.s64 	%rd311, %rd293, 1024;
	ld.global.u32 	%r627, [%rd217+4096];
	setp.lt.s32 	%p12, %r607, %r608;
	@%p12 bra 	$L__BB9_130;
	setp.lt.s32 	%p13, %r608, %r607;
	setp.lt.s64 	%p14, %rd292, %rd293;
	or.pred  	%p15, %p13, %p14;
	selp.b32 	%r608, %r607, %r608, %p15;
	selp.b64 	%rd293, %rd292, %rd293, %p15;
$L__BB9_130:
	setp.lt.s32 	%p16, %r608, %r609;
	@%p16 bra 	$L__BB9_132;
	setp.lt.s32 	%p17, %r609, %r608;
	setp.lt.s64 	%p18, %rd293, %rd294;
	or.pred  	%p19, %p17, %p18;
	selp.b32 	%r609, %r608, %r609, %p19;
	selp.b64 	%rd294, %rd293, %rd294, %p19;
$L__BB9_132:
	setp.lt.s32 	%p20, %r609, %r610;
	@%p20 bra 	$L__BB9_134;
	setp.lt.s32 	%p21, %r610, %r609;
	setp.lt.s64 	%p22, %rd294, %rd295;
	or.pred  	%p23, %p21, %p22;
	selp.b32 	%r610, %r609, %r610, %p23;
	selp.b64 	%rd295, %rd294, %rd295, %p23;
$L__BB9_134:
	setp.lt.s32 	%p24, %r610, %r611;
	@%p24 bra 	$L__BB9_136;
	setp.lt.s32 	%p25, %r611, %r610;
	setp.lt.s64 	%p26, %rd295, %rd296;
	or.pred  	%p27, %p25, %p26;
	selp.b32 	%r611, %r610, %r611, %p27;
	selp.b64 	%rd296, %rd295, %rd296, %p27;
$L__BB9_136:
	setp.lt.s32 	%p28, %r611, %r627;
	@%p28 bra 	$L__BB9_138;
	setp.lt.s32 	%p29, %r627, %r611;
	setp.lt.s64 	%p30, %rd296, %rd311;
	or.pred  	%p31, %p29, %p30;
	selp.b32 	%r627, %r611, %r627, %p31;
	selp.b64 	%rd311, %rd296, %rd311, %p31;
$L__BB9_138:
	setp.ne.s32 	%p32, %r112, 0;
	bar.sync 	0;
	@%p32 bra 	$L__BB9_140;
	atom.global.add.u64 	%rd218, [%rd1+8], 1280;
	add.s64 	%rd219, %rd218, %rd5;
	st.shared.u64 	[_ZN6thrust24THRUST_300001_SM_1000_NS8cuda_cub4core6detail5shmemE+152], %rd219;
$L__BB9_140:
	bar.sync 	0;
	ld.shared.u64 	%rd299, [_ZN6thrust24THRUST_300001_SM_1000_NS8cuda_cub4core6detail5shmemE+152];
	add.s64 	%rd220, %rd299, 1280;
	setp.le.s64 	%p33, %rd220, %rd198;
	mov.u32 	%r607, %r627;
	mov.u64 	%rd292, %rd311;
	@%p33 bra 	$L__BB9_128;
$L__BB9_141:
	setp.le.s64 	%p34, %rd198, %rd299;
	@%p34 bra 	$L__BB9_164;
	cvt.u32.u64 	%r215, %rd299;
	cvt.u32.u64 	%r216, %rd198;
	sub.s32 	%r134, %r216, %r215;
	setp.ge.s32 	%p35, %r112, %r134;
	@%p35 bra 	$L__BB9_164;
	cvta.to.global.u64 	%rd132, %rd195;
	not.b32 	%r219, %r112;
	add.s32 	%r220, %r219, %r216;
	sub.s32 	%r135, %r220, %r215;
	and.b32  	%r222, %r135, 768;
	setp.eq.s32 	%p36, %r222, 768;
	mov.u32 	%r618, %r112;
	@%p36 bra 	$L__BB9_149;
	add.s64 	%rd222, %rd299, %rd105;
	add.s64 	%rd301, %rd222, %rd196;
	shl.b64 	%rd223, %rd222, 2;
	add.s64 	%rd300, %rd132, %rd223;
	shr.u32 	%r223, %r135, 8;
	add.s32 	%r224, %r223, 1;
	and.b32  	%r225, %r224, 3;
	neg.s32 	%r614, %r225;
	mov.u32 	%r618, %r112;
$L__BB9_145:
	.pragma "nounroll";
	mov.u64 	%rd137, %rd311;
	mov.u32 	%r139, %r627;
	ld.global.u32 	%r140, [%rd300];
	setp.lt.s32 	%p37, %r139, %r140;
	mov.u32 	%r627, %r140;
	mov.u64 	%rd311, %rd301;
	@%p37 bra 	$L__BB9_148;
	setp.lt.s32 	%p38, %r140, %r139;
	mov.u32 	%r627, %r139;
	mov.u64 	%rd311, %rd137;
	@%p38 bra 	$L__BB9_148;
	setp.lt.s64 	%p39, %rd137, %rd301;
	selp.b32 	%r627, %r139, %r140, %p39;
	min.s64 	%rd311, %rd137, %rd301;
$L__BB9_148:
	add.s32 	%r618, %r618, 256;
	add.s64 	%rd301, %rd301, 256;
	add.s64 	%rd300, %rd300, 1024;
	add.s32 	%r614, %r614, 1;
	setp.ne.s32 	%p40, %r614, 0;
	@%p40 bra 	$L__BB9_145;
$L__BB9_149:
	setp.lt.u32 	%p41, %r135, 768;
	@%p41 bra 	$L__BB9_164;
	add.s32 	%r621, %r618, 512;
$L__BB9_151:
	mov.u32 	%r149, %r621;
	add.s32 	%r226, %r149, -512;
	cvt.u64.u32 	%rd224, %r226;
	add.s64 	%rd225, %rd299, %rd224;
	shl.b64 	%rd226, %rd225, 2;
	add.s64 	%rd145, %rd132, %rd226;
	add.s64 	%rd146, %rd225, %rd196;
	ld.global.u32 	%r151, [%rd145];
	setp.lt.s32 	%p42, %r627, %r151;
	mov.u32 	%r623, %r151;
	mov.u64 	%rd307, %rd146;
	@%p42 bra 	$L__BB9_154;
	setp.lt.s32 	%p43, %r151, %r627;
	mov.u32 	%r623, %r627;
	mov.u64 	%rd307, %rd311;
	@%p43 bra 	$L__BB9_154;
	setp.lt.s64 	%p44, %rd311, %rd146;
	selp.b32 	%r623, %r627, %r151, %p44;
	min.s64 	%rd307, %rd311, %rd146;
$L__BB9_154:
	add.s32 	%r227, %r149, -256;
	cvt.u64.u32 	%rd227, %r227;
	add.s64 	%rd228, %rd299, %rd227;
	add.s64 	%rd149, %rd228, %rd196;
	ld.global.u32 	%r154, [%rd145+1024];
	setp.lt.s32 	%p45, %r623, %r154;
	mov.u32 	%r624, %r154;
	mov.u64 	%rd308, %rd149;
	@%p45 bra 	$L__BB9_157;
	setp.lt.s32 	%p46, %r154, %r623;
	mov.u32 	%r624, %r623;
	mov.u64 	%rd308, %rd307;
	@%p46 bra 	$L__BB9_157;
	setp.lt.s64 	%p47, %rd307, %rd149;
	selp.b32 	%r624, %r623, %r154, %p47;
	min.s64 	%rd308, %rd307, %rd149;
$L__BB9_157:
	cvt.u64.u32 	%rd229, %r149;
	add.s64 	%rd230, %rd299, %rd229;
	add.s64 	%rd152, %rd230, %rd196;
	ld.global.u32 	%r157, [%rd145+2048];
	setp.lt.s32 	%p48, %r624, %r157;
	mov.u32 	%r625, %r157;
	mov.u64 	%rd309, %rd152;
	@%p48 bra 	$L__BB9_160;
	setp.lt.s32 	%p49, %r157, %r624;
	mov.u32 	%r625, %r624;
	mov.u64 	%rd309, %rd308;
	@%p49 bra 	$L__BB9_160;
	setp.lt.s64 	%p50, %rd308, %rd152;
	selp.b32 	%r625, %r624, %r157, %p50;
	min.s64 	%rd309, %rd308, %rd152;
$L__BB9_160:
	add.s32 	%r228, %r149, 256;
	cvt.u64.u32 	%rd231, %r228;
	add.s64 	%rd232, %rd299, %rd231;
	add.s64 	%rd155, %rd232, %rd196;
	ld.global.u32 	%r160, [%rd145+3072];
	setp.lt.s32 	%p51, %r625, %r160;
	mov.u32 	%r627, %r160;
	mov.u64 	%rd311, %rd155;
	@%p51 bra 	$L__BB9_163;
	setp.lt.s32 	%p52, %r160, %r625;
	mov.u32 	%r627, %r625;
	mov.u64 	%rd311, %rd309;
	@%p52 bra 	$L__BB9_163;
	setp.lt.s64 	%p53, %rd309, %rd155;
	selp.b32 	%r627, %r625, %r160, %p53;
	min.s64 	%rd311, %rd309, %rd155;
$L__BB9_163:
	add.s32 	%r621, %r149, 1024;
	add.s32 	%r229, %r149, 512;
	setp.lt.s32 	%p54, %r229, %r134;
	@%p54 bra 	$L__BB9_151;
$L__BB9_164:
	// begin inline asm
	mov.u32 %r230, %laneid;
	// end inline asm
	mov.b32 	%r248, 1;
	mov.b32 	%r249, 31;
	mov.b32 	%r250, -1;
	// begin inline asm
	shfl.sync.down.b32 %r231, %r627, %r248, %r249, %r250;
	// end inline asm
	// begin inline asm
	shfl.sync.down.b32 %r236, %r237, %r248, %r249, %r250;
	// end inline asm
	mov.b64 	{%r242, %r247}, %rd311;
	// begin inline asm
	shfl.sync.down.b32 %r241, %r242, %r248, %r249, %r250;
	// end inline asm
	// begin inline asm
	shfl.sync.down.b32 %r246, %r247, %r248, %r249, %r250;
	// end inline asm
	mov.b64 	%rd159, {%r241, %r246};
	setp.gt.s32 	%p55, %r230, 30;
	mov.u32 	%r628, %r627;
	mov.u64 	%rd312, %rd311;
	@%p55 bra 	$L__BB9_168;
	setp.lt.s32 	%p56, %r627, %r231;
	mov.u32 	%r628, %r231;
	mov.u64 	%rd312, %rd159;
	@%p56 bra 	$L__BB9_168;
	setp.lt.s32 	%p57, %r231, %r627;
	mov.u32 	%r628, %r627;
	mov.u64 	%rd312, %rd311;
	@%p57 bra 	$L__BB9_168;
	setp.lt.s64 	%p58, %rd311, %rd159;
	selp.b32 	%r628, %r627, %r231, %p58;
	min.s64 	%rd312, %rd311, %rd159;
$L__BB9_168:
	mov.b32 	%r268, 2;
	mov.b32 	%r269, 31;
	mov.b32 	%r270, -1;
	// begin inline asm
	shfl.sync.down.b32 %r251, %r628, %r268, %r269, %r270;
	// end inline asm
	// begin inline asm
	shfl.sync.down.b32 %r256, %r257, %r268, %r269, %r270;
	// end inline asm
	mov.b64 	{%r262, %r267}, %rd312;
	// begin inline asm
	shfl.sync.down.b32 %r261, %r262, %r268, %r269, %r270;
	// end inline asm
	// begin inline asm
	shfl.sync.down.b32 %r266, %r267, %r268, %r269, %r270;
	// end inline asm
	mov.b64 	%rd162, {%r261, %r266};
	setp.gt.s32 	%p59, %r230, 29;
	mov.u32 	%r629, %r628;
	mov.u64 	%rd313, %rd312;
	@%p59 bra 	$L__BB9_172;
	setp.lt.s32 	%p60, %r628, %r251;
	mov.u32 	%r629, %r251;
	mov.u64 	%rd313, %rd162;
	@%p60 bra 	$L__BB9_172;
	setp.lt.s32 	%p61, %r251, %r628;
	mov.u32 	%r629, %r628;
	mov.u64 	%rd313, %rd312;
	@%p61 bra 	$L__BB9_172;
	setp.lt.s64 	%p62, %rd312, %rd162;
	selp.b32 	%r629, %r628, %r251, %p62;
	min.s64 	%rd313, %rd312, %rd162;
$L__BB9_172:
	mov.b32 	%r288, 4;
	mov.b32 	%r289, 31;
	mov.b32 	%r290, -1;
	// begin inline asm
	shfl.sync.down.b32 %r271, %r629, %r288, %r289, %r290;
	// end inline asm
	// begin inline asm
	shfl.sync.down.b32 %r276, %r277, %r288, %r289, %r290;
	// end inline asm
	mov.b64 	{%r282, %r287}, %rd313;
	// begin inline asm
	shfl.sync.down.b32 %r281, %r282, %r288, %r289, %r290;
	// end inline asm
	// begin inline asm
	shfl.sync.down.b32 %r286, %r287, %r288, %r289, %r290;
	// end inline asm
	mov.b64 	%rd165, {%r281, %r286};
	setp.gt.s32 	%p63, %r230, 27;
	mov.u32 	%r630, %r629;
	mov.u64 	%rd314, %rd313;
	@%p63 bra 	$L__BB9_176;
	setp.lt.s32 	%p64, %r629, %r271;
	mov.u32 	%r630, %r271;
	mov.u64 	%rd314, %rd165;
	@%p64 bra 	$L__BB9_176;
	setp.lt.s32 	%p65, %r271, %r629;
	mov.u32 	%r630, %r629;
	mov.u64 	%rd314, %rd313;
	@%p65 bra 	$L__BB9_176;
	setp.lt.s64 	%p66, %rd313, %rd165;
	selp.b32 	%r630, %r629, %r271, %p66;
	min.s64 	%rd314, %rd313, %rd165;
$L__BB9_176:
	mov.b32 	%r308, 8;
	mov.b32 	%r309, 31;
	mov.b32 	%r310, -1;
	// begin inline asm
	shfl.sync.down.b32 %r291, %r630, %r308, %r309, %r310;
	// end inline asm
	// begin inline asm
	shfl.sync.down.b32 %r296, %r297, %r308, %r309, %r310;
	// end inline asm
	mov.b64 	{%r302, %r307}, %rd314;
	// begin inline asm
	shfl.sync.down.b32 %r301, %r302, %r308, %r309, %r310;
	// end inline asm
	// begin inline asm
	shfl.sync.down.b32 %r306, %r307, %r308, %r309, %r310;
	// end inline asm
	mov.b64 	%rd168, {%r301, %r306};
	setp.gt.s32 	%p67, %r230, 23;
	mov.u32 	%r631, %r630;
	mov.u64 	%rd315, %rd314;
	@%p67 bra 	$L__BB9_180;
	setp.lt.s32 	%p68, %r630, %r291;
	mov.u32 	%r631, %r291;
	mov.u64 	%rd315, %rd168;
	@%p68 bra 	$L__BB9_180;
	setp.lt.s32 	%p69, %r291, %r630;
	mov.u32 	%r631, %r630;
	mov.u64 	%rd315, %rd314;
	@%p69 bra 	$L__BB9_180;
	setp.lt.s64 	%p70, %rd314, %rd168;
	selp.b32 	%r631, %r630, %r291, %p70;
	min.s64 	%rd315, %rd314, %rd168;
$L__BB9_180:
	mov.b32 	%r328, 16;
	mov.b32 	%r329, 31;
	mov.b32 	%r330, -1;
	// begin inline asm
	shfl.sync.down.b32 %r311, %r631, %r328, %r329, %r330;
	// end inline asm
	// begin inline asm
	shfl.sync.down.b32 %r316, %r317, %r328, %r329, %r330;
	// end inline asm
	mov.b64 	{%r322, %r327}, %rd315;
	// begin inline asm
	shfl.sync.down.b32 %r321, %r322, %r328, %r329, %r330;
	// end inline asm
	// begin inline asm
	shfl.sync.down.b32 %r326, %r327, %r328, %r329, %r330;
	// end inline asm
	mov.b64 	%rd171, {%r321, %r326};
	setp.gt.s32 	%p71, %r230, 15;
	mov.u32 	%r639, %r631;
	mov.u64 	%rd323, %rd315;
	@%p71 bra 	$L__BB9_184;
	setp.lt.s32 	%p72, %r631, %r311;
	mov.u32 	%r639, %r311;
	mov.u64 	%rd323, %rd171;
	@%p72 bra 	$L__BB9_184;
	setp.lt.s32 	%p73, %r311, %r631;
	mov.u32 	%r639, %r631;
	mov.u64 	%rd323, %rd315;
	@%p73 bra 	$L__BB9_184;
	setp.lt.s64 	%p74, %rd315, %rd171;
	selp.b32 	%r639, %r631, %r311, %p74;
	min.s64 	%rd323, %rd315, %rd171;
$L__BB9_184:
	setp.ne.s32 	%p75, %r230, 0;
	@%p75 bra 	$L__BB9_186;
	shr.u32 	%r331, %r112, 1;
	and.b32  	%r332, %r331, 496;
	mov.u32 	%r333, _ZN6thrust24THRUST_300001_SM_1000_NS8cuda_cub4core6detail5shmemE;
	add.s32 	%r334, %r333, %r332;
	st.shared.u32 	[%r334+8], %r639;
	st.shared.u64 	[%r334+16], %rd323;
$L__BB9_186:
	bar.sync 	0;
	setp.ne.s32 	%p76, %r112, 0;
	@%p76 bra 	$L__BB9_208;
	ld.shared.u32 	%r181, [_ZN6thrust24THRUST_300001_SM_1000_NS8cuda_cub4core6detail5shmemE+24];
	ld.shared.u64 	%rd174, [_ZN6thrust24THRUST_300001_SM_1000_NS8cuda_cub4core6detail5shmemE+32];
	setp.lt.s32 	%p77, %r639, %r181;
	mov.u32 	%r633, %r181;
	mov.u64 	%rd317, %rd174;
	@%p77 bra 	$L__BB9_190;
	setp.lt.s32 	%p78, %r181, %r639;
	mov.u32 	%r633, %r639;
	mov.u64 	%rd317, %rd323;
	@%p78 bra 	$L__BB9_190;
	setp.lt.s64 	%p79, %rd323, %rd174;
	selp.b32 	%r633, %r639, %r181, %p79;
	min.s64 	%rd317, %rd323, %rd174;
$L__BB9_190:
	ld.shared.u32 	%r184, [_ZN6thrust24THRUST_300001_SM_1000_NS8cuda_cub4core6detail5shmemE+40];
	ld.shared.u64 	%rd177, [_ZN6thrust24THRUST_300001_SM_1000_NS8cuda_cub4core6detail5shmemE+48];
	setp.lt.s32 	%p80, %r633, %r184;
	mov.u32 	%r634, %r184;
	mov.u64 	%rd318, %rd177;
	@%p80 bra 	$L__BB9_193;
	setp.lt.s32 	%p81, %r184, %r633;
	mov.u32 	%r634, %r633;
	mov.u64 	%rd318, %rd317;
	@%p81 bra 	$L__BB9_193;
	setp.lt.s64 	%p82, %rd317, %rd177;
	selp.b32 	%r634, %r633, %r184, %p82;
	min.s64 	%rd318, %rd317, %rd177;
$L__BB9_193:
	ld.shared.u32 	%r187, [_ZN6thrust24THRUST_300001_SM_1000_NS8cuda_cub4core6detail5shmemE+56];
	ld.shared.u64 	%rd180, [_ZN6thrust24THRUST_300001_SM_1000_NS8cuda_cub4core6detail5shmemE+64];
	setp.lt.s32 	%p83, %r634, %r187;
	mov.u32 	%r635, %r187;
	mov.u64 	%rd319, %rd180;
	@%p83 bra 	$L__BB9_196;
	setp.lt.s32 	%p84, %r187, %r634;
	mov.u32 	%r635, %r634;
	mov.u64 	%rd319, %rd318;
	@%p84 bra 	$L__BB9_196;
	setp.lt.s64 	%p85, %rd318, %rd180;
	selp.b32 	%r635, %r634, %r187, %p85;
	min.s64 	%rd319, %rd318, %rd180;
$L__BB9_196:
	ld.shared.u32 	%r190, [_ZN6thrust24THRUST_300001_SM_1000_NS8cuda_cub4core6detail5shmemE+72];
	ld.shared.u64 	%rd183, [_ZN6thrust24THRUST_300001_SM_1000_NS8cuda_cub4core6detail5shmemE+80];
	setp.lt.s32 	%p86, %r635, %r190;
	mov.u32 	%r636, %r190;
	mov.u64 	%rd320, %rd183;
	@%p86 bra 	$L__BB9_199;
	setp.lt.s32 	%p87, %r190, %r635;
	mov.u32 	%r636, %r635;
	mov.u64 	%rd320, %rd319;
	@%p87 bra 	$L__BB9_199;
	setp.lt.s64 	%p88, %rd319, %rd183;
	selp.b32 	%r636, %r635, %r190, %p88;
	min.s64 	%rd320, %rd319, %rd183;
$L__BB9_199:
	ld.shared.u32 	%r193, [_ZN6thrust24THRUST_300001_SM_1000_NS8cuda_cub4core6detail5shmemE+88];
	ld.shared.u64 	%rd186, [_ZN6thrust24THRUST_300001_SM_1000_NS8cuda_cub4core6detail5shmemE+96];
	setp.lt.s32 	%p89, %r636, %r193;
	mov.u32 	%r637, %r193;
	mov.u64 	%rd321, %rd186;
	@%p89 bra 	$L__BB9_202;
	setp.lt.s32 	%p90, %r193, %r636;
	mov.u32 	%r637, %r636;
	mov.u64 	%rd321, %rd320;
	@%p90 bra 	$L__BB9_202;
	setp.lt.s64 	%p91, %rd320, %rd186;
	selp.b32 	%r637, %r636, %r193, %p91;
	min.s64 	%rd321, %rd320, %rd186;
$L__BB9_202:
	ld.shared.u32 	%r196, [_ZN6thrust24THRUST_300001_SM_1000_NS8cuda_cub4core6detail5shmemE+104];
	ld.shared.u64 	%rd189, [_ZN6thrust24THRUST_300001_SM_1000_NS8cuda_cub4core6detail5shmemE+112];
	setp.lt.s32 	%p92, %r637, %r196;
	mov.u32 	%r638, %r196;
	mov.u64 	%rd322, %rd189;
	@%p92 bra 	$L__BB9_205;
	setp.lt.s32 	%p93, %r196, %r637;
	mov.u32 	%r638, %r637;
	mov.u64 	%rd322, %rd321;
	@%p93 bra 	$L__BB9_205;
	setp.lt.s64 	%p94, %rd321, %rd189;
	selp.b32 	%r638, %r637, %r196, %p94;
	min.s64 	%rd322, %rd321, %rd189;
$L__BB9_205:
	ld.shared.u32 	%r199, [_ZN6thrust24THRUST_300001_SM_1000_NS8cuda_cub4core6detail5shmemE+120];
	ld.shared.u64 	%rd192, [_ZN6thrust24THRUST_300001_SM_1000_NS8cuda_cub4core6detail5shmemE+128];
	setp.lt.s32 	%p95, %r638, %r199;
	mov.u32 	%r639, %r199;
	mov.u64 	%rd323, %rd192;
	@%p95 bra 	$L__BB9_208;
	setp.lt.s32 	%p96, %r199, %r638;
	mov.u32 	%r639, %r638;
	mov.u64 	%rd323, %rd322;
	@%p96 bra 	$L__BB9_208;
	setp.lt.s64 	%p97, %rd322, %rd192;
	selp.b32 	%r639, %r638, %r199, %p97;
	min.s64 	%rd323, %rd322, %rd192;
$L__BB9_208:
	mov.u32 	%r567, %tid.x;
	setp.ne.s32 	%p214, %r567, 0;
	@%p214 bra 	$L__BB9_210;
	ld.param.u64 	%rd254, [_ZN6thrust24THRUST_300001_SM_1000_NS8cuda_cub4core6detail13_kernel_agentINS1_8__reduce11ReduceAgentINS0_12zip_iteratorIN4cuda3std3__45tupleIJNS0_10device_ptrIiEENS0_17counting_iteratorIlNS0_11use_defaultESF_SF_EEEEEEEPNSB_IJilEEESJ_lNS1_9__extrema9arg_max_fIilNSA_4lessIiEEEEEEJSI_SK_lN3cub18CUB_300001_SM_100013GridEvenShareIlEENSS_9GridQueueIyEESP_EEEvDpT0__param_1];
	cvta.to.global.u64 	%rd251, %rd254;
	mul.wide.u32 	%rd252, %r1, 16;
	add.s64 	%rd253, %rd251, %rd252;
	st.global.u32 	[%rd253], %r639;
	st.global.u64 	[%rd253+8], %rd323;
$L__BB9_210:
	ret;

}
	// .globl	_ZN6thrust24THRUST_300001_SM_1000_NS8cuda_cub4core6detail13_kernel_agentINS1_8__reduce10DrainAgentIlEEJN3cub18CUB_300001_SM_10009GridQueueIyEElEEEvDpT0_
.visible .entry _ZN6thrust24THRUST_300001_SM_1000_NS8cuda_cub4core6detail13_kernel_agentINS1_8__reduce10DrainAgentIlEEJN3cub18CUB_300001_SM_10009GridQueueIyEElEEEvDpT0_(
	.param .align 8 .b8 _ZN6thrust24THRUST_300001_SM_1000_NS8cuda_cub4core6detail13_kernel_agentINS1_8__reduce10DrainAgentIlEEJN3cub18CUB_300001_SM_10009GridQueueIyEElEEEvDpT0__param_0[8],
	.param .u64 _ZN6thrust24THRUST_300001_SM_1000_NS8cuda_cub4core6detail13_kernel_agentINS1_8__reduce10DrainAgentIlEEJN3cub18CUB_300001_SM_10009GridQueueIyEElEEEvDpT0__param_1
)
.maxntid 1
{
	.reg .b64 	%rd<5>;

	ld.param.u64 	%rd1, [_ZN6thrust24THRUST_300001_SM_1000_NS8cuda_cub4core6detail13_kernel_agentINS1_8__reduce10DrainAgentIlEEJN3cub18CUB_300001_SM_10009GridQueueIyEElEEEvDpT0__param_0];
	ld.param.u64 	%rd2, [_ZN6thrust24THRUST_300001_SM_1000_NS8cuda_cub4core6detail13_kernel_agentINS1_8__reduce10DrainAgentIlEEJN3cub18CUB_300001_SM_10009GridQueueIyEElEEEvDpT0__param_1];
	cvta.to.global.u64 	%rd3, %rd1;
	st.global.u64 	[%rd3], %rd2;
	mov.b64 	%rd4, 0;
	st.global.u64 	[%rd3+8], %rd4;
	ret;

}
	// .globl	_ZN6thrust24THRUST_300001_SM_1000_NS8cuda_cub4core6detail13_kernel_agentINS1_8__reduce11ReduceAgentIPN4cuda3std3__45tupleIJilEEESC_SB_lNS1_9__extrema9arg_max_fIilNS9_4lessIiEEEEEEJSC_SC_iSH_EEEvDpT0_
.visible .entry _ZN6thrust24THRUST_300001_SM_1000_NS8cuda_cub4core6detail13_kernel_agentINS1_8__reduce11ReduceAgentIPN4cuda3std3__45tupleIJilEEESC_SB_lNS1_9__extrema9arg_max_fIilNS9_4lessIiEEEEEEJSC_SC_iSH_EEEvDpT0_(
	.param .u64 .ptr .align 1 _ZN6thrust24THRUST_300001_SM_1000_NS8cuda_cub4core6detail13_kernel_agentINS1_8__reduce11ReduceAgentIPN4cuda3std3__45tupleIJilEEESC_SB_lNS1_9__extrema9arg_max_fIilNS9_4lessIiEEEEEEJSC_SC_iSH_EEEvDpT0__param_0,
	.param .u64 .ptr .align 1 _ZN6thrust24THRUST_300001_SM_1000_NS8cuda_cub4core6detail13_kernel_agentINS1_8__reduce11ReduceAgentIPN4cuda3std3__45tupleIJilEEESC_SB_lNS1_9__extrema9arg_max_fIilNS9_4lessIiEEEEEEJSC_SC_iSH_EEEvDpT0__param_1,
	.param .u32 _ZN6thrust24THRUST_300001_SM_1000_NS8cuda_cub4core6detail13_kernel_agentINS1_8__reduce11ReduceAgentIPN4cuda3std3__45tupleIJilEEESC_SB_lNS1_9__extrema9arg_max_fIilNS9_4lessIiEEEEEEJSC_SC_iSH_EEEvDpT0__param_2,
	.param .align 1 .b8 _ZN6thrust24THRUST_300001_SM_1000_NS8cuda_cub4core6detail13_kernel_agentINS1_8__reduce11ReduceAgentIPN4cuda3std3__45tupleIJilEEESC_SB_lNS1_9__extrema9arg_max_fIilNS9_4lessIiEEEEEEJSC_SC_iSH_EEEvDpT0__param_3[1]
)
.maxntid 256
{
	.reg .pred 	%p<264>;
	.reg .b32 	%r<666>;
	.reg .b64 	%rd<487>;

	ld.param.u32 	%r239, [_ZN6thrust24THRUST_300001_SM_1000_NS8cuda_cub4core6detail13_kernel_agentINS1_8__reduce11ReduceAgentIPN4cuda3std3__45tupleIJilEEESC_SB_lNS1_9__extrema9arg_max_fIilNS9_4lessIiEEEEEEJSC_SC_iSH_EEEvDpT0__param_2];
	cvt.s64.s32 	%rd1, %r239;
	setp.eq.s32 	%p1, %r239, 0;
	@%p1 bra 	$L__BB11_234;
	setp.gt.s32 	%p2, %r239, 1279;
	@%p2 bra 	$L__BB11_121;
	mov.u32 	%r1, %tid.x;
	setp.ge.s32 	%p147, %r1, %r239;
	mov.b32 	%r593, 0;
	mov.b64 	%rd410, 0;
	mov.u32 	%r585, %r1;
	@%p147 bra 	$L__BB11_4;
	ld.param.u64 	%rd396, [_ZN6thrust24THRUST_300001_SM_1000_NS8cuda_cub4core6detail13_kernel_agentINS1_8__reduce11ReduceAgentIPN4cuda3std3__45tupleIJilEEESC_SB_lNS1_9__extrema9arg_max_fIilNS9_4lessIiEEEEEEJSC_SC_iSH_EEEvDpT0__param_0];
	mul.wide.u32 	%rd366, %r1, 16;
	add.s64 	%rd363, %rd396, %rd366;
	// begin inline asm
	ld.global.nc.u64 %rd362, [%rd363];
	// end inline asm
	add.s64 	%rd365, %rd363, 8;
	// begin inline asm
	ld.global.nc.u64 %rd410, [%rd365];
	// end inline asm
	cvt.u32.u64 	%r593, %rd362;
	add.s32 	%r585, %r1, 256;
$L__BB11_4:
	setp.ge.s32 	%p148, %r585, %r239;
	@%p148 bra 	$L__BB11_25;
	not.b32 	%r355, %r585;
	add.s32 	%r6, %r239, %r355;
	and.b32  	%r356, %r6, 768;
	setp.eq.s32 	%p149, %r356, 768;
	@%p149 bra 	$L__BB11_11;
	ld.param.u64 	%rd397, [_ZN6thrust24THRUST_300001_SM_1000_NS8cuda_cub4core6detail13_kernel_agentINS1_8__reduce11ReduceAgentIPN4cuda3std3__45tupleIJilEEESC_SB_lNS1_9__extrema9arg_max_fIilNS9_4lessIiEEEEEEJSC_SC_iSH_EEEvDpT0__param_0];
	mul.wide.u32 	%rd368, %r585, 16;
	add.s64 	%rd401, %rd397, %rd368;
	shr.u32 	%r357, %r6, 8;
	add.s32 	%r358, %r357, 1;
	and.b32  	%r359, %r358, 3;
	neg.s32 	%r581, %r359;
$L__BB11_7:
	.pragma "nounroll";
	mov.u64 	%rd6, %rd410;
	mov.u32 	%r10, %r593;
	// begin inline asm
	ld.global.nc.u64 %rd369, [%rd401];
	// end inline asm
	add.s64 	%rd372, %rd401, 8;
	// begin inline asm
	ld.global.nc.u64 %rd371, [%rd372];
	// end inline asm
	cvt.u32.u64 	%r11, %rd369;
	setp.lt.s32 	%p150, %r10, %r11;
	mov.u64 	%rd410, %rd371;
	mov.u32 	%r593, %r11;
	@%p150 bra 	$L__BB11_10;
	setp.lt.s32 	%p151, %r11, %r10;
	mov.u64 	%rd410, %rd6;
	mov.u32 	%r593, %r10;
	@%p151 bra 	$L__BB11_10;
	setp.lt.s64 	%p152, %rd6, %rd371;
	min.s64 	%rd410, %rd6, %rd371;
	selp.b32 	%r593, %r10, %r11, %p152;
$L__BB11_10:
	add.s32 	%r585, %r585, 256;
	add.s64 	%rd401, %rd401, 4096;
	add.s32 	%r581, %r581, 1;
	setp.ne.s32 	%p153, %r581, 0;
	@%p153 bra 	$L__BB11_7;
$L__BB11_11:
	setp.lt.u32 	%p154, %r6, 768;
	@%p154 bra 	$L__BB11_25;
$L__BB11_12:
	ld.param.u64 	%rd398, [_ZN6thrust24THRUST_300001_SM_1000_NS8cuda_cub4core6detail13_kernel_agentINS1_8__reduce11ReduceAgentIPN4cuda3std3__45tupleIJilEEESC_SB_lNS1_9__extrema9arg_max_fIilNS9_4lessIiEEEEEEJSC_SC_iSH_EEEvDpT0__param_0];
	mul.wide.s32 	%rd377, %r585, 16;
	add.s64 	%rd374, %rd398, %rd377;
	// begin inline asm
	ld.global.nc.u64 %rd373, [%rd374];
	// end inline asm
	add.s64 	%rd376, %rd374, 8;
	// begin inline asm
	ld.global.nc.u64 %rd375, [%rd376];
	// end inline asm
	cvt.u32.u64 	%r21, %rd373;
	setp.lt.s32 	%p155, %r593, %r21;
	mov.u64 	%rd407, %rd375;
	mov.u32 	%r590, %r21;
	@%p155 bra 	$L__BB11_15;
	setp.lt.s32 	%p156, %r21, %r593;
	mov.u64 	%rd407, %rd410;
	mov.u32 	%r590, %r593;
	@%p156 bra 	$L__BB11_15;
	setp.lt.s64 	%p157, %rd410, %rd375;
	min.s64 	%rd407, %rd410, %rd375;
	selp.b32 	%r590, %r593, %r21, %p157;
$L__BB11_15:
	add.s64 	%rd379, %rd374, 4096;
	// begin inline asm
	ld.global.nc.u64 %rd378, [%rd379];
	// end inline asm
	add.s64 	%rd381, %rd374, 4104;
	// begin inline asm
	ld.global.nc.u64 %rd380, [%rd381];
	// end inline asm
	cvt.u32.u64 	%r24, %rd378;
	setp.lt.s32 	%p158, %r590, %r24;
	mov.u64 	%rd408, %rd380;
	mov.u32 	%r591, %r24;
	@%p158 bra 	$L__BB11_18;
	setp.lt.s32 	%p159, %r24, %r590;
	mov.u64 	%rd408, %rd407;
	mov.u32 	%r591, %r590;
	@%p159 bra 	$L__BB11_18;
	setp.lt.s64 	%p160, %rd407, %rd380;
	min.s64 	%rd408, %rd407, %rd380;
	selp.b32 	%r591, %r590, %r24, %p160;
$L__BB11_18:
	add.s64 	%rd383, %rd374, 8192;
	// begin inline asm
	ld.global.nc.u64 %rd382, [%rd383];
	// end inline asm
	add.s64 	%rd385, %rd374, 8200;
	// begin inline asm
	ld.global.nc.u64 %rd384, [%rd385];
	// end inline asm
	cvt.u32.u64 	%r27, %rd382;
	setp.lt.s32 	%p161, %r591, %r27;
	mov.u64 	%rd409, %rd384;
	mov.u32 	%r592, %r27;
	@%p161 bra 	$L__BB11_21;
	setp.lt.s32 	%p162, %r27, %r591;
	mov.u64 	%rd409, %rd408;
	mov.u32 	%r592, %r591;
	@%p162 bra 	$L__BB11_21;
	setp.lt.s64 	%p163, %rd408, %rd384;
	min.s64 	%rd409, %rd408, %rd384;
	selp.b32 	%r592, %r591, %r27, %p163;
$L__BB11_21:
	add.s64 	%rd387, %rd374, 12288;
	// begin inline asm
	ld.global.nc.u64 %rd386, [%rd387];
	// end inline asm
	add.s64 	%rd389, %rd374, 12296;
	// begin inline asm
	ld.global.nc.u64 %rd388, [%rd389];
	// end inline asm
	cvt.u32.u64 	%r30, %rd386;
	setp.lt.s32 	%p164, %r592, %r30;
	mov.u64 	%rd410, %rd388;
	mov.u32 	%r593, %r30;
	@%p164 bra 	$L__BB11_24;
	setp.lt.s32 	%p165, %r30, %r592;
	mov.u64 	%rd410, %rd409;
	mov.u32 	%r593, %r592;
	@%p165 bra 	$L__BB11_24;
	setp.lt.s64 	%p166, %rd409, %rd388;
	min.s64 	%rd410, %rd409, %rd388;
	selp.b32 	%r593, %r592, %r30, %p166;
$L__BB11_24:
	add.s32 	%r585, %r585, 1024;
	setp.lt.s32 	%p167, %r585, %r239;
	@%p167 bra 	$L__BB11_12;
$L__BB11_25:
	setp.lt.s32 	%p168, %r239, 256;
	@%p168 bra 	$L__BB11_70;
	// begin inline asm
	mov.u32 %r473, %laneid;
	// end inline asm
	mov.b32 	%r491, 1;
	mov.b32 	%r492, 31;
	mov.b32 	%r493, -1;
	// begin inline asm
	shfl.sync.down.b32 %r474, %r593, %r491, %r492, %r493;
	// end inline asm
	// begin inline asm
	shfl.sync.down.b32 %r479, %r480, %r491, %r492, %r493;
	// end inline asm
	mov.b64 	{%r485, %r490}, %rd410;
	// begin inline asm
	shfl.sync.down.b32 %r484, %r485, %r491, %r492, %r493;
	// end inline asm
	// begin inline asm
	shfl.sync.down.b32 %r489, %r490, %r491, %r492, %r493;
	// end inline asm
	mov.b64 	%rd28, {%r484, %r489};
	setp.gt.s32 	%p220, %r473, 30;
	mov.u64 	%rd412, %rd410;
	mov.u32 	%r595, %r593;
	@%p220 bra 	$L__BB11_30;
	setp.lt.s32 	%p221, %r593, %r474;
	mov.u64 	%rd412, %rd28;
	mov.u32 	%r595, %r474;
	@%p221 bra 	$L__BB11_30;
	setp.lt.s32 	%p222, %r474, %r593;
	mov.u64 	%rd412, %rd410;
	mov.u32 	%r595, %r593;
	@%p222 bra 	$L__BB11_30;
	setp.lt.s64 	%p223, %rd410, %rd28;
	min.s64 	%rd412, %rd410, %rd28;
	selp.b32 	%r595, %r593, %r474, %p223;
$L__BB11_30:
	mov.b32 	%r511, 2;
	mov.b32 	%r512, 31;
	mov.b32 	%r513, -1;
	// begin inline asm
	shfl.sync.down.b32 %r494, %r595, %r511, %r512, %r513;
	// end inline asm
	// begin inline asm
	shfl.sync.down.b32 %r499, %r500, %r511, %r512, %r513;
	// end inline asm
	mov.b64 	{%r505, %r510}, %rd412;
	// begin inline asm
	shfl.sync.down.b32 %r504, %r505, %r511, %r512, %r513;
	// end inline asm
	// begin inline asm
	shfl.sync.down.b32 %r509, %r510, %r511, %r512, %r513;
	// end inline asm
	mov.b64 	%rd31, {%r504, %r509};
	setp.gt.s32 	%p224, %r473, 29;
	mov.u64 	%rd413, %rd412;
	mov.u32 	%r596, %r595;
	@%p224 bra 	$L__BB11_34;
	setp.lt.s32 	%p225, %r595, %r494;
	mov.u64 	%rd413, %rd31;
	mov.u32 	%r596, %r494;
	@%p225 bra 	$L__BB11_34;
	setp.lt.s32 	%p226, %r494, %r595;
	mov.u64 	%rd413, %rd412;
	mov.u32 	%r596, %r595;
	@%p226 bra 	$L__BB11_34;
	setp.lt.s64 	%p227, %rd412, %rd31;
	min.s64 	%rd413, %rd412, %rd31;
	selp.b32 	%r596, %r595, %r494, %p227;
$L__BB11_34:
	mov.b32 	%r531, 4;
	mov.b32 	%r532, 31;
	mov.b32 	%r533, -1;
	// begin inline asm
	shfl.sync.down.b32 %r514, %r596, %r531, %r532, %r533;
	// end inline asm
	// begin inline asm
	shfl.sync.down.b32 %r519, %r520, %r531, %r532, %r533;
	// end inline asm
	mov.b64 	{%r525, %r530}, %rd413;
	// begin inline asm
	shfl.sync.down.b32 %r524, %r525, %r531, %r532, %r533;
	// end inline asm
	// begin inline asm
	shfl.sync.down.b32 %r529, %r530, %r531, %r532, %r533;
	// end inline asm
	mov.b64 	%rd34, {%r524, %r529};
	setp.gt.s32 	%p228, %r473, 27;
	mov.u64 	%rd414, %rd413;
	mov.u32 	%r597, %r596;
	@%p228 bra 	$L__BB11_38;
	setp.lt.s32 	%p229, %r596, %r514;
	mov.u64 	%rd414, %rd34;
	mov.u32 	%r597, %r514;
	@%p229 bra 	$L__BB11_38;
	setp.lt.s32 	%p230, %r514, %r596;
	mov.u64 	%rd414, %rd413;
	mov.u32 	%r597, %r596;
	@%p230 bra 	$L__BB11_38;
	setp.lt.s64 	%p231, %rd413, %rd34;
	min.s64 	%rd414, %rd413, %rd34;
	selp.b32 	%r597, %r596, %r514, %p231;
$L__BB11_38:
	mov.b32 	%r551, 8;
	mov.b32 	%r552, 31;
	mov.b32 	%r553, -1;
	// begin inline asm
	shfl.sync.down.b32 %r534, %r597, %r551, %r552, %r553;
	// end inline asm
	// begin inline asm
	shfl.sync.down.b32 %r539, %r540, %r551, %r552, %r553;
	// end inline asm
	mov.b64 	{%r545, %r550}, %rd414;
	// begin inline asm
	shfl.sync.down.b32 %r544, %r545, %r551, %r552, %r553;
	// end inline asm
	// begin inline asm
	shfl.sync.down.b32 %r549, %r550, %r551, %r552, %r553;
	// end inline asm
	mov.b64 	%rd37, {%r544, %r549};
	setp.gt.s32 	%p232, %r473, 23;
	mov.u64 	%rd415, %rd414;
	mov.u32 	%r598, %r597;
	@%p232 bra 	$L__BB11_42;
	setp.lt.s32 	%p233, %r597, %r534;
	mov.u64 	%rd415, %rd37;
	mov.u32 	%r598, %r534;
	@%p233 bra 	$L__BB11_42;
	setp.lt.s32 	%p234, %r534, %r597;
	mov.u64 	%rd415, %rd414;
	mov.u32 	%r598, %r597;
	@%p234 bra 	$L__BB11_42;
	setp.lt.s64 	%p235, %rd414, %rd37;
	min.s64 	%rd415, %rd414, %rd37;
	selp.b32 	%r598, %r597, %r534, %p235;
$L__BB11_42:
	mov.b32 	%r571, 16;
	mov.b32 	%r572, 31;
	mov.b32 	%r573, -1;
	// begin inline asm
	shfl.sync.down.b32 %r554, %r598, %r571, %r572, %r573;
	// end inline asm
	// begin inline asm
	shfl.sync.down.b32 %r559, %r560, %r571, %r572, %r573;
	// end inline asm
	mov.b64 	{%r565, %r570}, %rd415;
	// begin inline asm
	shfl.sync.down.b32 %r564, %r565, %r571, %r572, %r573;
	// end inline asm
	// begin inline asm
	shfl.sync.down.b32 %r569, %r570, %r571, %r572, %r573;
	// end inline asm
	mov.b64 	%rd40, {%r564, %r569};
	setp.gt.s32 	%p236, %r473, 15;
	mov.u64 	%rd486, %rd415;
	mov.u32 	%r665, %r598;
	@%p236 bra 	$L__BB11_46;
	setp.lt.s32 	%p237, %r598, %r554;
	mov.u64 	%rd486, %rd40;
	mov.u32 	%r665, %r554;
	@%p237 bra 	$L__BB11_46;
	setp.lt.s32 	%p238, %r554, %r598;
	mov.u64 	%rd486, %rd415;
	mov.u32 	%r665, %r598;
	@%p238 bra 	$L__BB11_46;
	setp.lt.s64 	%p239, %rd415, %rd40;
	min.s64 	%rd486, %rd415, %rd40;
	selp.b32 	%r665, %r598, %r554, %p239;
$L__BB11_46:
	setp.ne.s32 	%p240, %r473, 0;
	@%p240 bra 	$L__BB11_48;
	shr.u32 	%r574, %r1, 1;
	and.b32  	%r575, %r574, 496;
	mov.u32 	%r576, _ZN6thrust24THRUST_300001_SM_1000_NS8cuda_cub4core6detail5shmemE;
	add.s32 	%r577, %r576, %r575;
	st.shared.u32 	[%r577+8], %r665;
	st.shared.u64 	[%r577+16], %rd486;
$L__BB11_48:
	bar.sync 	0;
	setp.ne.s32 	%p241, %r1, 0;
	@%p241 bra 	$L__BB11_232;
	ld.shared.u32 	%r51, [_ZN6thrust24THRUST_300001_SM_1000_NS8cuda_cub4core6detail5shmemE+24];
	ld.shared.u64 	%rd43, [_ZN6thrust24THRUST_300001_SM_1000_NS8cuda_cub4core6detail5shmemE+32];
	setp.lt.s32 	%p242, %r665, %r51;
	mov.u64 	%rd417, %rd43;
	mov.u32 	%r600, %r51;
	@%p242 bra 	$L__BB11_52;
	setp.lt.s32 	%p243, %r51, %r665;
	mov.u64 	%rd417, %rd486;
	mov.u32 	%r600, %r665;
	@%p243 bra 	$L__BB11_52;
	setp.lt.s64 	%p244, %rd486, %rd43;
	min.s64 	%rd417, %rd486, %rd43;
	selp.b32 	%r600, %r665, %r51, %p244;
$L__BB11_52:
	ld.shared.u32 	%r54, [_ZN6thrust24THRUST_300001_SM_1000_NS8cuda_cub4core6detail5shmemE+40];
	ld.shared.u64 	%rd46, [_ZN6thrust24THRUST_300001_SM_1000_NS8cuda_cub4core6detail5shmemE+48];
	setp.lt.s32 	%p245, %r600, %r54;
	mov.u64 	%rd418, %rd46;
	mov.u32 	%r601, %r54;
	@%p245 bra 	$L__BB11_55;
	setp.lt.s32 	%p246, %r54, %r600;
	mov.u64 	%rd418, %rd417;
	mov.u32 	%r601, %r600;
	@%p246 bra 	$L__BB11_55;
	setp.lt.s64 	%p247, %rd417, %rd46;
	min.s64 	%rd418, %rd417, %rd46;
	selp.b32 	%r601, %r600, %r54, %p247;
$L__BB11_55:
	ld.shared.u32 	%r57, [_ZN6thrust24THRUST_300001_SM_1000_NS8cuda_cub4core6detail5shmemE+56];
	ld.shared.u64 	%rd49, [_ZN6thrust24THRUST_300001_SM_1000_NS8cuda_cub4core6detail5shmemE+64];
	setp.lt.s32 	%p248, %r601, %r57;
	mov.u64 	%rd419, %rd49;
	mov.u32 	%r602, %r57;
	@%p248 bra 	$L__BB11_58;
	setp.lt.s32 	%p249, %r57, %r601;
	mov.u64 	%rd419, %rd418;
	mov.u32 	%r602, %r601;
	@%p249 bra 	$L__BB11_58;
	setp.lt.s64 	%p250, %rd418, %rd49;
	min.s64 	%rd419, %rd418, %rd49;
	selp.b32 	%r602, %r601, %r57, %p250;
$L__BB11_58:
	ld.shared.u32 	%r60, [_ZN6thrust24THRUST_300001_SM_1000_NS8cuda_cub4core6detail5shmemE+72];
	ld.shared.u64 	%rd52, [_ZN6thrust24THRUST_300001_SM_1000_NS8cuda_cub4core6detail5shmemE+80];
	setp.lt.s32 	%p251, %r602, %r60;
	mov.u64 	%rd420, %rd52;
	mov.u32 	%r603, %r60;
	@%p251 bra 	$L__BB11_61;
	setp.lt.s32 	%p252, %r60, %r602;
	mov.u64 	%rd420, %rd419;
	mov.u32 	%r603, %r602;
	@%p252 bra 	$L__BB11_61;
	setp.lt.s64 	%p253, %rd419, %rd52;
	min.s64 	%rd420, %rd419, %rd52;
	selp.b32 	%r603, %r602, %r60, %p253;
$L__BB11_61:
	ld.shared.u32 	%r63, [_ZN6thrust24THRUST_300001_SM_1000_NS8cuda_cub4core6detail5shmemE+88];
	ld.shared.u64 	%rd55, [_ZN6thrust24THRUST_300001_SM_1000_NS8cuda_cub4core6detail5shmemE+96];
	setp.lt.s32 	%p254, %r603, %r63;
	mov.u64 	%rd421, %rd55;
	mov.u32 	%r604, %r63;
	@%p254 bra 	$L__BB11_64;
	setp.lt.s32 	%p255, %r63, %r603;
	mov.u64 	%rd421, %rd420;
	mov.u32 	%r604, %r603;
	@%p255 bra 	$L__BB11_64;
	setp.lt.s64 	%p256, %rd420, %rd55;
	min.s64 	%rd421, %rd420, %rd55;
	selp.b32 	%r604, %r603, %r63, %p256;
$L__BB11_64:
	ld.shared.u32 	%r66, [_ZN6thrust24THRUST_300001_SM_1000_NS8cuda_cub4core6detail5shmemE+104];
	ld.shared.u64 	%rd58, [_ZN6thrust24THRUST_300001_SM_1000_NS8cuda_cub4core6detail5shmemE+112];
	setp.lt.s32 	%p257, %r604, %r66;
	mov.u64 	%rd422, %rd58;
	mov.u32 	%r605, %r66;
	@%p257 bra 	$L__BB11_67;
	setp.lt.s32 	%p258, %r66, %r604;
	mov.u64 	%rd422, %rd421;
	mov.u32 	%r605, %r604;
	@%p258 bra 	$L__BB11_67;
	setp.lt.s64 	%p259, %rd421, %rd58;
	min.s64 	%rd422, %rd421, %rd58;
	selp.b32 	%r605, %r604, %r66, %p259;
$L__BB11_67:
	ld.shared.u32 	%r69, [_ZN6thrust24THRUST_300001_SM_1000_NS8cuda_cub4core6detail5shmemE+120];
	ld.shared.u64 	%rd61, [_ZN6thrust24THRUST_300001_SM_1000_NS8cuda_cub4core6detail5shmemE+128];
	setp.lt.s32 	%p260, %r605, %r69;
	mov.u32 	%r665, %r69;
	mov.u64 	%rd486, %rd61;
	@%p260 bra 	$L__BB11_232;
	setp.lt.s32 	%p261, %r69, %r605;
	mov.u32 	%r665, %r605;
	mov.u64 	%rd486, %rd422;
	@%p261 bra 	$L__BB11_232;
	setp.lt.s64 	%p262, %rd422, %rd61;
	min.s64 	%rd486, %rd422, %rd61;
	selp.b32 	%r665, %r605, %r69, %p262;
	bra.uni 	$L__BB11_232;
$L__BB11_70:
	// begin inline asm
	mov.u32 %r360, %laneid;
	// end inline asm
	and.b32  	%r381, %r1, 992;
	add.s32 	%r382, %r381, 32;
	setp.gt.s32 	%p169, %r382, %r239;
	not.b32 	%r383, %r381;
	add.s32 	%r384, %r239, %r383;
	selp.b32 	%r379, %r384, 31, %p169;
	mov.b32 	%r378, 1;
	mov.b32 	%r380, -1;
	// begin inline asm
	shfl.sync.down.b32 %r361, %r593, %r378, %r379, %r380;
	// end inline asm
	// begin inline asm
	shfl.sync.down.b32 %r366, %r367, %r378, %r379, %r380;
	// end inline asm
	mov.b64 	{%r372, %r377}, %rd410;
	// begin inline asm
	shfl.sync.down.b32 %r371, %r372, %r378, %r379, %r380;
	// end inline asm
	// begin inline asm
	shfl.sync.down.b32 %r376, %r377, %r378, %r379, %r380;
	// end inline asm
	mov.b64 	%rd63, {%r371, %r376};
	setp.ge.s32 	%p170, %r360, %r379;
	mov.u64 	%rd423, %rd410;
	mov.u32 	%r606, %r593;
	@%p170 bra 	$L__BB11_74;
	setp.lt.s32 	%p171, %r593, %r361;
	mov.u64 	%rd423, %rd63;
	mov.u32 	%r606, %r361;
	@%p171 bra 	$L__BB11_74;
	setp.lt.s32 	%p172, %r361, %r593;
	mov.u64 	%rd423, %rd410;
	mov.u32 	%r606, %r593;
	@%p172 bra 	$L__BB11_74;
	setp.lt.s64 	%p173, %rd410, %rd63;
	min.s64 	%rd423, %rd410, %rd63;
	selp.b32 	%r606, %r593, %r361, %p173;
$L__BB11_74:
	mov.b32 	%r402, 2;
	mov.b32 	%r404, -1;
	// begin inline asm
	shfl.sync.down.b32 %r385, %r606, %r402, %r379, %r404;
	// end inline asm
	// begin inline asm
	shfl.sync.down.b32 %r390, %r391, %r402, %r379, %r404;
	// end inline asm
	mov.b64 	{%r396, %r401}, %rd423;
	// begin inline asm
	shfl.sync.down.b32 %r395, %r396, %r402, %r379, %r404;
	// end inline asm
	// begin inline asm
	shfl.sync.down.b32 %r400, %r401, %r402, %r379, %r404;
	// end inline asm
	mov.b64 	%rd66, {%r395, %r400};
	add.s32 	%r405, %r360, 2;
	setp.gt.s32 	%p174, %r405, %r379;
	mov.u64 	%rd424, %rd423;
	mov.u32 	%r607, %r606;
	@%p174 bra 	$L__BB11_78;
	setp.lt.s32 	%p175, %r606, %r385;
	mov.u64 	%rd424, %rd66;
	mov.u32 	%r607, %r385;
	@%p175 bra 	$L__BB11_78;
	setp.lt.s32 	%p176, %r385, %r606;
	mov.u64 	%rd424, %rd423;
	mov.u32 	%r607, %r606;
	@%p176 bra 	$L__BB11_78;
	setp.lt.s64 	%p177, %rd423, %rd66;
	min.s64 	%rd424, %rd423, %rd66;
	selp.b32 	%r607, %r606, %r385, %p177;
$L__BB11_78:
	mov.b32 	%r423, 4;
	mov.b32 	%r425, -1;
	// begin inline asm
	shfl.sync.down.b32 %r406, %r607, %r423, %r379, %r425;
	// end inline asm
	// begin inline asm
	shfl.sync.down.b32 %r411, %r412, %r423, %r379, %r425;
	// end inline asm
	mov.b64 	{%r417, %r422}, %rd424;
	// begin inline asm
	shfl.sync.down.b32 %r416, %r417, %r423, %r379, %r425;
	// end inline asm
	// begin inline asm
	shfl.sync.down.b32 %r421, %r422, %r423, %r379, %r425;
	// end inline asm
	mov.b64 	%rd69, {%r416, %r421};
	add.s32 	%r426, %r360, 4;
	setp.gt.s32 	%p178, %r426, %r379;
	mov.u32 	%r608, %r607;
	mov.u64 	%rd425, %rd424;
	@%p178 bra 	$L__BB11_82;
	setp.lt.s32 	%p179, %r607, %r406;
	mov.u32 	%r608, %r406;
	mov.u64 	%rd425, %rd69;
	@%p179 bra 	$L__BB11_82;
	setp.lt.s32 	%p180, %r406, %r607;
	mov.u32 	%r608, %r607;
	mov.u64 	%rd425, %rd424;
	@%p180 bra 	$L__BB11_82;
	setp.lt.s64 	%p181, %rd424, %rd69;
	selp.b32 	%r608, %r607, %r406, %p181;
	min.s64 	%rd425, %rd424, %rd69;
$L__BB11_82:
	mov.b32 	%r444, 8;
	mov.b32 	%r446, -1;
	// begin inline asm
	shfl.sync.down.b32 %r427, %r608, %r444, %r379, %r446;
	// end inline asm
	// begin inline asm
	shfl.sync.down.b32 %r432, %r433, %r444, %r379, %r446;
	// end inline asm
	mov.b64 	{%r438, %r443}, %rd425;
	// begin inline asm
	shfl.sync.down.b32 %r437, %r438, %r444, %r379, %r446;
	// end inline asm
	// begin inline asm
	shfl.sync.down.b32 %r442, %r443, %r444, %r379, %r446;
	// end inline asm
	mov.b64 	%rd72, {%r437, %r442};
	add.s32 	%r447, %r360, 8;
	setp.gt.s32 	%p182, %r447, %r379;
	mov.u32 	%r609, %r608;
	mov.u64 	%rd426, %rd425;
	@%p182 bra 	$L__BB11_86;
	setp.lt.s32 	%p183, %r608, %r427;
	mov.u32 	%r609, %r427;
	mov.u64 	%rd426, %rd72;
	@%p183 bra 	$L__BB11_86;
	setp.lt.s32 	%p184, %r427, %r608;
	mov.u32 	%r609, %r608;
	mov.u64 	%rd426, %rd425;
	@%p184 bra 	$L__BB11_86;
	setp.lt.s64 	%p185, %rd425, %rd72;
	selp.b32 	%r609, %r608, %r427, %p185;
	min.s64 	%rd426, %rd425, %rd72;
$L__BB11_86:
	mov.b32 	%r465, 16;
	mov.b32 	%r467, -1;
	// begin inline asm
	shfl.sync.down.b32 %r448, %r609, %r465, %r379, %r467;
	// end inline asm
	// begin inline asm
	shfl.sync.down.b32 %r453, %r454, %r465, %r379, %r467;
	// end inline asm
	mov.b64 	{%r459, %r464}, %rd426;
	// begin inline asm
	shfl.sync.down.b32 %r458, %r459, %r465, %r379, %r467;
	// end inline asm
	// begin inline asm
	shfl.sync.down.b32 %r463, %r464, %r465, %r379, %r467;
	// end inline asm
	mov.b64 	%rd75, {%r458, %r463};
	add.s32 	%r468, %r360, 16;
	setp.gt.s32 	%p186, %r468, %r379;
	mov.u32 	%r665, %r609;
	mov.u64 	%rd486, %rd426;
	@%p186 bra 	$L__BB11_90;
	setp.lt.s32 	%p187, %r609, %r448;
	mov.u32 	%r665, %r448;
	mov.u64 	%rd486, %rd75;
	@%p187 bra 	$L__BB11_90;
	setp.lt.s32 	%p188, %r448, %r609;
	mov.u32 	%r665, %r609;
	mov.u64 	%rd486, %rd426;
	@%p188 bra 	$L__BB11_90;
	setp.lt.s64 	%p189, %rd426, %rd75;
	selp.b32 	%r665, %r609, %r448, %p189;
	min.s64 	%rd486, %rd426, %rd75;
$L__BB11_90:
	setp.ne.s32 	%p190, %r360, 0;
	@%p190 bra 	$L__BB11_92;
	shr.u32 	%r469, %r1, 1;
	and.b32  	%r470, %r469, 496;
	mov.u32 	%r471, _ZN6thrust24THRUST_300001_SM_1000_NS8cuda_cub4core6detail5shmemE;
	add.s32 	%r472, %r471, %r470;
	st.shared.u32 	[%r472+8], %r665;
	st.shared.u64 	[%r472+16], %rd486;
$L__BB11_92:
	bar.sync 	0;
	setp.ne.s32 	%p191, %r1, 0;
	@%p191 bra 	$L__BB11_232;
	setp.lt.s32 	%p192, %r239, 33;
	mov.u32 	%r611, %r665;
	mov.u64 	%rd428, %rd486;
	@%p192 bra 	$L__BB11_97;
	ld.shared.u32 	%r88, [_ZN6thrust24THRUST_300001_SM_1000_NS8cuda_cub4core6detail5shmemE+24];
	ld.shared.u64 	%rd78, [_ZN6thrust24THRUST_300001_SM_1000_NS8cuda_cub4core6detail5shmemE+32];
	setp.lt.s32 	%p193, %r665, %r88;
	mov.u32 	%r611, %r88;
	mov.u64 	%rd428, %rd78;
	@%p193 bra 	$L__BB11_97;
	setp.lt.s32 	%p194, %r88, %r665;
	mov.u32 	%r611, %r665;
	mov.u64 	%rd428, %rd486;
	@%p194 bra 	$L__BB11_97;
	setp.lt.s64 	%p195, %rd486, %rd78;
	selp.b32 	%r611, %r665, %r88, %p195;
	min.s64 	%rd428, %rd486, %rd78;
$L__BB11_97:
	setp.lt.s32 	%p196, %r239, 65;
	mov.u32 	%r612, %r611;
	mov.u64 	%rd429, %rd428;
	@%p196 bra 	$L__BB11_101;
	ld.shared.u32 	%r91, [_ZN6thrust24THRUST_300001_SM_1000_NS8cuda_cub4core6detail5shmemE+40];
	ld.shared.u64 	%rd81, [_ZN6thrust24THRUST_300001_SM_1000_NS8cuda_cub4core6detail5shmemE+48];
	setp.lt.s32 	%p197, %r611, %r91;
	mov.u32 	%r612, %r91;
	mov.u64 	%rd429, %rd81;
	@%p197 bra 	$L__BB11_101;
	setp.lt.s32 	%p198, %r91, %r611;
	mov.u32 	%r612, %r611;
	mov.u64 	%rd429, %rd428;
	@%p198 bra 	$L__BB11_101;
	setp.lt.s64 	%p199, %rd428, %rd81;
	selp.b32 	%r612, %r611, %r91, %p199;
	min.s64 	%rd429, %rd428, %rd81;
$L__BB11_101:
	setp.lt.s32 	%p200, %r239, 97;
	mov.u32 	%r613, %r612;
	mov.u64 	%rd430, %rd429;
	@%p200 bra 	$L__BB11_105;
	ld.shared.u32 	%r94, [_ZN6thrust24THRUST_300001_SM_1000_NS8cuda_cub4core6detail5shmemE+56];
	ld.shared.u64 	%rd84, [_ZN6thrust24THRUST_300001_SM_1000_NS8cuda_cub4core6detail5shmemE+64];
	setp.lt.s32 	%p201, %r612, %r94;
	mov.u32 	%r613, %r94;
	mov.u64 	%rd430, %rd84;
	@%p201 bra 	$L__BB11_105;
	setp.lt.s32 	%p202, %r94, %r612;
	mov.u32 	%r613, %r612;
	mov.u64 	%rd430, %rd429;
	@%p202 bra 	$L__BB11_105;
	setp.lt.s64 	%p203, %rd429, %rd84;
	selp.b32 	%r613, %r612, %r94, %p203;
	min.s64 	%rd430, %rd429, %rd84;
$L__BB11_105:
	setp.lt.s32 	%p204, %r239, 129;
	mov.u32 	%r614, %r613;
	mov.u64 	%rd431, %rd430;
	@%p204 bra 	$L__BB11_109;
	ld.shared.u32 	%r97, [_ZN6thrust24THRUST_300001_SM_1000_NS8cuda_cub4core6detail5shmemE+72];
	ld.shared.u64 	%rd87, [_ZN6thrust24THRUST_300001_SM_1000_NS8cuda_cub4core6detail5shmemE+80];
	setp.lt.s32 	%p205, %r613, %r97;
	mov.u32 	%r614, %r97;
	mov.u64 	%rd431, %rd87;
	@%p205 bra 	$L__BB11_109;
	setp.lt.s32 	%p206, %r97, %r613;
	mov.u32 	%r614, %r613;
	mov.u64 	%rd431, %rd430;
	@%p206 bra 	$L__BB11_109;
	setp.lt.s64 	%p207, %rd430, %rd87;
	selp.b32 	%r614, %r613, %r97, %p207;
	min.s64 	%rd431, %rd430, %rd87;
$L__BB11_109:
	setp.lt.s32 	%p208, %r239, 161;
	mov.u32 	%r615, %r614;
	mov.u64 	%rd432, %rd431;
	@%p208 bra 	$L__BB11_113;
	ld.shared.u32 	%r100, [_ZN6thrust24THRUST_300001_SM_1000_NS8cuda_cub4core6detail5shmemE+88];
	ld.shared.u64 	%rd90, [_ZN6thrust24THRUST_300001_SM_1000_NS8cuda_cub4core6detail5shmemE+96];
	setp.lt.s32 	%p209, %r614, %r100;
	mov.u32 	%r615, %r100;
	mov.u64 	%rd432, %rd90;
	@%p209 bra 	$L__BB11_113;
	setp.lt.s32 	%p210, %r100, %r614;
	mov.u32 	%r615, %r614;
	mov.u64 	%rd432, %rd431;
	@%p210 bra 	$L__BB11_113;
	setp.lt.s64 	%p211, %rd431, %rd90;
	selp.b32 	%r615, %r614, %r100, %p211;
	min.s64 	%rd432, %rd431, %rd90;
$L__BB11_113:
	setp.lt.s32 	%p212, %r239, 193;
	mov.u32 	%r616, %r615;
	mov.u64 	%rd433, %rd432;
	@%p212 bra 	$L__BB11_117;
	ld.shared.u32 	%r103, [_ZN6thrust24THRUST_300001_SM_1000_NS8cuda_cub4core6detail5shmemE+104];
	ld.shared.u64 	%rd93, [_ZN6thrust24THRUST_300001_SM_1000_NS8cuda_cub4core6detail5shmemE+112];
	setp.lt.s32 	%p213, %r615, %r103;
	mov.u32 	%r616, %r103;
	mov.u64 	%rd433, %rd93;
	@%p213 bra 	$L__BB11_117;
	setp.lt.s32 	%p214, %r103, %r615;
	mov.u32 	%r616, %r615;
	mov.u64 	%rd433, %rd432;
	@%p214 bra 	$L__BB11_117;
	setp.lt.s64 	%p215, %rd432, %rd93;
	selp.b32 	%r616, %r615, %r103, %p215;
	min.s64 	%rd433, %rd432, %rd93;
$L__BB11_117:
	setp.lt.s32 	%p216, %r239, 225;
	mov.u32 	%r665, %r616;
	mov.u64 	%rd486, %rd433;
	@%p216 bra 	$L__BB11_232;
	ld.shared.u32 	%r106, [_ZN6thrust24THRUST_300001_SM_1000_NS8cuda_cub4core6detail5shmemE+120];
	ld.shared.u64 	%rd96, [_ZN6thrust24THRUST_300001_SM_1000_NS8cuda_cub4core6detail5shmemE+128];
	setp.lt.s32 	%p217, %r616, %r106;
	mov.u32 	%r665, %r106;
	mov.u64 	%rd486, %rd96;
	@%p217 bra 	$L__BB11_232;
	setp.lt.s32 	%p218, %r106, %r616;
	mov.u32 	%r665, %r616;
	mov.u64 	%rd486, %rd433;
	@%p218 bra 	$L__BB11_232;
	setp.lt.s64 	%p219, %rd433, %rd96;
	selp.b32 	%r665, %r616, %r106, %p219;
	min.s64 	%rd486, %rd433, %rd96;
	bra.uni 	$L__BB11_232;
$L__BB11_121:
	ld.param.u64 	%rd391, [_ZN6thrust24THRUST_300001_SM_1000_NS8cuda_cub4core6detail13_kernel_agentINS1_8__reduce11ReduceAgentIPN4cuda3std3__45tupleIJilEEESC_SB_lNS1_9__extrema9arg_max_fIilNS9_4lessIiEEEEEEJSC_SC_iSH_EEEvDpT0__param_0];
	mov.u32 	%r108, %tid.x;
	cvt.u64.u32 	%rd98, %r108;
	mul.wide.u32 	%rd258, %r108, 16;
	add.s64 	%rd239, %rd391, %rd258;
	// begin inline asm
	ld.global.nc.u64 %rd238, [%rd239];
	// end inline asm
	add.s64 	%rd241, %rd239, 8;
	// begin inline asm
	ld.global.nc.u64 %rd240, [%rd241];
	// end inline asm
	cvt.u32.u64 	%r109, %rd238;
	add.s64 	%rd243, %rd239, 4096;
	// begin inline asm
	ld.global.nc.u64 %rd242, [%rd243];
	// end inline asm
	add.s64 	%rd245, %rd239, 4104;
	// begin inline asm
	ld.global.nc.u64 %rd434, [%rd245];
	// end inline asm
	cvt.u32.u64 	%r617, %rd242;
	add.s64 	%rd247, %rd239, 8192;
	// begin inline asm
	ld.global.nc.u64 %rd246, [%rd247];
	// end inline asm
	add.s64 	%rd249, %rd239, 8200;
	// begin inline asm
	ld.global.nc.u64 %rd435, [%rd249];
	// end inline asm
	cvt.u32.u64 	%r618, %rd246;
	add.s64 	%rd251, %rd239, 12288;
	// begin inline asm
	ld.global.nc.u64 %rd250, [%rd251];
	// end inline asm
	add.s64 	%rd253, %rd239, 12296;
	// begin inline asm
	ld.global.nc.u64 %rd436, [%rd253];
	// end inline asm
	cvt.u32.u64 	%r619, %rd250;
	add.s64 	%rd255, %rd239, 16384;
	// begin inline asm
	ld.global.nc.u64 %rd254, [%rd255];
	// end inline asm
	add.s64 	%rd257, %rd239, 16392;
	// begin inline asm
	ld.global.nc.u64 %rd473, [%rd257];
	// end inline asm
	cvt.u32.u64 	%r652, %rd254;
	setp.lt.s32 	%p3, %r109, %r617;
	@%p3 bra 	$L__BB11_123;
	setp.lt.s32 	%p4, %r617, %r109;
	setp.lt.s64 	%p5, %rd240, %rd434;
	or.pred  	%p6, %p4, %p5;
	selp.b32 	%r617, %r109, %r617, %p6;
	selp.b64 	%rd434, %rd240, %rd434, %p6;
$L__BB11_123:
	setp.lt.s32 	%p7, %r617, %r618;
	@%p7 bra 	$L__BB11_125;
	setp.lt.s32 	%p8, %r618, %r617;
	setp.lt.s64 	%p9, %rd434, %rd435;
	or.pred  	%p10, %p8, %p9;
	selp.b32 	%r618, %r617, %r618, %p10;
	selp.b64 	%rd435, %rd434, %rd435, %p10;
$L__BB11_125:
	setp.lt.s32 	%p11, %r618, %r619;
	@%p11 bra 	$L__BB11_127;
	setp.lt.s32 	%p12, %r619, %r618;
	setp.lt.s64 	%p13, %rd435, %rd436;
	or.pred  	%p14, %p12, %p13;
	selp.b32 	%r619, %r618, %r619, %p14;
	selp.b64 	%rd436, %rd435, %rd436, %p14;
$L__BB11_127:
	setp.lt.s32 	%p15, %r619, %r652;
	@%p15 bra 	$L__BB11_129;
	setp.lt.s32 	%p16, %r652, %r619;
	setp.lt.s64 	%p17, %rd436, %rd473;
	or.pred  	%p18, %p16, %p17;
	selp.b32 	%r652, %r619, %r652, %p18;
	selp.b64 	%rd473, %rd436, %rd473, %p18;
$L__BB11_129:
	setp.lt.u32 	%p19, %r239, 2560;
	mov.b64 	%rd452, 1280;
	@%p19 bra 	$L__BB11_165;
	add.s64 	%rd262, %rd1, -2560;
	mul.hi.u64 	%rd263, %rd262, -3689348814741910323;
	shr.u64 	%rd112, %rd263, 10;
	setp.lt.u64 	%p20, %rd262, 1280;
	mov.b64 	%rd452, 1280;
	@%p20 bra 	$L__BB11_153;
	ld.param.u64 	%rd392, [_ZN6thrust24THRUST_300001_SM_1000_NS8cuda_cub4core6detail13_kernel_agentINS1_8__reduce11ReduceAgentIPN4cuda3std3__45tupleIJilEEESC_SB_lNS1_9__extrema9arg_max_fIilNS9_4lessIiEEEEEEJSC_SC_iSH_EEEvDpT0__param_0];
	add.s64 	%rd265, %rd112, 1;
	and.b64  	%rd438, %rd265, 36028797018963966;
	shl.b64 	%rd266, %rd98, 4;
	add.s64 	%rd267, %rd266, %rd392;
	add.s64 	%rd439, %rd267, 57352;
	mov.b64 	%rd452, 1280;
$L__BB11_132:
	add.s64 	%rd269, %rd439, -36872;
	// begin inline asm
	ld.global.nc.u64 %rd268, [%rd269];
	// end inline asm
	add.s64 	%rd271, %rd439, -36864;
	// begin inline asm
	ld.global.nc.u64 %rd442, [%rd271];
	// end inline asm
	cvt.u32.u64 	%r622, %rd268;
	add.s64 	%rd273, %rd439, -32776;
	// begin inline asm
	ld.global.nc.u64 %rd272, [%rd273];
	// end inline asm
	add.s64 	%rd275, %rd439, -32768;
	// begin inline asm
	ld.global.nc.u64 %rd443, [%rd275];
	// end inline asm
	cvt.u32.u64 	%r623, %rd272;
	add.s64 	%rd277, %rd439, -28680;
	// begin inline asm
	ld.global.nc.u64 %rd276, [%rd277];
	// end inline asm
	add.s64 	%rd279, %rd439, -28672;
	// begin inline asm
	ld.global.nc.u64 %rd444, [%rd279];
	// end inline asm
	cvt.u32.u64 	%r624, %rd276;
	add.s64 	%rd281, %rd439, -24584;
	// begin inline asm
	ld.global.nc.u64 %rd280, [%rd281];
	// end inline asm
	add.s64 	%rd283, %rd439, -24576;
	// begin inline asm
	ld.global.nc.u64 %rd445, [%rd283];
	// end inline asm
	cvt.u32.u64 	%r625, %rd280;
	add.s64 	%rd285, %rd439, -20488;
	// begin inline asm
	ld.global.nc.u64 %rd284, [%rd285];
	// end inline asm
	add.s64 	%rd287, %rd439, -20480;
	// begin inline asm
	ld.global.nc.u64 %rd446, [%rd287];
	// end inline asm
	cvt.u32.u64 	%r626, %rd284;
	setp.lt.s32 	%p21, %r652, %r622;
	@%p21 bra 	$L__BB11_134;
	setp.lt.s32 	%p22, %r622, %r652;
	setp.lt.s64 	%p23, %rd473, %rd442;
	or.pred  	%p24, %p22, %p23;
	selp.b32 	%r622, %r652, %r622, %p24;
	selp.b64 	%rd442, %rd473, %rd442, %p24;
$L__BB11_134:
	setp.lt.s32 	%p25, %r622, %r623;
	@%p25 bra 	$L__BB11_136;
	setp.lt.s32 	%p26, %r623, %r622;
	setp.lt.s64 	%p27, %rd442, %rd443;
	or.pred  	%p28, %p26, %p27;
	selp.b32 	%r623, %r622, %r623, %p28;
	selp.b64 	%rd443, %rd442, %rd443, %p28;
$L__BB11_136:
	setp.lt.s32 	%p29, %r623, %r624;
	@%p29 bra 	$L__BB11_138;
	setp.lt.s32 	%p30, %r624, %r623;
	setp.lt.s64 	%p31, %rd443, %rd444;
	or.pred  	%p32, %p30, %p31;
	selp.b32 	%r624, %r623, %r624, %p32;
	selp.b64 	%rd444, %rd443, %rd444, %p32;
$L__BB11_138:
	setp.lt.s32 	%p33, %r624, %r625;
	@%p33 bra 	$L__BB11_140;
	setp.lt.s32 	%p34, %r625, %r624;
	setp.lt.s64 	%p35, %rd444, %rd445;
	or.pred  	%p36, %p34, %p35;
	selp.b32 	%r625, %r624, %r625, %p36;
	selp.b64 	%rd445, %rd444, %rd445, %p36;
$L__BB11_140:
	setp.lt.s32 	%p37, %r625, %r626;
	@%p37 bra 	$L__BB11_142;
	setp.lt.s32 	%p38, %r626, %r625;
	setp.lt.s64 	%p39, %rd445, %rd446;
	or.pred  	%p40, %p38, %p39;
	selp.b32 	%r626, %r625, %r626, %p40;
	selp.b64 	%rd446, %rd445, %rd446, %p40;
$L__BB11_142:
	add.s64 	%rd289, %rd439, -16392;
	// begin inline asm
	ld.global.nc.u64 %rd288, [%rd289];
	// end inline asm
	add.s64 	%rd291, %rd439, -16384;
	// begin inline asm
	ld.global.nc.u64 %rd447, [%rd291];
	// end inline asm
	cvt.u32.u64 	%r627, %rd288;
	add.s64 	%rd293, %rd439, -12296;
	// begin inline asm
	ld.global.nc.u64 %rd292, [%rd293];
	// end inline asm
	add.s64 	%rd295, %rd439, -12288;
	// begin inline asm
	ld.global.nc.u64 %rd448, [%rd295];
	// end inline asm
	cvt.u32.u64 	%r628, %rd292;
	add.s64 	%rd297, %rd439, -8200;
	// begin inline asm
	ld.global.nc.u64 %rd296, [%rd297];
	// end inline asm
	add.s64 	%rd299, %rd439, -8192;
	// begin inline asm
	ld.global.nc.u64 %rd449, [%rd299];
	// end inline asm
	cvt.u32.u64 	%r629, %rd296;
	add.s64 	%rd301, %rd439, -4104;
	// begin inline asm
	ld.global.nc.u64 %rd300, [%rd301];
	// end inline asm
	add.s64 	%rd303, %rd439, -4096;
	// begin inline asm
	ld.global.nc.u64 %rd450, [%rd303];
	// end inline asm
	cvt.u32.u64 	%r630, %rd300;
	add.s64 	%rd305, %rd439, -8;
	// begin inline asm
	ld.global.nc.u64 %rd304, [%rd305];
	// end inline asm
	// begin inline asm
	ld.global.nc.u64 %rd473, [%rd439];
	// end inline asm
	cvt.u32.u64 	%r652, %rd304;
	setp.lt.s32 	%p41, %r626, %r627;
	@%p41 bra 	$L__BB11_144;
	setp.lt.s32 	%p42, %r627, %r626;
	setp.lt.s64 	%p43, %rd446, %rd447;
	or.pred  	%p44, %p42, %p43;
	selp.b32 	%r627, %r626, %r627, %p44;
	selp.b64 	%rd447, %rd446, %rd447, %p44;
$L__BB11_144:
	setp.lt.s32 	%p45, %r627, %r628;
	@%p45 bra 	$L__BB11_146;
	setp.lt.s32 	%p46, %r628, %r627;
	setp.lt.s64 	%p47, %rd447, %rd448;
	or.pred  	%p48, %p46, %p47;
	selp.b32 	%r628, %r627, %r628, %p48;
	selp.b64 	%rd448, %rd447, %rd448, %p48;
$L__BB11_146:
	setp.lt.s32 	%p49, %r628, %r629;
	@%p49 bra 	$L__BB11_148;
	setp.lt.s32 	%p50, %r629, %r628;
	setp.lt.s64 	%p51, %rd448, %rd449;
	or.pred  	%p52, %p50, %p51;
	selp.b32 	%r629, %r628, %r629, %p52;
	selp.b64 	%rd449, %rd448, %rd449, %p52;
$L__BB11_148:
	setp.lt.s32 	%p53, %r629, %r630;
	@%p53 bra 	$L__BB11_150;
	setp.lt.s32 	%p54, %r630, %r629;
	setp.lt.s64 	%p55, %rd449, %rd450;
	or.pred  	%p56, %p54, %p55;
	selp.b32 	%r630, %r629, %r630, %p56;
	selp.b64 	%rd450, %rd449, %rd450, %p56;
$L__BB11_150:
	setp.lt.s32 	%p57, %r630, %r652;
	@%p57 bra 	$L__BB11_152;
	setp.lt.s32 	%p58, %r652, %r630;
	setp.lt.s64 	%p59, %rd450, %rd473;
	or.pred  	%p60, %p58, %p59;
	selp.b32 	%r652, %r630, %r652, %p60;
	selp.b64 	%rd473, %rd450, %rd473, %p60;
$L__BB11_152:
	add.s64 	%rd452, %rd452, 2560;
	add.s64 	%rd439, %rd439, 40960;
	add.s64 	%rd438, %rd438, -2;
	setp.ne.s64 	%p61, %rd438, 0;
	@%p61 bra 	$L__BB11_132;
$L__BB11_153:
	and.b64  	%rd308, %rd112, 1;
	setp.eq.b64 	%p62, %rd308, 1;
	@%p62 bra 	$L__BB11_165;
	ld.param.u64 	%rd393, [_ZN6thrust24THRUST_300001_SM_1000_NS8cuda_cub4core6detail13_kernel_agentINS1_8__reduce11ReduceAgentIPN4cuda3std3__45tupleIJilEEESC_SB_lNS1_9__extrema9arg_max_fIilNS9_4lessIiEEEEEEJSC_SC_iSH_EEEvDpT0__param_0];
	shl.b64 	%rd329, %rd452, 4;
	add.s64 	%rd331, %rd393, %rd258;
	add.s64 	%rd310, %rd331, %rd329;
	// begin inline asm
	ld.global.nc.u64 %rd309, [%rd310];
	// end inline asm
	add.s64 	%rd312, %rd310, 8;
	// begin inline asm
	ld.global.nc.u64 %rd456, [%rd312];
	// end inline asm
	cvt.u32.u64 	%r634, %rd309;
	add.s64 	%rd314, %rd310, 4096;
	// begin inline asm
	ld.global.nc.u64 %rd313, [%rd314];
	// end inline asm
	add.s64 	%rd316, %rd310, 4104;
	// begin inline asm
	ld.global.nc.u64 %rd457, [%rd316];
	// end inline asm
	cvt.u32.u64 	%r635, %rd313;
	add.s64 	%rd318, %rd310, 8192;
	// begin inline asm
	ld.global.nc.u64 %rd317, [%rd318];
	// end inline asm
	add.s64 	%rd320, %rd310, 8200;
	// begin inline asm
	ld.global.nc.u64 %rd458, [%rd320];
	// end inline asm
	cvt.u32.u64 	%r636, %rd317;
	add.s64 	%rd322, %rd310, 12288;
	// begin inline asm
	ld.global.nc.u64 %rd321, [%rd322];
	// end inline asm
	add.s64 	%rd324, %rd310, 12296;
	// begin inline asm
	ld.global.nc.u64 %rd459, [%rd324];
	// end inline asm
	cvt.u32.u64 	%r637, %rd321;
	add.s64 	%rd326, %rd310, 16384;
	// begin inline asm
	ld.global.nc.u64 %rd325, [%rd326];
	// end inline asm
	add.s64 	%rd328, %rd310, 16392;
	// begin inline asm
	ld.global.nc.u64 %rd460, [%rd328];
	// end inline asm
	cvt.u32.u64 	%r638, %rd325;
	setp.lt.s32 	%p63, %r652, %r634;
	@%p63 bra 	$L__BB11_156;
	setp.lt.s32 	%p64, %r634, %r652;
	setp.lt.s64 	%p65, %rd473, %rd456;
	or.pred  	%p66, %p64, %p65;
	selp.b32 	%r634, %r652, %r634, %p66;
	selp.b64 	%rd456, %rd473, %rd456, %p66;
$L__BB11_156:
	setp.lt.s32 	%p67, %r634, %r635;
	@%p67 bra 	$L__BB11_158;
	setp.lt.s32 	%p68, %r635, %r634;
	setp.lt.s64 	%p69, %rd456, %rd457;
	or.pred  	%p70, %p68, %p69;
	selp.b32 	%r635, %r634, %r635, %p70;
	selp.b64 	%rd457, %rd456, %rd457, %p70;
$L__BB11_158:
	setp.lt.s32 	%p71, %r635, %r636;
	@%p71 bra 	$L__BB11_160;
	setp.lt.s32 	%p72, %r636, %r635;
	setp.lt.s64 	%p73, %rd457, %rd458;
	or.pred  	%p74, %p72, %p73;
	selp.b32 	%r636, %r635, %r636, %p74;
	selp.b64 	%rd458, %rd457, %rd458, %p74;
$L__BB11_160:
	setp.lt.s32 	%p75, %r636, %r637;
	@%p75 bra 	$L__BB11_162;
	setp.lt.s32 	%p76, %r637, %r636;
	setp.lt.s64 	%p77, %rd458, %rd459;
	or.pred  	%p78, %p76, %p77;
	selp.b32 	%r637, %r636, %r637, %p78;
	selp.b64 	%rd459, %rd458, %rd459, %p78;
$L__BB11_162:
	setp.lt.s32 	%p79, %r637, %r638;
	@%p79 bra 	$L__BB11_164;
	setp.lt.s32 	%p80, %r638, %r637;
	setp.lt.s64 	%p81, %rd459, %rd460;
	or.pred  	%p82, %p80, %p81;
	selp.b32 	%r638, %r637, %r638, %p82;
	selp.b64 	%rd460, %rd459, %rd460, %p82;
$L__BB11_164:
	add.s64 	%rd452, %rd452, 1280;
	mov.u64 	%rd473, %rd460;
	mov.u32 	%r652, %r638;
$L__BB11_165:
	cvt.s64.s32 	%rd332, %r239;
	setp.ge.s64 	%p83, %rd452, %rd332;
	@%p83 bra 	$L__BB11_188;
	cvt.u32.u64 	%r171, %rd452;
	sub.s32 	%r172, %r239, %r171;
	setp.ge.s32 	%p84, %r108, %r172;
	@%p84 bra 	$L__BB11_188;
	not.b32 	%r242, %r108;
	add.s32 	%r243, %r239, %r242;
	sub.s32 	%r173, %r243, %r171;
	and.b32  	%r244, %r173, 768;
	setp.eq.s32 	%p85, %r244, 768;
	mov.u32 	%r644, %r108;
	@%p85 bra 	$L__BB11_173;
	ld.param.u64 	%rd394, [_ZN6thrust24THRUST_300001_SM_1000_NS8cuda_cub4core6detail13_kernel_agentINS1_8__reduce11ReduceAgentIPN4cuda3std3__45tupleIJilEEESC_SB_lNS1_9__extrema9arg_max_fIilNS9_4lessIiEEEEEEJSC_SC_iSH_EEEvDpT0__param_0];
	cvt.u64.u32 	%rd334, %r108;
	add.s64 	%rd335, %rd452, %rd334;
	shl.b64 	%rd336, %rd335, 4;
	add.s64 	%rd463, %rd394, %rd336;
	shr.u32 	%r245, %r173, 8;
	add.s32 	%r246, %r245, 1;
	and.b32  	%r247, %r246, 3;
	neg.s32 	%r640, %r247;
	mov.u32 	%r644, %r108;
$L__BB11_169:
	.pragma "nounroll";
	mov.u64 	%rd176, %rd473;
	mov.u32 	%r177, %r652;
	// begin inline asm
	ld.global.nc.u64 %rd337, [%rd463];
	// end inline asm
	add.s64 	%rd340, %rd463, 8;
	// begin inline asm
	ld.global.nc.u64 %rd339, [%rd340];
	// end inline asm
	cvt.u32.u64 	%r178, %rd337;
	setp.lt.s32 	%p86, %r177, %r178;
	mov.u32 	%r652, %r178;
	mov.u64 	%rd473, %rd339;
	@%p86 bra 	$L__BB11_172;
	setp.lt.s32 	%p87, %r178, %r177;
	mov.u32 	%r652, %r177;
	mov.u64 	%rd473, %rd176;
	@%p87 bra 	$L__BB11_172;
	setp.lt.s64 	%p88, %rd176, %rd339;
	selp.b32 	%r652, %r177, %r178, %p88;
	min.s64 	%rd473, %rd176, %rd339;
$L__BB11_172:
	add.s32 	%r644, %r644, 256;
	add.s64 	%rd463, %rd463, 4096;
	add.s32 	%r640, %r640, 1;
	setp.ne.s32 	%p89, %r640, 0;
	@%p89 bra 	$L__BB11_169;
$L__BB11_173:
	setp.lt.u32 	%p90, %r173, 768;
	@%p90 bra 	$L__BB11_188;
	ld.param.u64 	%rd395, [_ZN6thrust24THRUST_300001_SM_1000_NS8cuda_cub4core6detail13_kernel_agentINS1_8__reduce11ReduceAgentIPN4cuda3std3__45tupleIJilEEESC_SB_lNS1_9__extrema9arg_max_fIilNS9_4lessIiEEEEEEJSC_SC_iSH_EEEvDpT0__param_0];
	cvt.u64.u32 	%rd341, %r644;
	add.s64 	%rd342, %rd452, %rd341;
	shl.b64 	%rd343, %rd342, 4;
	add.s64 	%rd344, %rd343, %rd395;
	add.s64 	%rd468, %rd344, 12296;
$L__BB11_175:
	add.s64 	%rd346, %rd468, -12296;
	// begin inline asm
	ld.global.nc.u64 %rd345, [%rd346];
	// end inline asm
	add.s64 	%rd348, %rd468, -12288;
	// begin inline asm
	ld.global.nc.u64 %rd347, [%rd348];
	// end inline asm
	cvt.u32.u64 	%r188, %rd345;
	setp.lt.s32 	%p91, %r652, %r188;
	mov.u32 	%r649, %r188;
	mov.u64 	%rd470, %rd347;
	@%p91 bra 	$L__BB11_178;
	setp.lt.s32 	%p92, %r188, %r652;
	mov.u32 	%r649, %r652;
	mov.u64 	%rd470, %rd473;
	@%p92 bra 	$L__BB11_178;
	setp.lt.s64 	%p93, %rd473, %rd347;
	selp.b32 	%r649, %r652, %r188, %p93;
	min.s64 	%rd470, %rd473, %rd347;
$L__BB11_178:
	add.s64 	%rd350, %rd468, -8200;
	// begin inline asm
	ld.global.nc.u64 %rd349, [%rd350];
	// end inline asm
	add.s64 	%rd352, %rd468, -8192;
	// begin inline asm
	ld.global.nc.u64 %rd351, [%rd352];
	// end inline asm
	cvt.u32.u64 	%r191, %rd349;
	setp.lt.s32 	%p94, %r649, %r191;
	mov.u32 	%r650, %r191;
	mov.u64 	%rd471, %rd351;
	@%p94 bra 	$L__BB11_181;
	setp.lt.s32 	%p95, %r191, %r649;
	mov.u32 	%r650, %r649;
	mov.u64 	%rd471, %rd470;
	@%p95 bra 	$L__BB11_181;
	setp.lt.s64 	%p96, %rd470, %rd351;
	selp.b32 	%r650, %r649, %r191, %p96;
	min.s64 	%rd471, %rd470, %rd351;
$L__BB11_181:
	add.s64 	%rd354, %rd468, -4104;
	// begin inline asm
	ld.global.nc.u64 %rd353, [%rd354];
	// end inline asm
	add.s64 	%rd356, %rd468, -4096;
	// begin inline asm
	ld.global.nc.u64 %rd355, [%rd356];
	// end inline asm
	cvt.u32.u64 	%r194, %rd353;
	setp.lt.s32 	%p97, %r650, %r194;
	mov.u32 	%r651, %r194;
	mov.u64 	%rd472, %rd355;
	@%p97 bra 	$L__BB11_184;
	setp.lt.s32 	%p98, %r194, %r650;
	mov.u32 	%r651, %r650;
	mov.u64 	%rd472, %rd471;
	@%p98 bra 	$L__BB11_184;
	setp.lt.s64 	%p99, %rd471, %rd355;
	selp.b32 	%r651, %r650, %r194, %p99;
	min.s64 	%rd472, %rd471, %rd355;
$L__BB11_184:
	add.s64 	%rd358, %rd468, -8;
	// begin inline asm
	ld.global.nc.u64 %rd357, [%rd358];
	// end inline asm
	// begin inline asm
	ld.global.nc.u64 %rd359, [%rd468];
	// end inline asm
	cvt.u32.u64 	%r197, %rd357;
	setp.lt.s32 	%p100, %r651, %r197;
	mov.u32 	%r652, %r197;
	mov.u64 	%rd473, %rd359;
	@%p100 bra 	$L__BB11_187;
	setp.lt.s32 	%p101, %r197, %r651;
	mov.u32 	%r652, %r651;
	mov.u64 	%rd473, %rd472;
	@%p101 bra 	$L__BB11_187;
	setp.lt.s64 	%p102, %rd472, %rd359;
	selp.b32 	%r652, %r651, %r197, %p102;
	min.s64 	%rd473, %rd472, %rd359;
$L__BB11_187:
	add.s32 	%r644, %r644, 1024;
	add.s64 	%rd468, %rd468, 16384;
	setp.lt.s32 	%p103, %r644, %r172;
	@%p103 bra 	$L__BB11_175;
$L__BB11_188:
	// begin inline asm
	mov.u32 %r248, %laneid;
	// end inline asm
	mov.b32 	%r266, 1;
	mov.b32 	%r267, 31;
	mov.b32 	%r268, -1;
	// begin inline asm
	shfl.sync.down.b32 %r249, %r652, %r266, %r267, %r268;
	// end inline asm
	// begin inline asm
	shfl.sync.down.b32 %r254, %r255, %r266, %r267, %r268;
	// end inline asm
	mov.b64 	{%r260, %r265}, %rd473;
	// begin inline asm
	shfl.sync.down.b32 %r259, %r260, %r266, %r267, %r268;
	// end inline asm
	// begin inline asm
	shfl.sync.down.b32 %r264, %r265, %r266, %r267, %r268;
	// end inline asm
	mov.b64 	%rd200, {%r259, %r264};
	setp.gt.s32 	%p104, %r248, 30;
	mov.u32 	%r654, %r652;
	mov.u64 	%rd475, %rd473;
	@%p104 bra 	$L__BB11_192;
	setp.lt.s32 	%p105, %r652, %r249;
	mov.u32 	%r654, %r249;
	mov.u64 	%rd475, %rd200;
	@%p105 bra 	$L__BB11_192;
	setp.lt.s32 	%p106, %r249, %r652;
	mov.u32 	%r654, %r652;
	mov.u64 	%rd475, %rd473;
	@%p106 bra 	$L__BB11_192;
	setp.lt.s64 	%p107, %rd473, %rd200;
	selp.b32 	%r654, %r652, %r249, %p107;
	min.s64 	%rd475, %rd473, %rd200;
$L__BB11_192:
	mov.b32 	%r286, 2;
	mov.b32 	%r287, 31;
	mov.b32 	%r288, -1;
	// begin inline asm
	shfl.sync.down.b32 %r269, %r654, %r286, %r287, %r288;
	// end inline asm
	// begin inline asm
	shfl.sync.down.b32 %r274, %r275, %r286, %r287, %r288;
	// end inline asm
	mov.b64 	{%r280, %r285}, %rd475;
	// begin inline asm
	shfl.sync.down.b32 %r279, %r280, %r286, %r287, %r288;
	// end inline asm
	// begin inline asm
	shfl.sync.down.b32 %r284, %r285, %r286, %r287, %r288;
	// end inline asm
	mov.b64 	%rd203, {%r279, %r284};
	setp.gt.s32 	%p108, %r248, 29;
	mov.u32 	%r655, %r654;
	mov.u64 	%rd476, %rd475;
	@%p108 bra 	$L__BB11_196;
	setp.lt.s32 	%p109, %r654, %r269;
	mov.u32 	%r655, %r269;
	mov.u64 	%rd476, %rd203;
	@%p109 bra 	$L__BB11_196;
	setp.lt.s32 	%p110, %r269, %r654;
	mov.u32 	%r655, %r654;
	mov.u64 	%rd476, %rd475;
	@%p110 bra 	$L__BB11_196;
	setp.lt.s64 	%p111, %rd475, %rd203;
	selp.b32 	%r655, %r654, %r269, %p111;
	min.s64 	%rd476, %rd475, %rd203;
$L__BB11_196:
	mov.b32 	%r306, 4;
	mov.b32 	%r307, 31;
	mov.b32 	%r308, -1;
	// begin inline asm
	shfl.sync.down.b32 %r289, %r655, %r306, %r307, %r308;
	// end inline asm
	// begin inline asm
	shfl.sync.down.b32 %r294, %r295, %r306, %r307, %r308;
	// end inline asm
	mov.b64 	{%r300, %r305}, %rd476;
	// begin inline asm
	shfl.sync.down.b32 %r299, %r300, %r306, %r307, %r308;
	// end inline asm
	// begin inline asm
	shfl.sync.down.b32 %r304, %r305, %r306, %r307, %r308;
	// end inline asm
	mov.b64 	%rd206, {%r299, %r304};
	setp.gt.s32 	%p112, %r248, 27;
	mov.u32 	%r656, %r655;
	mov.u64 	%rd477, %rd476;
	@%p112 bra 	$L__BB11_200;
	setp.lt.s32 	%p113, %r655, %r289;
	mov.u32 	%r656, %r289;
	mov.u64 	%rd477, %rd206;
	@%p113 bra 	$L__BB11_200;
	setp.lt.s32 	%p114, %r289, %r655;
	mov.u32 	%r656, %r655;
	mov.u64 	%rd477, %rd476;
	@%p114 bra 	$L__BB11_200;
	setp.lt.s64 	%p115, %rd476, %rd206;
	selp.b32 	%r656, %r655, %r289, %p115;
	min.s64 	%rd477, %rd476, %rd206;
$L__BB11_200:
	mov.b32 	%r326, 8;
	mov.b32 	%r327, 31;
	mov.b32 	%r328, -1;
	// begin inline asm
	shfl.sync.down.b32 %r309, %r656, %r326, %r327, %r328;
	// end inline asm
	// begin inline asm
	shfl.sync.down.b32 %r314, %r315, %r326, %r327, %r328;
	// end inline asm
	mov.b64 	{%r320, %r325}, %rd477;
	// begin inline asm
	shfl.sync.down.b32 %r319, %r320, %r326, %r327, %r328;
	// end inline asm
	// begin inline asm
	shfl.sync.down.b32 %r324, %r325, %r326, %r327, %r328;
	// end inline asm
	mov.b64 	%rd209, {%r319, %r324};
	setp.gt.s32 	%p116, %r248, 23;
	mov.u32 	%r657, %r656;
	mov.u64 	%rd478, %rd477;
	@%p116 bra 	$L__BB11_204;
	setp.lt.s32 	%p117, %r656, %r309;
	mov.u32 	%r657, %r309;
	mov.u64 	%rd478, %rd209;
	@%p117 bra 	$L__BB11_204;
	setp.lt.s32 	%p118, %r309, %r656;
	mov.u32 	%r657, %r656;
	mov.u64 	%rd478, %rd477;
	@%p118 bra 	$L__BB11_204;
	setp.lt.s64 	%p119, %rd477, %rd209;
	selp.b32 	%r657, %r656, %r309, %p119;
	min.s64 	%rd478, %rd477, %rd209;
$L__BB11_204:
	mov.b32 	%r346, 16;
	mov.b32 	%r347, 31;
	mov.b32 	%r348, -1;
	// begin inline asm
	shfl.sync.down.b32 %r329, %r657, %r346, %r347, %r348;
	// end inline asm
	// begin inline asm
	shfl.sync.down.b32 %r334, %r335, %r346, %r347, %r348;
	// end inline asm
	mov.b64 	{%r340, %r345}, %rd478;
	// begin inline asm
	shfl.sync.down.b32 %r339, %r340, %r346, %r347, %r348;
	// end inline asm
	// begin inline asm
	shfl.sync.down.b32 %r344, %r345, %r346, %r347, %r348;
	// end inline asm
	mov.b64 	%rd212, {%r339, %r344};
	setp.gt.s32 	%p120, %r248, 15;
	mov.u32 	%r665, %r657;
	mov.u64 	%rd486, %rd478;
	@%p120 bra 	$L__BB11_208;
	setp.lt.s32 	%p121, %r657, %r329;
	mov.u32 	%r665, %r329;
	mov.u64 	%rd486, %rd212;
	@%p121 bra 	$L__BB11_208;
	setp.lt.s32 	%p122, %r329, %r657;
	mov.u32 	%r665, %r657;
	mov.u64 	%rd486, %rd478;
	@%p122 bra 	$L__BB11_208;
	setp.lt.s64 	%p123, %rd478, %rd212;
	selp.b32 	%r665, %r657, %r329, %p123;
	min.s64 	%rd486, %rd478, %rd212;
$L__BB11_208:
	setp.ne.s32 	%p124, %r248, 0;
	@%p124 bra 	$L__BB11_210;
	shr.u32 	%r349, %r108, 1;
	and.b32  	%r350, %r349, 496;
	mov.u32 	%r351, _ZN6thrust24THRUST_300001_SM_1000_NS8cuda_cub4core6detail5shmemE;
	add.s32 	%r352, %r351, %r350;
	st.shared.u32 	[%r352+8], %r665;
	st.shared.u64 	[%r352+16], %rd486;
$L__BB11_210:
	bar.sync 	0;
	setp.ne.s32 	%p125, %r108, 0;
	@%p125 bra 	$L__BB11_232;
	ld.shared.u32 	%r218, [_ZN6thrust24THRUST_300001_SM_1000_NS8cuda_cub4core6detail5shmemE+24];
	ld.shared.u64 	%rd215, [_ZN6thrust24THRUST_300001_SM_1000_NS8cuda_cub4core6detail5shmemE+32];
	setp.lt.s32 	%p126, %r665, %r218;
	mov.u32 	%r659, %r218;
	mov.u64 	%rd480, %rd215;
	@%p126 bra 	$L__BB11_214;
	setp.lt.s32 	%p127, %r218, %r665;
	mov.u32 	%r659, %r665;
	mov.u64 	%rd480, %rd486;
	@%p127 bra 	$L__BB11_214;
	setp.lt.s64 	%p128, %rd486, %rd215;
	selp.b32 	%r659, %r665, %r218, %p128;
	min.s64 	%rd480, %rd486, %rd215;
$L__BB11_214:
	ld.shared.u32 	%r221, [_ZN6thrust24THRUST_300001_SM_1000_NS8cuda_cub4core6detail5shmemE+40];
	ld.shared.u64 	%rd218, [_ZN6thrust24THRUST_300001_SM_1000_NS8cuda_cub4core6detail5shmemE+48];
	setp.lt.s32 	%p129, %r659, %r221;
	mov.u32 	%r660, %r221;
	mov.u64 	%rd481, %rd218;
	@%p129 bra 	$L__BB11_217;
	setp.lt.s32 	%p130, %r221, %r659;
	mov.u32 	%r660, %r659;
	mov.u64 	%rd481, %rd480;
	@%p130 bra 	$L__BB11_217;
	setp.lt.s64 	%p131, %rd480, %rd218;
	selp.b32 	%r660, %r659, %r221, %p131;
	min.s64 	%rd481, %rd480, %rd218;
$L__BB11_217:
	ld.shared.u32 	%r224, [_ZN6thrust24THRUST_300001_SM_1000_NS8cuda_cub4core6detail5shmemE+56];
	ld.shared.u64 	%rd221, [_ZN6thrust24THRUST_300001_SM_1000_NS8cuda_cub4core6detail5shmemE+64];
	setp.lt.s32 	%p132, %r660, %r224;
	mov.u32 	%r661, %r224;
	mov.u64 	%rd482, %rd221;
	@%p132 bra 	$L__BB11_220;
	setp.lt.s32 	%p133, %r224, %r660;
	mov.u32 	%r661, %r660;
	mov.u64 	%rd482, %rd481;
	@%p133 bra 	$L__BB11_220;
	setp.lt.s64 	%p134, %rd481, %rd221;
	selp.b32 	%r661, %r660, %r224, %p134;
	min.s64 	%rd482, %rd481, %rd221;
$L__BB11_220:
	ld.shared.u32 	%r227, [_ZN6thrust24THRUST_300001_SM_1000_NS8cuda_cub4core6detail5shmemE+72];
	ld.shared.u64 	%rd224, [_ZN6thrust24THRUST_300001_SM_1000_NS8cuda_cub4core6detail5shmemE+80];
	setp.lt.s32 	%p135, %r661, %r227;
	mov.u32 	%r662, %r227;
	mov.u64 	%rd483, %rd224;
	@%p135 bra 	$L__BB11_223;
	setp.lt.s32 	%p136, %r227, %r661;
	mov.u32 	%r662, %r661;
	mov.u64 	%rd483, %rd482;
	@%p136 bra 	$L__BB11_223;
	setp.lt.s64 	%p137, %rd482, %rd224;
	selp.b32 	%r662, %r661, %r227, %p137;
	min.s64 	%rd483, %rd482, %rd224;
$L__BB11_223:
	ld.shared.u32 	%r230, [_ZN6thrust24THRUST_300001_SM_1000_NS8cuda_cub4core6detail5shmemE+88];
	ld.shared.u64 	%rd227, [_ZN6thrust24THRUST_300001_SM_1000_NS8cuda_cub4core6detail5shmemE+96];
	setp.lt.s32 	%p138, %r662, %r230;
	mov.u32 	%r663, %r230;
	mov.u64 	%rd484, %rd227;
	@%p138 bra 	$L__BB11_226;
	setp.lt.s32 	%p139, %r230, %r662;
	mov.u32 	%r663, %r662;
	mov.u64 	%rd484, %rd483;
	@%p139 bra 	$L__BB11_226;
	setp.lt.s64 	%p140, %rd483, %rd227;
	selp.b32 	%r663, %r662, %r230, %p140;
	min.s64 	%rd484, %rd483, %rd227;
$L__BB11_226:
	ld.shared.u32 	%r233, [_ZN6thrust24THRUST_300001_SM_1000_NS8cuda_cub4core6detail5shmemE+104];
	ld.shared.u64 	%rd230, [_ZN6thrust24THRUST_300001_SM_1000_NS8cuda_cub4core6detail5shmemE+112];
	setp.lt.s32 	%p141, %r663, %r233;
	mov.u32 	%r664, %r233;
	mov.u64 	%rd485, %rd230;
	@%p141 bra 	$L__BB11_229;
	setp.lt.s32 	%p142, %r233, %r663;
	mov.u32 	%r664, %r663;
	mov.u64 	%rd485, %rd484;
	@%p142 bra 	$L__BB11_229;
	setp.lt.s64 	%p143, %rd484, %rd230;
	selp.b32 	%r664, %r663, %r233, %p143;
	min.s64 	%rd485, %rd484, %rd230;
$L__BB11_229:
	ld.shared.u32 	%r236, [_ZN6thrust24THRUST_300001_SM_1000_NS8cuda_cub4core6detail5shmemE+120];
	ld.shared.u64 	%rd233, [_ZN6thrust24THRUST_300001_SM_1000_NS8cuda_cub4core6detail5shmemE+128];
	setp.lt.s32 	%p144, %r664, %r236;
	mov.u32 	%r665, %r236;
	mov.u64 	%rd486, %rd233;
	@%p144 bra 	$L__BB11_232;
	setp.lt.s32 	%p145, %r236, %r664;
	mov.u32 	%r665, %r664;
	mov.u64 	%rd486, %rd485;
	@%p145 bra 	$L__BB11_232;
	setp.lt.s64 	%p146, %rd485, %rd233;
	selp.b32 	%r665, %r664, %r236, %p146;
	min.s64 	%rd486, %rd485, %rd233;
$L__BB11_232:
	mov.u32 	%r578, %tid.x;
	setp.ne.s32 	%p263, %r578, 0;
	@%p263 bra 	$L__BB11_234;
	ld.param.u64 	%rd399, [_ZN6thrust24THRUST_300001_SM_1000_NS8cuda_cub4core6detail13_kernel_agentINS1_8__reduce11ReduceAgentIPN4cuda3std3__45tupleIJilEEESC_SB_lNS1_9__extrema9arg_max_fIilNS9_4lessIiEEEEEEJSC_SC_iSH_EEEvDpT0__param_1];
	cvta.to.global.u64 	%rd390, %rd399;
	st.global.u32 	[%rd390], %r665;
	st.global.u64 	[%rd390+8], %rd486;
$L__BB11_234:
	ret;

}
	// .globl	_ZN3cub18CUB_300001_SM_10006detail11EmptyKernelIvEEvv
.visible .entry _ZN3cub18CUB_300001_SM_10006detail11EmptyKernelIvEEvv()
{


	ret;

}


// ===== COMPILED SASS (sm_100) =====

	.target	sm_100

	.elftype	@"ET_EXEC"


//--------------------- .note.nv.tkinfo           --------------------------
	.section	.note.nv.tkinfo,"",@"SHT_NOTE"
	.sectionflags	@"SHF_NOTE_NV_TKINFO"
	.tkinfo
        /*0018*/ 	.word	0x00000002
        /*0030*/ 	.string	""
        /*0030*/ 	.string	"ptxas"
        /*0030*/ 	.string	"Cuda compilation tools, release 13.0, V13.0.88"
        /*0030*/ 	.string	"Build cuda_13.0.r13.0/compiler.36424714_0"
        /*0030*/ 	.string	"-arch sm_100 -m 64 "



//--------------------- .note.nv.cuinfo           --------------------------
	.section	.note.nv.cuinfo,"",@"SHT_NOTE"
	.sectionflags	@"SHF_NOTE_NV_CUINFO"
        /*0018*/ 	.short	0x0002
        /*001a*/ 	.short	0x0064
        /*001c*/ 	.short	0x0082
	.zero		2


//--------------------- .nv.info                  --------------------------
	.section	.nv.info,"",@"SHT_CUDA_INFO"
	.align	4


	//----- nvinfo : EIATTR_REGCOUNT
	.align		4
        /*0000*/ 	.byte	0x04, 0x2f
        /*0002*/ 	.short	(.L_46 - .L_45)
	.align		4
.L_45:
        /*0004*/ 	.word	index@(_Z17getSkAndRkMaxSizePiS_S_S_S_i)
        /*0008*/ 	.word	0x00000020


	//----- nvinfo : EIATTR_FRAME_SIZE
	.align		4
.L_46:
        /*000c*/ 	.byte	0x04, 0x11
        /*000e*/ 	.short	(.L_48 - .L_47)
	.align		4
.L_47:
        /*0010*/ 	.word	index@(_Z17getSkAndRkMaxSizePiS_S_S_S_i)
        /*0014*/ 	.word	0x00000000


	//----- nvinfo : EIATTR_REGCOUNT
	.align		4
.L_48:
        /*0018*/ 	.byte	0x04, 0x2f
        /*001a*/ 	.short	(.L_50 - .L_49)
	.align		4
.L_49:
        /*001c*/ 	.word	index@(_Z9computeSkPiS_iS_S_i)
        /*0020*/ 	.word	0x0000001a


	//----- nvinfo : EIATTR_FRAME_SIZE
	.align		4
.L_50:
        /*0024*/ 	.byte	0x04, 0x11
        /*0026*/ 	.short	(.L_52 - .L_51)
	.align		4
.L_51:
        /*0028*/ 	.word	index@(_Z9computeSkPiS_iS_S_i)
        /*002c*/ 	.word	0x00000000


	//----- nvinfo : EIATTR_REGCOUNT
	.align		4
.L_52:
        /*0030*/ 	.byte	0x04, 0x2f
        /*0032*/ 	.short	(.L_54 - .L_53)
	.align		4
.L_53:
        /*0034*/ 	.word	index@(_Z9computeRkPiS_S_S_iS_S_ii)
        /*0038*/ 	.word	0x0000001e


	//----- nvinfo : EIATTR_FRAME_SIZE
	.align		4
.L_54:
        /*003c*/ 	.byte	0x04, 0x11
        /*003e*/ 	.short	(.L_56 - .L_55)
	.align		4
.L_55:
        /*0040*/ 	.word	index@(_Z9computeRkPiS_S_S_iS_S_ii)
        /*0044*/ 	.word	0x00000000


	//----- nvinfo : EIATTR_REGCOUNT
	.align		4
.L_56:
        /*0048*/ 	.byte	0x04, 0x2f
        /*004a*/ 	.short	(.L_58 - .L_57)
	.align		4
.L_57:
        /*004c*/ 	.word	index@(_Z25generateSubmatrixAndSolvePiS_PdS_S_iS_S_iS_S_S0_S0_)
        /*0050*/ 	.word	0x00000030


	//----- nvinfo : EIATTR_FRAME_SIZE
	.align		4
.L_58:
        /*0054*/ 	.byte	0x04, 0x11
        /*0056*/ 	.short	(.L_60 - .L_59)
	.align		4
.L_59:
        /*0058*/ 	.word	index@($__internal_1_$__cuda_sm20_dsqrt_rn_f64_mediumpath_v1)
        /*005c*/ 	.word	0x0003ae30


	//----- nvinfo : EIATTR_FRAME_SIZE
	.align		4
.L_60:
        /*0060*/ 	.byte	0x04, 0x11
        /*0062*/ 	.short	(.L_62 - .L_61)
	.align		4
.L_61:
        /*0064*/ 	.word	index@($__internal_0_$__cuda_sm20_div_rn_f64_full)
        /*0068*/ 	.word	0x0003ae30


	//----- nvinfo : EIATTR_FRAME_SIZE
	.align		4
.L_62:
        /*006c*/ 	.byte	0x04, 0x11
        /*006e*/ 	.short	(.L_64 - .L_63)
	.align		4
.L_63:
        /*0070*/ 	.word	index@(_Z25generateSubmatrixAndSolvePiS_PdS_S_iS_S_iS_S_S0_S0_)
        /*0074*/ 	.word	0x0003ae30


	//----- nvinfo : EIATTR_REGCOUNT
	.align		4
.L_64:
        /*0078*/ 	.byte	0x04, 0x2f
        /*007a*/ 	.short	(.L_66 - .L_65)
	.align		4
.L_65:
        /*007c*/ 	.word	index@(_ZN6thrust24THRUST_300001_SM_1000_NS8cuda_cub4core6detail13_kernel_agentINS1_8__reduce11ReduceAgentINS0_12zip_iteratorIN4cuda3std3__45tupleIJNS0_10device_ptrIiEENS0_17counting_iteratorIlNS0_11use_defaultESF_SF_EEEEEEEPNSB_IJilEEESJ_iNS1_9__extrema9arg_max_fIilNSA_4lessIiEEEEEEJSI_SK_iSP_EEEvDpT0_)
        /*0080*/ 	.word	0x0000001c


	//----- nvinfo : EIATTR_FRAME_SIZE
	.align		4
.L_66:
        /*0084*/ 	.byte	0x04, 0x11
        /*0086*/ 	.short	(.L_68 - .L_67)
	.align		4
.L_67:
        /*0088*/ 	.word	index@(_ZN6thrust24THRUST_300001_SM_1000_NS8cuda_cub4core6detail13_kernel_agentINS1_8__reduce11ReduceAgentINS0_12zip_iteratorIN4cuda3std3__45tupleIJNS0_10device_ptrIiEENS0_17counting_iteratorIlNS0_11use_defaultESF_SF_EEEEEEEPNSB_IJilEEESJ_iNS1_9__extrema9arg_max_fIilNSA_4lessIiEEEEEEJSI_SK_iSP_EEEvDpT0_)
        /*008c*/ 	.word	0x00000000


	//----- nvinfo : EIATTR_REGCOUNT
	.align		4
.L_68:
        /*0090*/ 	.byte	0x04, 0x2f
        /*0092*/ 	.short	(.L_70 - .L_69)
	.align		4
.L_69:
        /*0094*/ 	.word	index@(_ZN6thrust24THRUST_300001_SM_1000_NS8cuda_cub4core6detail13_kernel_agentINS1_8__reduce11ReduceAgentINS0_12zip_iteratorIN4cuda3std3__45tupleIJNS0_10device_ptrIiEENS0_17counting_iteratorIlNS0_11use_defaultESF_SF_EEEEEEEPNSB_IJilEEESJ_iNS1_9__extrema9arg_max_fIilNSA_4lessIiEEEEEEJSI_SK_iN3cub18CUB_300001_SM_100013GridEvenShareIiEENSS_9GridQueueIjEESP_EEEvDpT0_)
        /*0098*/ 	.word	0x0000001d


	//----- nvinfo : EIATTR_FRAME_SIZE
	.align		4
.L_70:
        /*009c*/ 	.byte	0x04, 0x11
        /*009e*/ 	.short	(.L_72 - .L_71)
	.align		4
.L_71:
        /*00a0*/ 	.word	index@(_ZN6thrust24THRUST_300001_SM_1000_NS8cuda_cub4core6detail13_kernel_agentINS1_8__reduce11ReduceAgentINS0_12zip_iteratorIN4cuda3std3__45tupleIJNS0_10device_ptrIiEENS0_17counting_iteratorIlNS0_11use_defaultESF_SF_EEEEEEEPNSB_IJilEEESJ_iNS1_9__extrema9arg_max_fIilNSA_4lessIiEEEEEEJSI_SK_iN3cub18CUB_300001_SM_100013GridEvenShareIiEENSS_9GridQueueIjEESP_EEEvDpT0_)
        /*00a4*/ 	.word	0x00000000


	//----- nvinfo : EIATTR_REGCOUNT
	.align		4
.L_72:
        /*00a8*/ 	.byte	0x04, 0x2f
        /*00aa*/ 	.short	(.L_74 - .L_73)
	.align		4
.L_73:
        /*00ac*/ 	.word	index@(_ZN6thrust24THRUST_300001_SM_1000_NS8cuda_cub4core6detail13_kernel_agentINS1_8__reduce10DrainAgentIiEEJN3cub18CUB_300001_SM_10009GridQueueIjEEiEEEvDpT0_)
        /*00b0*/ 	.word	0x00000008


	//----- nvinfo : EIATTR_FRAME_SIZE
	.align		4
.L_74:
        /*00b4*/ 	.byte	0x04, 0x11
        /*00b6*/ 	.short	(.L_76 - .L_75)
	.align		4
.L_75:
        /*00b8*/ 	.word	index@(_ZN6thrust24THRUST_300001_SM_1000_NS8cuda_cub4core6detail13_kernel_agentINS1_8__reduce10DrainAgentIiEEJN3cub18CUB_300001_SM_10009GridQueueIjEEiEEEvDpT0_)
        /*00bc*/ 	.word	0x00000000


	//----- nvinfo : EIATTR_REGCOUNT
	.align		4
.L_76:
        /*00c0*/ 	.byte	0x04, 0x2f
        /*00c2*/ 	.short	(.L_78 - .L_77)
	.align		4
.L_77:
        /*00c4*/ 	.word	index@(_ZN6thrust24THRUST_300001_SM_1000_NS8cuda_cub4core6detail13_kernel_agentINS1_8__reduce11ReduceAgentIPN4cuda3std3__45tupleIJilEEESC_SB_iNS1_9__extrema9arg_max_fIilNS9_4lessIiEEEEEEJSC_SC_iSH_EEEvDpT0_)
        /*00c8*/ 	.word	0x00000020


	//----- nvinfo : EIATTR_FRAME_SIZE
	.align		4
.L_78:
        /*00cc*/ 	.byte	0x04, 0x11
        /*00ce*/ 	.short	(.L_80 - .L_79)
	.align		4
.L_79:
        /*00d0*/ 	.word	index@(_ZN6thrust24THRUST_300001_SM_1000_NS8cuda_cub4core6detail13_kernel_agentINS1_8__reduce11ReduceAgentIPN4cuda3std3__45tupleIJilEEESC_SB_iNS1_9__extrema9arg_max_fIilNS9_4lessIiEEEEEEJSC_SC_iSH_EEEvDpT0_)
        /*00d4*/ 	.word	0x00000000


	//----- nvinfo : EIATTR_REGCOUNT
	.align		4
.L_80:
        /*00d8*/ 	.byte	0x04, 0x2f
        /*00da*/ 	.short	(.L_82 - .L_81)
	.align		4
.L_81:
        /*00dc*/ 	.word	index@(_ZN6thrust24THRUST_300001_SM_1000_NS8cuda_cub4core6detail13_kernel_agentINS1_8__reduce11ReduceAgentINS0_12zip_iteratorIN4cuda3std3__45tupleIJNS0_10device_ptrIiEENS0_17counting_iteratorIlNS0_11use_defaultESF_SF_EEEEEEEPNSB_IJilEEESJ_lNS1_9__extrema9arg_max_fIilNSA_4lessIiEEEEEEJSI_SK_lSP_EEEvDpT0_)
        /*00e0*/ 	.word	0x0000001c


	//----- nvinfo : EIATTR_FRAME_SIZE
	.align		4
.L_82:
        /*00e4*/ 	.byte	0x04, 0x11
        /*00e6*/ 	.short	(.L_84 - .L_83)
	.align		4
.L_83:
        /*00e8*/ 	.word	index@(_ZN6thrust24THRUST_300001_SM_1000_NS8cuda_cub4core6detail13_kernel_agentINS1_8__reduce11ReduceAgentINS0_12zip_iteratorIN4cuda3std3__45tupleIJNS0_10device_ptrIiEENS0_17counting_iteratorIlNS0_11use_defaultESF_SF_EEEEEEEPNSB_IJilEEESJ_lNS1_9__extrema9arg_max_fIilNSA_4lessIiEEEEEEJSI_SK_lSP_EEEvDpT0_)
        /*00ec*/ 	.word	0x00000000


	//----- nvinfo : EIATTR_REGCOUNT
	.align		4
.L_84:
        /*00f0*/ 	.byte	0x04, 0x2f
        /*00f2*/ 	.short	(.L_86 - .L_85)
	.align		4
.L_85:
        /*00f4*/ 	.word	index@(_ZN6thrust24THRUST_300001_SM_1000_NS8cuda_cub4core6detail13_kernel_agentINS1_8__reduce11ReduceAgentINS0_12zip_iteratorIN4cuda3std3__45tupleIJNS0_10device_ptrIiEENS0_17counting_iteratorIlNS0_11use_defaultESF_SF_EEEEEEEPNSB_IJilEEESJ_lNS1_9__extrema9arg_max_fIilNSA_4lessIiEEEEEEJSI_SK_lN3cub18CUB_300001_SM_100013GridEvenShareIlEENSS_9GridQueueIyEESP_EEEvDpT0_)
        /*00f8*/ 	.word	0x0000001e


	//----- nvinfo : EIATTR_FRAME_SIZE
	.align		4
.L_86:
        /*00fc*/ 	.byte	0x04, 0x11
        /*00fe*/ 	.short	(.L_88 - .L_87)
	.align		4
.L_87:
        /*0100*/ 	.word	index@(_ZN6thrust24THRUST_300001_SM_1000_NS8cuda_cub4core6detail13_kernel_agentINS1_8__reduce11ReduceAgentINS0_12zip_iteratorIN4cuda3std3__45tupleIJNS0_10device_ptrIiEENS0_17counting_iteratorIlNS0_11use_defaultESF_SF_EEEEEEEPNSB_IJilEEESJ_lNS1_9__extrema9arg_max_fIilNSA_4lessIiEEEEEEJSI_SK_lN3cub18CUB_300001_SM_100013GridEvenShareIlEENSS_9GridQueueIyEESP_EEEvDpT0_)
        /*0104*/ 	.word	0x00000000


	//----- nvinfo : EIATTR_REGCOUNT
	.align		4
.L_88:
        /*0108*/ 	.byte	0x04, 0x2f
        /*010a*/ 	.short	(.L_90 - .L_89)
	.align		4
.L_89:
        /*010c*/ 	.word	index@(_ZN6thrust24THRUST_300001_SM_1000_NS8cuda_cub4core6detail13_kernel_agentINS1_8__reduce10DrainAgentIlEEJN3cub18CUB_300001_SM_10009GridQueueIyEElEEEvDpT0_)
        /*0110*/ 	.word	0x00000008


	//----- nvinfo : EIATTR_FRAME_SIZE
	.align		4
.L_90:
        /*0114*/ 	.byte	0x04, 0x11
        /*0116*/ 	.short	(.L_92 - .L_91)
	.align		4
.L_91:
        /*0118*/ 	.word	index@(_ZN6thrust24THRUST_300001_SM_1000_NS8cuda_cub4core6detail13_kernel_agentINS1_8__reduce10DrainAgentIlEEJN3cub18CUB_300001_SM_10009GridQueueIyEElEEEvDpT0_)
        /*011c*/ 	.word	0x00000000


	//----- nvinfo : EIATTR_REGCOUNT
	.align		4
.L_92:
        /*0120*/ 	.byte	0x04, 0x2f
        /*0122*/ 	.short	(.L_94 - .L_93)
	.align		4
.L_93:
        /*0124*/ 	.word	index@(_ZN6thrust24THRUST_300001_SM_1000_NS8cuda_cub4core6detail13_kernel_agentINS1_8__reduce11ReduceAgentIPN4cuda3std3__45tupleIJilEEESC_SB_lNS1_9__extrema9arg_max_fIilNS9_4lessIiEEEEEEJSC_SC_iSH_EEEvDpT0_)
        /*0128*/ 	.word	0x00000020


	//----- nvinfo : EIATTR_FRAME_SIZE
	.align		4
.L_94:
        /*012c*/ 	.byte	0x04, 0x11
        /*012e*/ 	.short	(.L_96 - .L_95)
	.align		4
.L_95:
        /*0130*/ 	.word	index@(_ZN6thrust24THRUST_300001_SM_1000_NS8cuda_cub4core6detail13_kernel_agentINS1_8__reduce11ReduceAgentIPN4cuda3std3__45tupleIJilEEESC_SB_lNS1_9__extrema9arg_max_fIilNS9_4lessIiEEEEEEJSC_SC_iSH_EEEvDpT0_)
        /*0134*/ 	.word	0x00000000


	//----- nvinfo : EIATTR_REGCOUNT
	.align		4
.L_96:
        /*0138*/ 	.byte	0x04, 0x2f
        /*013a*/ 	.short	(.L_98 - .L_97)
	.align		4
.L_97:
        /*013c*/ 	.word	index@(_ZN3cub18CUB_300001_SM_10006detail11EmptyKernelIvEEvv)
        /*0140*/ 	.word	0x00000004


	//----- nvinfo : EIATTR_FRAME_SIZE
	.align		4
.L_98:
        /*0144*/ 	.byte	0x04, 0x11
        /*0146*/ 	.short	(.L_100 - .L_99)
	.align		4
.L_99:
        /*0148*/ 	.word	index@(_ZN3cub18CUB_300001_SM_10006detail11EmptyKernelIvEEvv)
        /*014c*/ 	.word	0x00000000


	//----- nvinfo : EIATTR_MIN_STACK_SIZE
	.align		4
.L_100:
        /*0150*/ 	.byte	0x04, 0x12
        /*0152*/ 	.short	(.L_102 - .L_101)
	.align		4
.L_101:
        /*0154*/ 	.word	index@(_ZN3cub18CUB_300001_SM_10006detail11EmptyKernelIvEEvv)
        /*0158*/ 	.word	0x00000000


	//----- nvinfo : EIATTR_MIN_STACK_SIZE
	.align		4
.L_102:
        /*015c*/ 	.byte	0x04, 0x12
        /*015e*/ 	.short	(.L_104 - .L_103)
	.align		4
.L_103:
        /*0160*/ 	.word	index@(_ZN6thrust24THRUST_300001_SM_1000_NS8cuda_cub4core6detail13_kernel_agentINS1_8__reduce11ReduceAgentIPN4cuda3std3__45tupleIJilEEESC_SB_lNS1_9__extrema9arg_max_fIilNS9_4lessIiEEEEEEJSC_SC_iSH_EEEvDpT0_)
        /*0164*/ 	.word	0x00000000


	//----- nvinfo : EIATTR_MIN_STACK_SIZE
	.align		4
.L_104:
        /*0168*/ 	.byte	0x04, 0x12
        /*016a*/ 	.short	(.L_106 - .L_105)
	.align		4
.L_105:
        /*016c*/ 	.word	index@(_ZN6thrust24THRUST_300001_SM_1000_NS8cuda_cub4core6detail13_kernel_agentINS1_8__reduce10DrainAgentIlEEJN3cub18CUB_300001_SM_10009GridQueueIyEElEEEvDpT0_)
        /*0170*/ 	.word	0x00000000


	//----- nvinfo : EIATTR_MIN_STACK_SIZE
	.align		4
.L_106:
        /*0174*/ 	.byte	0x04, 0x12
        /*0176*/ 	.short	(.L_108 - .L_107)
	.align		4
.L_107:
        /*0178*/ 	.word	index@(_ZN6thrust24THRUST_300001_SM_1000_NS8cuda_cub4core6detail13_kernel_agentINS1_8__reduce11ReduceAgentINS0_12zip_iteratorIN4cuda3std3__45tupleIJNS0_10device_ptrIiEENS0_17counting_iteratorIlNS0_11use_defaultESF_SF_EEEEEEEPNSB_IJilEEESJ_lNS1_9__extrema9arg_max_fIilNSA_4lessIiEEEEEEJSI_SK_lN3cub18CUB_300001_SM_100013GridEvenShareIlEENSS_9GridQueueIyEESP_EEEvDpT0_)
        /*017c*/ 	.word	0x00000000


	//----- nvinfo : EIATTR_MIN_STACK_SIZE
	.align		4
.L_108:
        /*0180*/ 	.byte	0x04, 0x12
        /*0182*/ 	.short	(.L_110 - .L_109)
	.align		4
.L_109:
        /*0184*/ 	.word	index@(_ZN6thrust24THRUST_300001_SM_1000_NS8cuda_cub4core6detail13_kernel_agentINS1_8__reduce11ReduceAgentINS0_12zip_iteratorIN4cuda3std3__45tupleIJNS0_10device_ptrIiEENS0_17counting_iteratorIlNS0_11use_defaultESF_SF_EEEEEEEPNSB_IJilEEESJ_lNS1_9__extrema9arg_max_fIilNSA_4lessIiEEEEEEJSI_SK_lSP_EEEvDpT0_)
        /*0188*/ 	.word	0x00000000


	//----- nvinfo : EIATTR_MIN_STACK_SIZE
	.align		4
.L_110:
        /*018c*/ 	.byte	0x04, 0x12
        /*018e*/ 	.short	(.L_112 - .L_111)
	.align		4
.L_111:
        /*0190*/ 	.word	index@(_ZN6thrust24THRUST_300001_SM_1000_NS8cuda_cub4core6detail13_kernel_agentINS1_8__reduce11ReduceAgentIPN4cuda3std3__45tupleIJilEEESC_SB_iNS1_9__extrema9arg_max_fIilNS9_4lessIiEEEEEEJSC_SC_iSH_EEEvDpT0_)
        /*0194*/ 	.word	0x00000000


	//----- nvinfo : EIATTR_MIN_STACK_SIZE
	.align		4
.L_112:
        /*0198*/ 	.byte	0x04, 0x12
        /*019a*/ 	.short	(.L_114 - .L_113)
	.align		4
.L_113:
        /*019c*/ 	.word	index@(_ZN6thrust24THRUST_300001_SM_1000_NS8cuda_cub4core6detail13_kernel_agentINS1_8__reduce10DrainAgentIiEEJN3cub18CUB_300001_SM_10009GridQueueIjEEiEEEvDpT0_)
        /*01a0*/ 	.word	0x00000000


	//----- nvinfo : EIATTR_MIN_STACK_SIZE
	.align		4
.L_114:
        /*01a4*/ 	.byte	0x04, 0x12
        /*01a6*/ 	.short	(.L_116 - .L_115)
	.align		4
.L_115:
        /*01a8*/ 	.word	index@(_ZN6thrust24THRUST_300001_SM_1000_NS8cuda_cub4core6detail13_kernel_agentINS1_8__reduce11ReduceAgentINS0_12zip_iteratorIN4cuda3std3__45tupleIJNS0_10device_ptrIiEENS0_17counting_iteratorIlNS0_11use_defaultESF_SF_EEEEEEEPNSB_IJilEEESJ_iNS1_9__extrema9arg_max_fIilNSA_4lessIiEEEEEEJSI_SK_iN3cub18CUB_300001_SM_100013GridEvenShareIiEENSS_9GridQueueIjEESP_EEEvDpT0_)
        /*01ac*/ 	.word	0x00000000


	//----- nvinfo : EIATTR_MIN_STACK_SIZE
	.align		4
.L_116:
        /*01b0*/ 	.byte	0x04, 0x12
        /*01b2*/ 	.short	(.L_118 - .L_117)
	.align		4
.L_117:
        /*01b4*/ 	.word	index@(_ZN6thrust24THRUST_300001_SM_1000_NS8cuda_cub4core6detail13_kernel_agentINS1_8__reduce11ReduceAgentINS0_12zip_iteratorIN4cuda3std3__45tupleIJNS0_10device_ptrIiEENS0_17counting_iteratorIlNS0_11use_defaultESF_SF_EEEEEEEPNSB_IJilEEESJ_iNS1_9__extrema9arg_max_fIilNSA_4lessIiEEEEEEJSI_SK_iSP_EEEvDpT0_)
        /*01b8*/ 	.word	0x00000000


	//----- nvinfo : EIATTR_MIN_STACK_SIZE
	.align		4
.L_118:
        /*01bc*/ 	.byte	0x04, 0x12
        /*01be*/ 	.short	(.L_120 - .L_119)
	.align		4
.L_119:
        /*01c0*/ 	.word	index@(_Z25generateSubmatrixAndSolvePiS_PdS_S_iS_S_iS_S_S0_S0_)
        /*01c4*/ 	.word	0x0003ae30


	//----- nvinfo : EIATTR_MIN_STACK_SIZE
	.align		4
.L_120:
        /*01c8*/ 	.byte	0x04, 0x12
        /*01ca*/ 	.short	(.L_122 - .L_121)
	.align		4
.L_121:
        /*01cc*/ 	.word	index@(_Z9computeRkPiS_S_S_iS_S_ii)
        /*01d0*/ 	.word	0x00000000


	//----- nvinfo : EIATTR_MIN_STACK_SIZE
	.align		4
.L_122:
        /*01d4*/ 	.byte	0x04, 0x12
        /*01d6*/ 	.short	(.L_124 - .L_123)
	.align		4
.L_123:
        /*01d8*/ 	.word	index@(_Z9computeSkPiS_iS_S_i)
        /*01dc*/ 	.word	0x00000000


	//----- nvinfo : EIATTR_MIN_STACK_SIZE
	.align		4
.L_124:
        /*01e0*/ 	.byte	0x04, 0x12
        /*01e2*/ 	.short	(.L_126 - .L_125)
	.align		4
.L_125:
        /*01e4*/ 	.word	index@(_Z17getSkAndRkMaxSizePiS_S_S_S_i)
        /*01e8*/ 	.word	0x00000000
.L_126:


//--------------------- .nv.compat                --------------------------
	.section	.nv.compat,"",@"SHT_CUDA_COMPAT_INFO"
	.align	4
        /*0000*/ 	.byte	0x02, 0x09, 0x00, 0x00, 0x02, 0x02, 0x01, 0x00, 0x02, 0x05, 0x05, 0x00, 0x03, 0x07, 0x01, 0x01
        /*0010*/ 	.byte	0x02, 0x03, 0x00, 0x00, 0x02, 0x06, 0x01, 0x00, 0x04, 0x0b, 0x08, 0x00, 0x01, 0x00, 0x00, 0x00
        /*0020*/ 	.byte	0x00, 0x00, 0x00, 0x00


//--------------------- .nv.info._ZN3cub18CUB_300001_SM_10006detail11EmptyKernelIvEEvv --------------------------
	.section	.nv.info._ZN3cub18CUB_300001_SM_10006detail11EmptyKernelIvEEvv,"",@"SHT_CUDA_INFO"
	.sectionflags	@""
	.align	4


	//----- nvinfo : EIATTR_CUDA_API_VERSION
	.align		4
        /*0000*/ 	.byte	0x04, 0x37
        /*0002*/ 	.short	(.L_128 - .L_127)
.L_127:
        /*0004*/ 	.word	0x00000082


	//----- nvinfo : EIATTR_SPARSE_MMA_MASK
	.align		4
.L_128:
        /*0008*/ 	.byte	0x03, 0x50
        /*000a*/ 	.short	0x0000


	//----- nvinfo : EIATTR_MAXREG_COUNT
	.align		4
        /*000c*/ 	.byte	0x03, 0x1b
        /*000e*/ 	.short	0x00ff


	//----- nvinfo : EIATTR_MERCURY_ISA_VERSION
	.align		4
        /*0010*/ 	.byte	0x03, 0x5f
        /*0012*/ 	.short	0x0101


	//----- nvinfo : EIATTR_VRC_CTA_INIT_COUNT
	.align		4
        /*0014*/ 	.byte	0x02, 0x4a
	.zero		1
	.zero		1


	//----- nvinfo : EIATTR_EXIT_INSTR_OFFSETS
	.align		4
        /*0018*/ 	.byte	0x04, 0x1c
        /*001a*/ 	.short	(.L_130 - .L_129)


	//   ....[0]....
.L_129:
        /*001c*/ 	.word	0x00000010


	//----- nvinfo : EIATTR_SW_WAR
	.align		4
.L_130:
        /*0020*/ 	.byte	0x04, 0x36
        /*0022*/ 	.short	(.L_132 - .L_131)
.L_131:
        /*0024*/ 	.word	0x00000008
.L_132:


//--------------------- .nv.info._ZN6thrust24THRUST_300001_SM_1000_NS8cuda_cub4core6detail13_kernel_agentINS1_8__reduce11ReduceAgentIPN4cuda3std3__45tupleIJilEEESC_SB_lNS1_9__extrema9arg_max_fIilNS9_4lessIiEEEEEEJSC_SC_iSH_EEEvDpT0_ --------------------------
	.section	.nv.info._ZN6thrust24THRUST_300001_SM_1000_NS8cuda_cub4core6detail13_kernel_agentINS1_8__reduce11ReduceAgentIPN4cuda3std3__45tupleIJilEEESC_SB_lNS1_9__extrema9arg_max_fIilNS9_4lessIiEEEEEEJSC_SC_iSH_EEEvDpT0_,"",@"SHT_CUDA_INFO"
	.sectionflags	@""
	.align	4


	//----- nvinfo : EIATTR_CUDA_API_VERSION
	.align		4
        /*0000*/ 	.byte	0x04, 0x37
        /*0002*/ 	.short	(.L_134 - .L_133)
.L_133:
        /*0004*/ 	.word	0x00000082


	//----- nvinfo : EIATTR_KPARAM_INFO
	.align		4
.L_134:
        /*0008*/ 	.byte	0x04, 0x17
        /*000a*/ 	.short	(.L_136 - .L_135)
.L_135:
        /*000c*/ 	.word	0x00000000
        /*0010*/ 	.short	0x0003
        /*0012*/ 	.short	0x0014
        /*0014*/ 	.byte	0x00, 0xf0, 0x05, 0x00


	//----- nvinfo : EIATTR_KPARAM_INFO
	.align		4
.L_136:
        /*0018*/ 	.byte	0x04, 0x17
        /*001a*/ 	.short	(.L_138 - .L_137)
.L_137:
        /*001c*/ 	.word	0x00000000
        /*0020*/ 	.short	0x0002
        /*0022*/ 	.short	0x0010
        /*0024*/ 	.byte	0x00, 0xf0, 0x11, 0x00


	//----- nvinfo : EIATTR_KPARAM_INFO
	.align		4
.L_138:
        /*0028*/ 	.byte	0x04, 0x17
        /*002a*/ 	.short	(.L_140 - .L_139)
.L_139:
        /*002c*/ 	.word	0x00000000
        /*0030*/ 	.short	0x0001
        /*0032*/ 	.short	0x0008
        /*0034*/ 	.byte	0x00, 0xf5, 0x21, 0x00


	//----- nvinfo : EIATTR_KPARAM_INFO
	.align		4
.L_140:
        /*0038*/ 	.byte	0x04, 0x17
        /*003a*/ 	.short	(.L_142 - .L_141)
.L_141:
        /*003c*/ 	.word	0x00000000
        /*0040*/ 	.short	0x0000
        /*0042*/ 	.short	0x0000
        /*0044*/ 	.byte	0x00, 0xf5, 0x21, 0x00


	//----- nvinfo : EIATTR_SPARSE_MMA_MASK
	.align		4
.L_142:
        /*0048*/ 	.byte	0x03, 0x50
        /*004a*/ 	.short	0x0000


	//----- nvinfo : EIATTR_MAXREG_COUNT
	.align		4
        /*004c*/ 	.byte	0x03, 0x1b
        /*004e*/ 	.short	0x00ff


	//----- nvinfo : EIATTR_NUM_BARRIERS
	.align		4
        /*0050*/ 	.byte	0x02, 0x4c
        /*0052*/ 	.byte	0x01
	.zero		1


	//----- nvinfo : EIATTR_MERCURY_ISA_VERSION
	.align		4
        /*0054*/ 	.byte	0x03, 0x5f
        /*0056*/ 	.short	0x0101


	//----- nvinfo : EIATTR_COOP_GROUP_MASK_REGIDS
	.align		4
        /*0058*/ 	.byte	0x04, 0x29
        /*005a*/ 	.short	(.L_144 - .L_143)


	//   ....[0]....
.L_143:
        /*005c*/ 	.word	0xffffffff


	//   ....[1]....
        /*0060*/ 	.word	0xffffffff


	//   ....[2]....
        /*0064*/ 	.word	0xffffffff


	//   ....[3]....
        /*0068*/ 	.word	0xffffffff


	//   ....[4]....
        /*006c*/ 	.word	0xffffffff


	//   ....[5]....
        /*0070*/ 	.word	0xffffffff


	//   ....[6]....
        /*0074*/ 	.word	0xffffffff


	//   ....[7]....
        /*0078*/ 	.word	0xffffffff


	//   ....[8]....
        /*007c*/ 	.word	0xffffffff


	//   ....[9]....
        /*0080*/ 	.word	0xffffffff


	//   ....[10]....
        /*0084*/ 	.word	0xffffffff


	//   ....[11]....
        /*0088*/ 	.word	0xffffffff


	//   ....[12]....
        /*008c*/ 	.word	0xffffffff


	//   ....[13]....
        /*0090*/ 	.word	0xffffffff


	//   ....[14]....
        /*0094*/ 	.word	0xffffffff


	//   ....[15]....
        /*0098*/ 	.word	0xffffffff


	//   ....[16]....
        /*009c*/ 	.word	0xffffffff


	//   ....[17]....
        /*00a0*/ 	.word	0xffffffff


	//   ....[18]....
        /*00a4*/ 	.word	0xffffffff


	//   ....[19]....
        /*00a8*/ 	.word	0xffffffff


	//   ....[20]....
        /*00ac*/ 	.word	0xffffffff


	//   ....[21]....
        /*00b0*/ 	.word	0xffffffff


	//   ....[22]....
        /*00b4*/ 	.word	0xffffffff


	//   ....[23]....
        /*00b8*/ 	.word	0xffffffff


	//   ....[24]....
        /*00bc*/ 	.word	0xffffffff


	//   ....[25]....
        /*00c0*/ 	.word	0xffffffff


	//   ....[26]....
        /*00c4*/ 	.word	0xffffffff


	//   ....[27]....
        /*00c8*/ 	.word	0xffffffff


	//   ....[28]....
        /*00cc*/ 	.word	0xffffffff


	//   ....[29]....
        /*00d0*/ 	.word	0xffffffff


	//   ....[30]....
        /*00d4*/ 	.word	0xffffffff


	//   ....[31]....
        /*00d8*/ 	.word	0xffffffff


	//   ....[32]....
        /*00dc*/ 	.word	0xffffffff


	//   ....[33]....
        /*00e0*/ 	.word	0xffffffff


	//   ....[34]....
        /*00e4*/ 	.word	0xffffffff


	//   ....[35]....
        /*00e8*/ 	.word	0xffffffff


	//   ....[36]....
        /*00ec*/ 	.word	0xffffffff


	//   ....[37]....
        /*00f0*/ 	.word	0xffffffff


	//   ....[38]....
        /*00f4*/ 	.word	0xffffffff


	//   ....[39]....
        /*00f8*/ 	.word	0xffffffff


	//   ....[40]....
        /*00fc*/ 	.word	0xffffffff


	//   ....[41]....
        /*0100*/ 	.word	0xffffffff


	//   ....[42]....
        /*0104*/ 	.word	0xffffffff


	//   ....[43]....
        /*0108*/ 	.word	0xffffffff


	//   ....[44]....
        /*010c*/ 	.word	0xffffffff


	//----- nvinfo : EIATTR_COOP_GROUP_INSTR_OFFSETS
	.align		4
.L_144:
        /*0110*/ 	.byte	0x04, 0x28
        /*0112*/ 	.short	(.L_146 - .L_145)


	//   ....[0]....
.L_145:
        /*0114*/ 	.word	0x00000a60


	//   ....[1]....
        /*0118*/ 	.word	0x00000a90


	//   ....[2]....
        /*011c*/ 	.word	0x00000aa0


	//   ....[3]....
        /*0120*/ 	.word	0x00000c00


	//   ....[4]....
        /*0124*/ 	.word	0x00000c40


	//   ....[5]....
        /*0128*/ 	.word	0x00000c80


	//   ....[6]....
        /*012c*/ 	.word	0x00000dc0


	//   ....[7]....
        /*0130*/ 	.word	0x00000df0


	//   ....[8]....
        /*0134*/ 	.word	0x00000e20


	//   ....[9]....
        /*0138*/ 	.word	0x00000f50


	//   ....[10]....
        /*013c*/ 	.word	0x00000f80


	//   ....[11]....
        /*0140*/ 	.word	0x00000fb0


	//   ....[12]....
        /*0144*/ 	.word	0x000010e0


	//   ....[13]....
        /*0148*/ 	.word	0x00001110


	//   ....[14]....
        /*014c*/ 	.word	0x00001140


	//   ....[15]....
        /*0150*/ 	.word	0x00001d00


	//   ....[16]....
        /*0154*/ 	.word	0x00001d10


	//   ....[17]....
        /*0158*/ 	.word	0x00001d20


	//   ....[18]....
        /*015c*/ 	.word	0x00001ef0


	//   ....[19]....
        /*0160*/ 	.word	0x00001f30


	//   ....[20]....
        /*0164*/ 	.word	0x00001f60


	//   ....[21]....
        /*0168*/ 	.word	0x00002090


	//   ....[22]....
        /*016c*/ 	.word	0x000020c0


	//   ....[23]....
        /*0170*/ 	.word	0x000020f0


	//   ....[24]....
        /*0174*/ 	.word	0x00002220


	//   ....[25]....
        /*0178*/ 	.word	0x00002250


	//   ....[26]....
        /*017c*/ 	.word	0x00002280


	//   ....[27]....
        /*0180*/ 	.word	0x000023b0


	//   ....[28]....
        /*0184*/ 	.word	0x000023e0


	//   ....[29]....
        /*0188*/ 	.word	0x00002410


	//   ....[30]....
        /*018c*/ 	.word	0x00004a60


	//   ....[31]....
        /*0190*/ 	.word	0x00004a80


	//   ....[32]....
        /*0194*/ 	.word	0x00004a90


	//   ....[33]....
        /*0198*/ 	.word	0x00004c30


	//   ....[34]....
        /*019c*/ 	.word	0x00004c60


	//   ....[35]....
        /*01a0*/ 	.word	0x00004c90


	//   ....[36]....
        /*01a4*/ 	.word	0x00004dc0


	//   ....[37]....
        /*01a8*/ 	.word	0x00004df0


	//   ....[38]....
        /*01ac*/ 	.word	0x00004e20


	//   ....[39]....
        /*01b0*/ 	.word	0x00004f50


	//   ....[40]....
        /*01b4*/ 	.word	0x00004f80


	//   ....[41]....
        /*01b8*/ 	.word	0x00004fb0


	//   ....[42]....
        /*01bc*/ 	.word	0x000050e0


	//   ....[43]....
        /*01c0*/ 	.word	0x00005110


	//   ....[44]....
        /*01c4*/ 	.word	0x00005140


	//----- nvinfo : EIATTR_VRC_CTA_INIT_COUNT
	.align		4
.L_146:
        /*01c8*/ 	.byte	0x02, 0x4a
	.zero		1
	.zero		1


	//----- nvinfo : EIATTR_EXIT_INSTR_OFFSETS
	.align		4
        /*01cc*/ 	.byte	0x04, 0x1c
        /*01ce*/ 	.short	(.L_148 - .L_147)


	//   ....[0]....
.L_147:
        /*01d0*/ 	.word	0x00000030


	//   ....[1]....
        /*01d4*/ 	.word	0x00005c50


	//   ....[2]....
        /*01d8*/ 	.word	0x00005cc0


	//----- nvinfo : EIATTR_MAX_THREADS
	.align		4
.L_148:
        /*01dc*/ 	.byte	0x04, 0x05
        /*01de*/ 	.short	(.L_150 - .L_149)
.L_149:
        /*01e0*/ 	.word	0x00000100
        /*01e4*/ 	.word	0x00000001
        /*01e8*/ 	.word	0x00000001


	//----- nvinfo : EIATTR_CRS_STACK_SIZE
	.align		4
.L_150:
        /*01ec*/ 	.byte	0x04, 0x1e
        /*01ee*/ 	.short	(.L_152 - .L_151)
.L_151:
        /*01f0*/ 	.word	0x00000000


	//----- nvinfo : EIATTR_CBANK_PARAM_SIZE
	.align		4
.L_152:
        /*01f4*/ 	.byte	0x03, 0x19
        /*01f6*/ 	.short	0x0015


	//----- nvinfo : EIATTR_PARAM_CBANK
	.align		4
        /*01f8*/ 	.byte	0x04, 0x0a
        /*01fa*/ 	.short	(.L_154 - .L_153)
	.align		4
.L_153:
        /*01fc*/ 	.word	index@(.nv.constant0._ZN6thrust24THRUST_300001_SM_1000_NS8cuda_cub4core6detail13_kernel_agentINS1_8__reduce11ReduceAgentIPN4cuda3std3__45tupleIJilEEESC_SB_lNS1_9__extrema9arg_max_fIilNS9_4lessIiEEEEEEJSC_SC_iSH_EEEvDpT0_)
        /*0200*/ 	.short	0x0380
        /*0202*/ 	.short	0x0015


	//----- nvinfo : EIATTR_SW_WAR
	.align		4
.L_154:
        /*0204*/ 	.byte	0x04, 0x36
        /*0206*/ 	.short	(.L_156 - .L_155)
.L_155:
        /*0208*/ 	.word	0x00000008
.L_156:


//--------------------- .nv.info._ZN6thrust24THRUST_300001_SM_1000_NS8cuda_cub4core6detail13_kernel_agentINS1_8__reduce10DrainAgentIlEEJN3cub18CUB_300001_SM_10009GridQueueIyEElEEEvDpT0_ --------------------------
	.section	.nv.info._ZN6thrust24THRUST_300001_SM_1000_NS8cuda_cub4core6detail13_kernel_agentINS1_8__reduce10DrainAgentIlEEJN3cub18CUB_300001_SM_10009GridQueueIyEElEEEvDpT0_,"",@"SHT_CUDA_INFO"
	.sectionflags	@""
	.align	4


	//----- nvinfo : EIATTR_CUDA_API_VERSION
	.align		4
        /*0000*/ 	.byte	0x04, 0x37
        /*0002*/ 	.short	(.L_158 - .L_157)
.L_157:
        /*0004*/ 	.word	0x00000082


	//----- nvinfo : EIATTR_KPARAM_INFO
	.align		4
.L_158:
        /*0008*/ 	.byte	0x04, 0x17
        /*000a*/ 	.short	(.L_160 - .L_159)
.L_159:
        /*000c*/ 	.word	0x00000000
        /*0010*/ 	.short	0x0001
        /*0012*/ 	.short	0x0008
        /*0014*/ 	.byte	0x00, 0xf0, 0x21, 0x00


	//----- nvinfo : EIATTR_KPARAM_INFO
	.align		4
.L_160:
        /*0018*/ 	.byte	0x04, 0x17
        /*001a*/ 	.short	(.L_162 - .L_161)
.L_161:
        /*001c*/ 	.word	0x00000000
        /*0020*/ 	.short	0x0000
        /*0022*/ 	.short	0x0000
        /*0024*/ 	.byte	0x00, 0xf0, 0x21, 0x00


	//----- nvinfo : EIATTR_SPARSE_MMA_MASK
	.align		4
.L_162:
        /*0028*/ 	.byte	0x03, 0x50
        /*002a*/ 	.short	0x0000


	//----- nvinfo : EIATTR_MAXREG_COUNT
	.align		4
        /*002c*/ 	.byte	0x03, 0x1b
        /*002e*/ 	.short	0x00ff


	//----- nvinfo : EIATTR_MERCURY_ISA_VERSION
	.align		4
        /*0030*/ 	.byte	0x03, 0x5f
        /*0032*/ 	.short	0x0101


	//----- nvinfo : EIATTR_VRC_CTA_INIT_COUNT
	.align		4
        /*0034*/ 	.byte	0x02, 0x4a
	.zero		1
	.zero		1


	//----- nvinfo : EIATTR_EXIT_INSTR_OFFSETS
	.align		4
        /*0038*/ 	.byte	0x04, 0x1c
        /*003a*/ 	.short	(.L_164 - .L_163)


	//   ....[0]....
.L_163:
        /*003c*/ 	.word	0x00000060


	//----- nvinfo : EIATTR_MAX_THREADS
	.align		4
.L_164:
        /*0040*/ 	.byte	0x04, 0x05
        /*0042*/ 	.short	(.L_166 - .L_165)
.L_165:
        /*0044*/ 	.word	0x00000001
        /*0048*/ 	.word	0x00000001
        /*004c*/ 	.word	0x00000001


	//----- nvinfo : EIATTR_CBANK_PARAM_SIZE
	.align		4
.L_166:
        /*0050*/ 	.byte	0x03, 0x19
        /*0052*/ 	.short	0x0010


	//----- nvinfo : EIATTR_PARAM_CBANK
	.align		4
        /*0054*/ 	.byte	0x04, 0x0a
        /*0056*/ 	.short	(.L_168 - .L_167)
	.align		4
.L_167:
        /*0058*/ 	.word	index@(.nv.constant0._ZN6thrust24THRUST_300001_SM_1000_NS8cuda_cub4core6detail13_kernel_agentINS1_8__reduce10DrainAgentIlEEJN3cub18CUB_300001_SM_10009GridQueueIyEElEEEvDpT0_)
        /*005c*/ 	.short	0x0380
        /*005e*/ 	.short	0x0010


	//----- nvinfo : EIATTR_SW_WAR
	.align		4
.L_168:
        /*0060*/ 	.byte	0x04, 0x36
        /*0062*/ 	.short	(.L_170 - .L_169)
.L_169:
        /*0064*/ 	.word	0x00000008
.L_170:


//--------------------- .nv.info._ZN6thrust24THRUST_300001_SM_1000_NS8cuda_cub4core6detail13_kernel_agentINS1_8__reduce11ReduceAgentINS0_12zip_iteratorIN4cuda3std3__45tupleIJNS0_10device_ptrIiEENS0_17counting_iteratorIlNS0_11use_defaultESF_SF_EEEEEEEPNSB_IJilEEESJ_lNS1_9__extrema9arg_max_fIilNSA_4lessIiEEEEEEJSI_SK_lN3cub18CUB_300001_SM_100013GridEvenShareIlEENSS_9GridQueueIyEESP_EEEvDpT0_ --------------------------
	.section	.nv.info._ZN6thrust24THRUST_300001_SM_1000_NS8cuda_cub4core6detail13_kernel_agentINS1_8__reduce11ReduceAgentINS0_12zip_iteratorIN4cuda3std3__45tupleIJNS0_10device_ptrIiEENS0_17counting_iteratorIlNS0_11use_defaultESF_SF_EEEEEEEPNSB_IJilEEESJ_lNS1_9__extrema9arg_max_fIilNSA_4lessIiEEEEEEJSI_SK_lN3cub18CUB_300001_SM_100013GridEvenShareIlEENSS_9GridQueueIyEESP_EEEvDpT0_,"",@"SHT_CUDA_INFO"
	.sectionflags	@""
	.align	4


	//----- nvinfo : EIATTR_CUDA_API_VERSION
	.align		4
        /*0000*/ 	.byte	0x04, 0x37
        /*0002*/ 	.short	(.L_172 - .L_171)
.L_171:
        /*0004*/ 	.word	0x00000082


	//----- nvinfo : EIATTR_KPARAM_INFO
	.align		4
.L_172:
        /*0008*/ 	.byte	0x04, 0x17
        /*000a*/ 	.short	(.L_174 - .L_173)
.L_173:
        /*000c*/ 	.word	0x00000000
        /*0010*/ 	.short	0x0005
        /*0012*/ 	.short	0x0070
        /*0014*/ 	.byte	0x00, 0xf0, 0x05, 0x00


	//----- nvinfo : EIATTR_KPARAM_INFO
	.align		4
.L_174:
        /*0018*/ 	.byte	0x04, 0x17
        /*001a*/ 	.short	(.L_176 - .L_175)
.L_175:
        /*001c*/ 	.word	0x00000000
        /*0020*/ 	.short	0x0004
        /*0022*/ 	.short	0x0068
        /*0024*/ 	.byte	0x00, 0xf0, 0x21, 0x00


	//----- nvinfo : EIATTR_KPARAM_INFO
	.align		4
.L_176:
        /*0028*/ 	.byte	0x04, 0x17
        /*002a*/ 	.short	(.L_178 - .L_177)
.L_177:
        /*002c*/ 	.word	0x00000000
        /*0030*/ 	.short	0x0003
        /*0032*/ 	.short	0x0020
        /*0034*/ 	.byte	0x00, 0xf0, 0x21, 0x01


	//----- nvinfo : EIATTR_KPARAM_INFO
	.align		4
.L_178:
        /*0038*/ 	.byte	0x04, 0x17
        /*003a*/ 	.short	(.L_180 - .L_179)
.L_179:
        /*003c*/ 	.word	0x00000000
        /*0040*/ 	.short	0x0002
        /*0042*/ 	.short	0x0018
        /*0044*/ 	.byte	0x00, 0xf0, 0x21, 0x00


	//----- nvinfo : EIATTR_KPARAM_INFO
	.align		4
.L_180:
        /*0048*/ 	.byte	0x04, 0x17
        /*004a*/ 	.short	(.L_182 - .L_181)
.L_181:
        /*004c*/ 	.word	0x00000000
        /*0050*/ 	.short	0x0001
        /*0052*/ 	.short	0x0010
        /*0054*/ 	.byte	0x00, 0xf5, 0x21, 0x00


	//----- nvinfo : EIATTR_KPARAM_INFO
	.align		4
.L_182:
        /*0058*/ 	.byte	0x04, 0x17
        /*005a*/ 	.short	(.L_184 - .L_183)
.L_183:
        /*005c*/ 	.word	0x00000000
        /*0060*/ 	.short	0x0000
        /*0062*/ 	.short	0x0000
        /*0064*/ 	.byte	0x00, 0xf0, 0x41, 0x00


	//----- nvinfo : EIATTR_SPARSE_MMA_MASK
	.align		4
.L_184:
        /*0068*/ 	.byte	0x03, 0x50
        /*006a*/ 	.short	0x0000


	//----- nvinfo : EIATTR_MAXREG_COUNT
	.align		4
        /*006c*/ 	.byte	0x03, 0x1b
        /*006e*/ 	.short	0x00ff


	//----- nvinfo : EIATTR_NUM_BARRIERS
	.align		4
        /*0070*/ 	.byte	0x02, 0x4c
        /*0072*/ 	.byte	0x01
	.zero		1


	//----- nvinfo : EIATTR_MERCURY_ISA_VERSION
	.align		4
        /*0074*/ 	.byte	0x03, 0x5f
        /*0076*/ 	.short	0x0101


	//----- nvinfo : EIATTR_COOP_GROUP_MASK_REGIDS
	.align		4
        /*0078*/ 	.byte	0x04, 0x29
        /*007a*/ 	.short	(.L_186 - .L_185)


	//   ....[0]....
.L_185:
        /*007c*/ 	.word	0xffffffff


	//   ....[1]....
        /*0080*/ 	.word	0xffffffff


	//   ....[2]....
        /*0084*/ 	.word	0xffffffff


	//   ....[3]....
        /*0088*/ 	.word	0xffffffff


	//   ....[4]....
        /*008c*/ 	.word	0xffffffff


	//   ....[5]....
        /*0090*/ 	.word	0xffffffff


	//   ....[6]....
        /*0094*/ 	.word	0xffffffff


	//   ....[7]....
        /*0098*/ 	.word	0xffffffff


	//   ....[8]....
        /*009c*/ 	.word	0xffffffff


	//   ....[9]....
        /*00a0*/ 	.word	0xffffffff


	//   ....[10]....
        /*00a4*/ 	.word	0xffffffff


	//   ....[11]....
        /*00a8*/ 	.word	0xffffffff


	//   ....[12]....
        /*00ac*/ 	.word	0xffffffff


	//   ....[13]....
        /*00b0*/ 	.word	0xffffffff


	//   ....[14]....
        /*00b4*/ 	.word	0xffffffff


	//   ....[15]....
        /*00b8*/ 	.word	0xffffffff


	//   ....[16]....
        /*00bc*/ 	.word	0xffffffff


	//   ....[17]....
        /*00c0*/ 	.word	0xffffffff


	//   ....[18]....
        /*00c4*/ 	.word	0xffffffff


	//   ....[19]....
        /*00c8*/ 	.word	0xffffffff


	//   ....[20]....
        /*00cc*/ 	.word	0xffffffff


	//   ....[21]....
        /*00d0*/ 	.word	0xffffffff


	//   ....[22]....
        /*00d4*/ 	.word	0xffffffff


	//   ....[23]....
        /*00d8*/ 	.word	0xffffffff


	//   ....[24]....
        /*00dc*/ 	.word	0xffffffff


	//   ....[25]....
        /*00e0*/ 	.word	0xffffffff


	//   ....[26]....
        /*00e4*/ 	.word	0xffffffff


	//   ....[27]....
        /*00e8*/ 	.word	0xffffffff


	//   ....[28]....
        /*00ec*/ 	.word	0xffffffff


	//   ....[29]....
        /*00f0*/ 	.word	0xffffffff


	//   ....[30]....
        /*00f4*/ 	.word	0xffffffff


	//   ....[31]....
        /*00f8*/ 	.word	0xffffffff


	//   ....[32]....
        /*00fc*/ 	.word	0xffffffff


	//   ....[33]....
        /*0100*/ 	.word	0xffffffff


	//   ....[34]....
        /*0104*/ 	.word	0xffffffff


	//   ....[35]....
        /*0108*/ 	.word	0xffffffff


	//   ....[36]....
        /*010c*/ 	.word	0xffffffff


	//   ....[37]....
        /*0110*/ 	.word	0xffffffff


	//   ....[38]....
        /*0114*/ 	.word	0xffffffff


	//   ....[39]....
        /*0118*/ 	.word	0xffffffff


	//   ....[40]....
        /*011c*/ 	.word	0xffffffff


	//   ....[41]....
        /*0120*/ 	.word	0xffffffff


	//   ....[42]....
        /*0124*/ 	.word	0xffffffff


	//   ....[43]....
        /*0128*/ 	.word	0xffffffff


	//   ....[44]....
        /*012c*/ 	.word	0xffffffff


	//----- nvinfo : EIATTR_COOP_GROUP_INSTR_OFFSETS
	.align		4
.L_186:
        /*0130*/ 	.byte	0x04, 0x28
        /*0132*/ 	.short	(.L_188 - .L_187)


	//   ....[0]....
.L_187:
        /*0134*/ 	.word	0x00000c20


	//   ....[1]....
        /*0138*/ 	.word	0x00000c50


	//   ....[2]....
        /*013c*/ 	.word	0x00000c60


	//   ....[3]....
        /*0140*/ 	.word	0x00000dc0


	//   ....[4]....
        /*0144*/ 	.word	0x00000e00


	//   ....[5]....
        /*0148*/ 	.word	0x00000e40


	//   ....[6]....
        /*014c*/ 	.word	0x00000f80


	//   ....[7]....
        /*0150*/ 	.word	0x00000fb0


	//   ....[8]....
        /*0154*/ 	.word	0x00000fe0


	//   ....[9]....
        /*0158*/ 	.word	0x00001110


	//   ....[10]....
        /*015c*/ 	.word	0x00001140


	//   ....[11]....
        /*0160*/ 	.word	0x00001170


	//   ....[12]....
        /*0164*/ 	.word	0x000012a0


	//   ....[13]....
        /*0168*/ 	.word	0x000012d0


	//   ....[14]....
        /*016c*/ 	.word	0x00001300


	//   ....[15]....
        /*0170*/ 	.word	0x00001eb0


	//   ....[16]....
        /*0174*/ 	.word	0x00001ec0


	//   ....[17]....
        /*0178*/ 	.word	0x00001f40


	//   ....[18]....
        /*017c*/ 	.word	0x000020c0


	//   ....[19]....
        /*0180*/ 	.word	0x000020f0


	//   ....[20]....
        /*0184*/ 	.word	0x00002120


	//   ....[21]....
        /*0188*/ 	.word	0x00002250


	//   ....[22]....
        /*018c*/ 	.word	0x00002280


	//   ....[23]....
        /*0190*/ 	.word	0x000022b0


	//   ....[24]....
        /*0194*/ 	.word	0x000023e0


	//   ....[25]....
        /*0198*/ 	.word	0x00002410


	//   ....[26]....
        /*019c*/ 	.word	0x00002440


	//   ....[27]....
        /*01a0*/ 	.word	0x00002570


	//   ....[28]....
        /*01a4*/ 	.word	0x000025a0


	//   ....[29]....
        /*01a8*/ 	.word	0x000025d0


	//   ....[30]....
        /*01ac*/ 	.word	0x000048a0


	//   ....[31]....
        /*01b0*/ 	.word	0x000048c0


	//   ....[32]....
        /*01b4*/ 	.word	0x000048d0


	//   ....[33]....
        /*01b8*/ 	.word	0x00004a70


	//   ....[34]....
        /*01bc*/ 	.word	0x00004aa0


	//   ....[35]....
        /*01c0*/ 	.word	0x00004ad0


	//   ....[36]....
        /*01c4*/ 	.word	0x00004c00


	//   ....[37]....
        /*01c8*/ 	.word	0x00004c30


	//   ....[38]....
        /*01cc*/ 	.word	0x00004c60


	//   ....[39]....
        /*01d0*/ 	.word	0x00004d90


	//   ....[40]....
        /*01d4*/ 	.word	0x00004dc0


	//   ....[41]....
        /*01d8*/ 	.word	0x00004df0


	//   ....[42]....
        /*01dc*/ 	.word	0x00004f20


	//   ....[43]....
        /*01e0*/ 	.word	0x00004f50


	//   ....[44]....
        /*01e4*/ 	.word	0x00004f80


	//----- nvinfo : EIATTR_VRC_CTA_INIT_COUNT
	.align		4
.L_188:
        /*01e8*/ 	.byte	0x02, 0x4a
	.zero		1
	.zero		1


	//----- nvinfo : EIATTR_EXIT_INSTR_OFFSETS
	.align		4
        /*01ec*/ 	.byte	0x04, 0x1c
        /*01ee*/ 	.short	(.L_190 - .L_189)


	//   ....[0]....
.L_189:
        /*01f0*/ 	.word	0x00005a90


	//   ....[1]....
        /*01f4*/ 	.word	0x00005b00


	//----- nvinfo : EIATTR_MAX_THREADS
	.align		4
.L_190:
        /*01f8*/ 	.byte	0x04, 0x05
        /*01fa*/ 	.short	(.L_192 - .L_191)
.L_191:
        /*01fc*/ 	.word	0x00000100
        /*0200*/ 	.word	0x00000001
        /*0204*/ 	.word	0x00000001


	//----- nvinfo : EIATTR_CRS_STACK_SIZE
	.align		4
.L_192:
        /*0208*/ 	.byte	0x04, 0x1e
        /*020a*/ 	.short	(.L_194 - .L_193)
.L_193:
        /*020c*/ 	.word	0x00000000


	//----- nvinfo : EIATTR_CBANK_PARAM_SIZE
	.align		4
.L_194:
        /*0210*/ 	.byte	0x03, 0x19
        /*0212*/ 	.short	0x0071


	//----- nvinfo : EIATTR_PARAM_CBANK
	.align		4
        /*0214*/ 	.byte	0x04, 0x0a
        /*0216*/ 	.short	(.L_196 - .L_195)
	.align		4
.L_195:
        /*0218*/ 	.word	index@(.nv.constant0._ZN6thrust24THRUST_300001_SM_1000_NS8cuda_cub4core6detail13_kernel_agentINS1_8__reduce11ReduceAgentINS0_12zip_iteratorIN4cuda3std3__45tupleIJNS0_10device_ptrIiEENS0_17counting_iteratorIlNS0_11use_defaultESF_SF_EEEEEEEPNSB_IJilEEESJ_lNS1_9__extrema9arg_max_fIilNSA_4lessIiEEEEEEJSI_SK_lN3cub18CUB_300001_SM_100013GridEvenShareIlEENSS_9GridQueueIyEESP_EEEvDpT0_)
        /*021c*/ 	.short	0x0380
        /*021e*/ 	.short	0x0071


	//----- nvinfo : EIATTR_SW_WAR
	.align		4
.L_196:
        /*0220*/ 	.byte	0x04, 0x36
        /*0222*/ 	.short	(.L_198 - .L_197)
.L_197:
        /*0224*/ 	.word	0x00000008
.L_198:


//--------------------- .nv.info._ZN6thrust24THRUST_300001_SM_1000_NS8cuda_cub4core6detail13_kernel_agentINS1_8__reduce11ReduceAgentINS0_12zip_iteratorIN4cuda3std3__45tupleIJNS0_10device_ptrIiEENS0_17counting_iteratorIlNS0_11use_defaultESF_SF_EEEEEEEPNSB_IJilEEESJ_lNS1_9__extrema9arg_max_fIilNSA_4lessIiEEEEEEJSI_SK_lSP_EEEvDpT0_ --------------------------
	.section	.nv.info._ZN6thrust24THRUST_300001_SM_1000_NS8cuda_cub4core6detail13_kernel_agentINS1_8__reduce11ReduceAgentINS0_12zip_iteratorIN4cuda3std3__45tupleIJNS0_10device_ptrIiEENS0_17counting_iteratorIlNS0_11use_defaultESF_SF_EEEEEEEPNSB_IJilEEESJ_lNS1_9__extrema9arg_max_fIilNSA_4lessIiEEEEEEJSI_SK_lSP_EEEvDpT0_,"",@"SHT_CUDA_INFO"
	.sectionflags	@""
	.align	4


	//----- nvinfo : EIATTR_CUDA_API_VERSION
	.align		4
        /*0000*/ 	.byte	0x04, 0x37
        /*0002*/ 	.short	(.L_200 - .L_199)
.L_199:
        /*0004*/ 	.word	0x00000082


	//----- nvinfo : EIATTR_KPARAM_INFO
	.align		4
.L_200:
        /*0008*/ 	.byte	0x04, 0x17
        /*000a*/ 	.short	(.L_202 - .L_201)
.L_201:
        /*000c*/ 	.word	0x00000000
        /*0010*/ 	.short	0x0003
        /*0012*/ 	.short	0x0020
        /*0014*/ 	.byte	0x00, 0xf0, 0x05, 0x00


	//----- nvinfo : EIATTR_KPARAM_INFO
	.align		4
.L_202:
        /*0018*/ 	.byte	0x04, 0x17
        /*001a*/ 	.short	(.L_204 - .L_203)
.L_203:
        /*001c*/ 	.word	0x00000000
        /*0020*/ 	.short	0x0002
        /*0022*/ 	.short	0x0018
        /*0024*/ 	.byte	0x00, 0xf0, 0x21, 0x00


	//----- nvinfo : EIATTR_KPARAM_INFO
	.align		4
.L_204:
        /*0028*/ 	.byte	0x04, 0x17
        /*002a*/ 	.short	(.L_206 - .L_205)
.L_205:
        /*002c*/ 	.word	0x00000000
        /*0030*/ 	.short	0x0001
        /*0032*/ 	.short	0x0010
        /*0034*/ 	.byte	0x00, 0xf5, 0x21, 0x00


	//----- nvinfo : EIATTR_KPARAM_INFO
	.align		4
.L_206:
        /*0038*/ 	.byte	0x04, 0x17
        /*003a*/ 	.short	(.L_208 - .L_207)
.L_207:
        /*003c*/ 	.word	0x00000000
        /*0040*/ 	.short	0x0000
        /*0042*/ 	.short	0x0000
        /*0044*/ 	.byte	0x00, 0xf0, 0x41, 0x00


	//----- nvinfo : EIATTR_SPARSE_MMA_MASK
	.align		4
.L_208:
        /*0048*/ 	.byte	0x03, 0x50
        /*004a*/ 	.short	0x0000


	//----- nvinfo : EIATTR_MAXREG_COUNT
	.align		4
        /*004c*/ 	.byte	0x03, 0x1b
        /*004e*/ 	.short	0x00ff


	//----- nvinfo : EIATTR_NUM_BARRIERS
	.align		4
        /*0050*/ 	.byte	0x02, 0x4c
        /*0052*/ 	.byte	0x01
	.zero		1


	//----- nvinfo : EIATTR_MERCURY_ISA_VERSION
	.align		4
        /*0054*/ 	.byte	0x03, 0x5f
        /*0056*/ 	.short	0x0101


	//----- nvinfo : EIATTR_COOP_GROUP_MASK_REGIDS
	.align		4
        /*0058*/ 	.byte	0x04, 0x29
        /*005a*/ 	.short	(.L_210 - .L_209)


	//   ....[0]....
.L_209:
        /*005c*/ 	.word	0xffffffff


	//   ....[1]....
        /*0060*/ 	.word	0xffffffff


	//   ....[2]....
        /*0064*/ 	.word	0xffffffff


	//   ....[3]....
        /*0068*/ 	.word	0xffffffff


	//   ....[4]....
        /*006c*/ 	.word	0xffffffff


	//   ....[5]....
        /*0070*/ 	.word	0xffffffff


	//   ....[6]....
        /*0074*/ 	.word	0xffffffff


	//   ....[7]....
        /*0078*/ 	.word	0xffffffff


	//   ....[8]....
        /*007c*/ 	.word	0xffffffff


	//   ....[9]....
        /*0080*/ 	.word	0xffffffff


	//   ....[10]....
        /*0084*/ 	.word	0xffffffff


	//   ....[11]....
        /*0088*/ 	.word	0xffffffff


	//   ....[12]....
        /*008c*/ 	.word	0xffffffff


	//   ....[13]....
        /*0090*/ 	.word	0xffffffff


	//   ....[14]....
        /*0094*/ 	.word	0xffffffff


	//   ....[15]....
        /*0098*/ 	.word	0xffffffff


	//   ....[16]....
        /*009c*/ 	.word	0xffffffff


	//   ....[17]....
        /*00a0*/ 	.word	0xffffffff


	//   ....[18]....
        /*00a4*/ 	.word	0xffffffff


	//   ....[19]....
        /*00a8*/ 	.word	0xffffffff


	//   ....[20]....
        /*00ac*/ 	.word	0xffffffff


	//   ....[21]....
        /*00b0*/ 	.word	0xffffffff


	//   ....[22]....
        /*00b4*/ 	.word	0xffffffff


	//   ....[23]....
        /*00b8*/ 	.word	0xffffffff


	//   ....[24]....
        /*00bc*/ 	.word	0xffffffff


	//   ....[25]....
        /*00c0*/ 	.word	0xffffffff


	//   ....[26]....
        /*00c4*/ 	.word	0xffffffff


	//   ....[27]....
        /*00c8*/ 	.word	0xffffffff


	//   ....[28]....
        /*00cc*/ 	.word	0xffffffff


	//   ....[29]....
        /*00d0*/ 	.word	0xffffffff


	//   ....[30]....
        /*00d4*/ 	.word	0xffffffff


	//   ....[31]....
        /*00d8*/ 	.word	0xffffffff


	//   ....[32]....
        /*00dc*/ 	.word	0xffffffff


	//   ....[33]....
        /*00e0*/ 	.word	0xffffffff


	//   ....[34]....
        /*00e4*/ 	.word	0xffffffff


	//   ....[35]....
        /*00e8*/ 	.word	0xffffffff


	//   ....[36]....
        /*00ec*/ 	.word	0xffffffff


	//   ....[37]....
        /*00f0*/ 	.word	0xffffffff


	//   ....[38]....
        /*00f4*/ 	.word	0xffffffff


	//   ....[39]....
        /*00f8*/ 	.word	0xffffffff


	//   ....[40]....
        /*00fc*/ 	.word	0xffffffff


	//   ....[41]....
        /*0100*/ 	.word	0xffffffff


	//   ....[42]....
        /*0104*/ 	.word	0xffffffff


	//   ....[43]....
        /*0108*/ 	.word	0xffffffff


	//   ....[44]....
        /*010c*/ 	.word	0xffffffff


	//----- nvinfo : EIATTR_COOP_GROUP_INSTR_OFFSETS
	.align		4
.L_210:
        /*0110*/ 	.byte	0x04, 0x28
        /*0112*/ 	.short	(.L_212 - .L_211)


	//   ....[0]....
.L_211:
        /*0114*/ 	.word	0x00000b20


	//   ....[1]....
        /*0118*/ 	.word	0x00000b50


	//   ....[2]....
        /*011c*/ 	.word	0x00000b60


	//   ....[3]....
        /*0120*/ 	.word	0x00000cd0


	//   ....[4]....
        /*0124*/ 	.word	0x00000d10


	//   ....[5]....
        /*0128*/ 	.word	0x00000d40


	//   ....[6]....
        /*012c*/ 	.word	0x00000e80


	//   ....[7]....
        /*0130*/ 	.word	0x00000eb0


	//   ....[8]....
        /*0134*/ 	.word	0x00000ee0


	//   ....[9]....
        /*0138*/ 	.word	0x00001010


	//   ....[10]....
        /*013c*/ 	.word	0x00001040


	//   ....[11]....
        /*0140*/ 	.word	0x00001070


	//   ....[12]....
        /*0144*/ 	.word	0x000011a0


	//   ....[13]....
        /*0148*/ 	.word	0x000011d0


	//   ....[14]....
        /*014c*/ 	.word	0x00001200


	//   ....[15]....
        /*0150*/ 	.word	0x00001dc0


	//   ....[16]....
        /*0154*/ 	.word	0x00001dd0


	//   ....[17]....
        /*0158*/ 	.word	0x00001e50


	//   ....[18]....
        /*015c*/ 	.word	0x00001fc0


	//   ....[19]....
        /*0160*/ 	.word	0x00001ff0


	//   ....[20]....
        /*0164*/ 	.word	0x00002020


	//   ....[21]....
        /*0168*/ 	.word	0x00002150


	//   ....[22]....
        /*016c*/ 	.word	0x00002180


	//   ....[23]....
        /*0170*/ 	.word	0x000021b0


	//   ....[24]....
        /*0174*/ 	.word	0x000022e0


	//   ....[25]....
        /*0178*/ 	.word	0x00002310


	//   ....[26]....
        /*017c*/ 	.word	0x00002340


	//   ....[27]....
        /*0180*/ 	.word	0x00002470


	//   ....[28]....
        /*0184*/ 	.word	0x000024a0


	//   ....[29]....
        /*0188*/ 	.word	0x000024d0


	//   ....[30]....
        /*018c*/ 	.word	0x00004400


	//   ....[31]....
        /*0190*/ 	.word	0x00004420


	//   ....[32]....
        /*0194*/ 	.word	0x00004430


	//   ....[33]....
        /*0198*/ 	.word	0x000045d0


	//   ....[34]....
        /*019c*/ 	.word	0x00004600


	//   ....[35]....
        /*01a0*/ 	.word	0x00004630


	//   ....[36]....
        /*01a4*/ 	.word	0x00004760


	//   ....[37]....
        /*01a8*/ 	.word	0x00004790


	//   ....[38]....
        /*01ac*/ 	.word	0x000047c0


	//   ....[39]....
        /*01b0*/ 	.word	0x000048f0


	//   ....[40]....
        /*01b4*/ 	.word	0x00004920


	//   ....[41]....
        /*01b8*/ 	.word	0x00004950


	//   ....[42]....
        /*01bc*/ 	.word	0x00004a80


	//   ....[43]....
        /*01c0*/ 	.word	0x00004ab0


	//   ....[44]....
        /*01c4*/ 	.word	0x00004ae0


	//----- nvinfo : EIATTR_VRC_CTA_INIT_COUNT
	.align		4
.L_212:
        /*01c8*/ 	.byte	0x02, 0x4a
	.zero		1
	.zero		1


	//----- nvinfo : EIATTR_EXIT_INSTR_OFFSETS
	.align		4
        /*01cc*/ 	.byte	0x04, 0x1c
        /*01ce*/ 	.short	(.L_214 - .L_213)


	//   ....[0]....
.L_213:
        /*01d0*/ 	.word	0x00000040


	//   ....[1]....
        /*01d4*/ 	.word	0x000055f0


	//   ....[2]....
        /*01d8*/ 	.word	0x00005660


	//----- nvinfo : EIATTR_MAX_THREADS
	.align		4
.L_214:
        /*01dc*/ 	.byte	0x04, 0x05
        /*01de*/ 	.short	(.L_216 - .L_215)
.L_215:
        /*01e0*/ 	.word	0x00000100
        /*01e4*/ 	.word	0x00000001
        /*01e8*/ 	.word	0x00000001


	//----- nvinfo : EIATTR_CRS_STACK_SIZE
	.align		4
.L_216:
        /*01ec*/ 	.byte	0x04, 0x1e
        /*01ee*/ 	.short	(.L_218 - .L_217)
.L_217:
        /*01f0*/ 	.word	0x00000000


	//----- nvinfo : EIATTR_CBANK_PARAM_SIZE
	.align		4
.L_218:
        /*01f4*/ 	.byte	0x03, 0x19
        /*01f6*/ 	.short	0x0021


	//----- nvinfo : EIATTR_PARAM_CBANK
	.align		4
        /*01f8*/ 	.byte	0x04, 0x0a
        /*01fa*/ 	.short	(.L_220 - .L_219)
	.align		4
.L_219:
        /*01fc*/ 	.word	index@(.nv.constant0._ZN6thrust24THRUST_300001_SM_1000_NS8cuda_cub4core6detail13_kernel_agentINS1_8__reduce11ReduceAgentINS0_12zip_iteratorIN4cuda3std3__45tupleIJNS0_10device_ptrIiEENS0_17counting_iteratorIlNS0_11use_defaultESF_SF_EEEEEEEPNSB_IJilEEESJ_lNS1_9__extrema9arg_max_fIilNSA_4lessIiEEEEEEJSI_SK_lSP_EEEvDpT0_)
        /*0200*/ 	.short	0x0380
        /*0202*/ 	.short	0x0021


	//----- nvinfo : EIATTR_SW_WAR
	.align		4
.L_220:
        /*0204*/ 	.byte	0x04, 0x36
        /*0206*/ 	.short	(.L_222 - .L_221)
.L_221:
        /*0208*/ 	.word	0x00000008
.L_222:


//--------------------- .nv.info._ZN6thrust24THRUST_300001_SM_1000_NS8cuda_cub4core6detail13_kernel_agentINS1_8__reduce11ReduceAgentIPN4cuda3std3__45tupleIJilEEESC_SB_iNS1_9__extrema9arg_max_fIilNS9_4lessIiEEEEEEJSC_SC_iSH_EEEvDpT0_ --------------------------
	.section	.nv.info._ZN6thrust24THRUST_300001_SM_1000_NS8cuda_cub4core6detail13_kernel_agentINS1_8__reduce11ReduceAgentIPN4cuda3std3__45tupleIJilEEESC_SB_iNS1_9__extrema9arg_max_fIilNS9_4lessIiEEEEEEJSC_SC_iSH_EEEvDpT0_,"",@"SHT_CUDA_INFO"
	.sectionflags	@""
	.align	4


	//----- nvinfo : EIATTR_CUDA_API_VERSION
	.align		4
        /*0000*/ 	.byte	0x04, 0x37
        /*0002*/ 	.short	(.L_224 - .L_223)
.L_223:
        /*0004*/ 	.word	0x00000082


	//----- nvinfo : EIATTR_KPARAM_INFO
	.align		4
.L_224:
        /*0008*/ 	.byte	0x04, 0x17
        /*000a*/ 	.short	(.L_226 - .L_225)
.L_225:
        /*000c*/ 	.word	0x00000000
        /*0010*/ 	.short	0x0003
        /*0012*/ 	.short	0x0014
        /*0014*/ 	.byte	0x00, 0xf0, 0x05, 0x00


	//----- nvinfo : EIATTR_KPARAM_INFO
	.align		4
.L_226:
        /*0018*/ 	.byte	0x04, 0x17
        /*001a*/ 	.short	(.L_228 - .L_227)
.L_227:
        /*001c*/ 	.word	0x00000000
        /*0020*/ 	.short	0x0002
        /*0022*/ 	.short	0x0010
        /*0024*/ 	.byte	0x00, 0xf0, 0x11, 0x00


	//----- nvinfo : EIATTR_KPARAM_INFO
	.align		4
.L_228:
        /*0028*/ 	.byte	0x04, 0x17
        /*002a*/ 	.short	(.L_230 - .L_229)
.L_229:
        /*002c*/ 	.word	0x00000000
        /*0030*/ 	.short	0x0001
        /*0032*/ 	.short	0x0008
        /*0034*/ 	.byte	0x00, 0xf5, 0x21, 0x00


	//----- nvinfo : EIATTR_KPARAM_INFO
	.align		4
.L_230:
        /*0038*/ 	.byte	0x04, 0x17
        /*003a*/ 	.short	(.L_232 - .L_231)
.L_231:
        /*003c*/ 	.word	0x00000000
        /*0040*/ 	.short	0x0000
        /*0042*/ 	.short	0x0000
        /*0044*/ 	.byte	0x00, 0xf5, 0x21, 0x00


	//----- nvinfo : EIATTR_SPARSE_MMA_MASK
	.align		4
.L_232:
        /*0048*/ 	.byte	0x03, 0x50
        /*004a*/ 	.short	0x0000


	//----- nvinfo : EIATTR_MAXREG_COUNT
	.align		4
        /*004c*/ 	.byte	0x03, 0x1b
        /*004e*/ 	.short	0x00ff


	//----- nvinfo : EIATTR_NUM_BARRIERS
	.align		4
        /*0050*/ 	.byte	0x02, 0x4c
        /*0052*/ 	.byte	0x01
	.zero		1


	//----- nvinfo : EIATTR_MERCURY_ISA_VERSION
	.align		4
        /*0054*/ 	.byte	0x03, 0x5f
        /*0056*/ 	.short	0x0101


	//----- nvinfo : EIATTR_COOP_GROUP_MASK_REGIDS
	.align		4
        /*0058*/ 	.byte	0x04, 0x29
        /*005a*/ 	.short	(.L_234 - .L_233)


	//   ....[0]....
.L_233:
        /*005c*/ 	.word	0xffffffff


	//   ....[1]....
        /*0060*/ 	.word	0xffffffff


	//   ....[2]....
        /*0064*/ 	.word	0xffffffff


	//   ....[3]....
        /*0068*/ 	.word	0xffffffff


	//   ....[4]....
        /*006c*/ 	.word	0xffffffff


	//   ....[5]....
        /*0070*/ 	.word	0xffffffff


	//   ....[6]....
        /*0074*/ 	.word	0xffffffff


	//   ....[7]....
        /*0078*/ 	.word	0xffffffff


	//   ....[8]....
        /*007c*/ 	.word	0xffffffff


	//   ....[9]....
        /*0080*/ 	.word	0xffffffff


	//   ....[10]....
        /*0084*/ 	.word	0xffffffff


	//   ....[11]....
        /*0088*/ 	.word	0xffffffff


	//   ....[12]....
        /*008c*/ 	.word	0xffffffff


	//   ....[13]....
        /*0090*/ 	.word	0xffffffff


	//   ....[14]....
        /*0094*/ 	.word	0xffffffff


	//   ....[15]....
        /*0098*/ 	.word	0xffffffff


	//   ....[16]....
        /*009c*/ 	.word	0xffffffff


	//   ....[17]....
        /*00a0*/ 	.word	0xffffffff


	//   ....[18]....
        /*00a4*/ 	.word	0xffffffff


	//   ....[19]....
        /*00a8*/ 	.word	0xffffffff


	//   ....[20]....
        /*00ac*/ 	.word	0xffffffff


	//   ....[21]....
        /*00b0*/ 	.word	0xffffffff


	//   ....[22]....
        /*00b4*/ 	.word	0xffffffff


	//   ....[23]....
        /*00b8*/ 	.word	0xffffffff


	//   ....[24]....
        /*00bc*/ 	.word	0xffffffff


	//   ....[25]....
        /*00c0*/ 	.word	0xffffffff


	//   ....[26]....
        /*00c4*/ 	.word	0xffffffff


	//   ....[27]....
        /*00c8*/ 	.word	0xffffffff


	//   ....[28]....
        /*00cc*/ 	.word	0xffffffff


	//   ....[29]....
        /*00d0*/ 	.word	0xffffffff


	//   ....[30]....
        /*00d4*/ 	.word	0xffffffff


	//   ....[31]....
        /*00d8*/ 	.word	0xffffffff


	//   ....[32]....
        /*00dc*/ 	.word	0xffffffff


	//   ....[33]....
        /*00e0*/ 	.word	0xffffffff


	//   ....[34]....
        /*00e4*/ 	.word	0xffffffff


	//   ....[35]....
        /*00e8*/ 	.word	0xffffffff


	//   ....[36]....
        /*00ec*/ 	.word	0xffffffff


	//   ....[37]....
        /*00f0*/ 	.word	0xffffffff


	//   ....[38]....
        /*00f4*/ 	.word	0xffffffff


	//   ....[39]....
        /*00f8*/ 	.word	0xffffffff


	//   ....[40]....
        /*00fc*/ 	.word	0xffffffff


	//   ....[41]....
        /*0100*/ 	.word	0xffffffff


	//   ....[42]....
        /*0104*/ 	.word	0xffffffff


	//   ....[43]....
        /*0108*/ 	.word	0xffffffff


	//   ....[44]....
        /*010c*/ 	.word	0xffffffff


	//----- nvinfo : EIATTR_COOP_GROUP_INSTR_OFFSETS
	.align		4
.L_234:
        /*0110*/ 	.byte	0x04, 0x28
        /*0112*/ 	.short	(.L_236 - .L_235)


	//   ....[0]....
.L_235:
        /*0114*/ 	.word	0x00000a60


	//   ....[1]....
        /*0118*/ 	.word	0x00000a90


	//   ....[2]....
        /*011c*/ 	.word	0x00000aa0


	//   ....[3]....
        /*0120*/ 	.word	0x00000c00


	//   ....[4]....
        /*0124*/ 	.word	0x00000c40


	//   ....[5]....
        /*0128*/ 	.word	0x00000c80


	//   ....[6]....
        /*012c*/ 	.word	0x00000dc0


	//   ....[7]....
        /*0130*/ 	.word	0x00000df0


	//   ....[8]....
        /*0134*/ 	.word	0x00000e20


	//   ....[9]....
        /*0138*/ 	.word	0x00000f50


	//   ....[10]....
        /*013c*/ 	.word	0x00000f80


	//   ....[11]....
        /*0140*/ 	.word	0x00000fb0


	//   ....[12]....
        /*0144*/ 	.word	0x000010e0


	//   ....[13]....
        /*0148*/ 	.word	0x00001110


	//   ....[14]....
        /*014c*/ 	.word	0x00001140


	//   ....[15]....
        /*0150*/ 	.word	0x00001d00


	//   ....[16]....
        /*0154*/ 	.word	0x00001d10


	//   ....[17]....
        /*0158*/ 	.word	0x00001d20


	//   ....[18]....
        /*015c*/ 	.word	0x00001ef0


	//   ....[19]....
        /*0160*/ 	.word	0x00001f30


	//   ....[20]....
        /*0164*/ 	.word	0x00001f60


	//   ....[21]....
        /*0168*/ 	.word	0x00002090


	//   ....[22]....
        /*016c*/ 	.word	0x000020c0


	//   ....[23]....
        /*0170*/ 	.word	0x000020f0


	//   ....[24]....
        /*0174*/ 	.word	0x00002220


	//   ....[25]....
        /*0178*/ 	.word	0x00002250


	//   ....[26]....
        /*017c*/ 	.word	0x00002280


	//   ....[27]....
        /*0180*/ 	.word	0x000023b0


	//   ....[28]....
        /*0184*/ 	.word	0x000023e0


	//   ....[29]....
        /*0188*/ 	.word	0x00002410


	//   ....[30]....
        /*018c*/ 	.word	0x000042a0


	//   ....[31]....
        /*0190*/ 	.word	0x000042c0


	//   ....[32]....
        /*0194*/ 	.word	0x000042d0


	//   ....[33]....
        /*0198*/ 	.word	0x00004470


	//   ....[34]....
        /*019c*/ 	.word	0x000044a0


	//   ....[35]....
        /*01a0*/ 	.word	0x000044d0


	//   ....[36]....
        /*01a4*/ 	.word	0x00004600


	//   ....[37]....
        /*01a8*/ 	.word	0x00004630


	//   ....[38]....
        /*01ac*/ 	.word	0x00004660


	//   ....[39]....
        /*01b0*/ 	.word	0x00004790


	//   ....[40]....
        /*01b4*/ 	.word	0x000047c0


	//   ....[41]....
        /*01b8*/ 	.word	0x000047f0


	//   ....[42]....
        /*01bc*/ 	.word	0x00004920


	//   ....[43]....
        /*01c0*/ 	.word	0x00004950


	//   ....[44]....
        /*01c4*/ 	.word	0x00004980


	//----- nvinfo : EIATTR_VRC_CTA_INIT_COUNT
	.align		4
.L_236:
        /*01c8*/ 	.byte	0x02, 0x4a
	.zero		1
	.zero		1


	//----- nvinfo : EIATTR_EXIT_INSTR_OFFSETS
	.align		4
        /*01cc*/ 	.byte	0x04, 0x1c
        /*01ce*/ 	.short	(.L_238 - .L_237)


	//   ....[0]....
.L_237:
        /*01d0*/ 	.word	0x00000030


	//   ....[1]....
        /*01d4*/ 	.word	0x00005490


	//   ....[2]....
        /*01d8*/ 	.word	0x00005500


	//----- nvinfo : EIATTR_MAX_THREADS
	.align		4
.L_238:
        /*01dc*/ 	.byte	0x04, 0x05
        /*01de*/ 	.short	(.L_240 - .L_239)
.L_239:
        /*01e0*/ 	.word	0x00000100
        /*01e4*/ 	.word	0x00000001
        /*01e8*/ 	.word	0x00000001


	//----- nvinfo : EIATTR_CRS_STACK_SIZE
	.align		4
.L_240:
        /*01ec*/ 	.byte	0x04, 0x1e
        /*01ee*/ 	.short	(.L_242 - .L_241)
.L_241:
        /*01f0*/ 	.word	0x00000000


	//----- nvinfo : EIATTR_CBANK_PARAM_SIZE
	.align		4
.L_242:
        /*01f4*/ 	.byte	0x03, 0x19
        /*01f6*/ 	.short	0x0015


	//----- nvinfo : EIATTR_PARAM_CBANK
	.align		4
        /*01f8*/ 	.byte	0x04, 0x0a
        /*01fa*/ 	.short	(.L_244 - .L_243)
	.align		4
.L_243:
        /*01fc*/ 	.word	index@(.nv.constant0._ZN6thrust24THRUST_300001_SM_1000_NS8cuda_cub4core6detail13_kernel_agentINS1_8__reduce11ReduceAgentIPN4cuda3std3__45tupleIJilEEESC_SB_iNS1_9__extrema9arg_max_fIilNS9_4lessIiEEEEEEJSC_SC_iSH_EEEvDpT0_)
        /*0200*/ 	.short	0x0380
        /*0202*/ 	.short	0x0015


	//----- nvinfo : EIATTR_SW_WAR
	.align		4
.L_244:
        /*0204*/ 	.byte	0x04, 0x36
        /*0206*/ 	.short	(.L_246 - .L_245)
.L_245:
        /*0208*/ 	.word	0x00000008
.L_246:


//--------------------- .nv.info._ZN6thrust24THRUST_300001_SM_1000_NS8cuda_cub4core6detail13_kernel_agentINS1_8__reduce10DrainAgentIiEEJN3cub18CUB_300001_SM_10009GridQueueIjEEiEEEvDpT0_ --------------------------
	.section	.nv.info._ZN6thrust24THRUST_300001_SM_1000_NS8cuda_cub4core6detail13_kernel_agentINS1_8__reduce10DrainAgentIiEEJN3cub18CUB_300001_SM_10009GridQueueIjEEiEEEvDpT0_,"",@"SHT_CUDA_INFO"
	.sectionflags	@""
	.align	4


	//----- nvinfo : EIATTR_CUDA_API_VERSION
	.align		4
        /*0000*/ 	.byte	0x04, 0x37
        /*0002*/ 	.short	(.L_248 - .L_247)
.L_247:
        /*0004*/ 	.word	0x00000082


	//----- nvinfo : EIATTR_KPARAM_INFO
	.align		4
.L_248:
        /*0008*/ 	.byte	0x04, 0x17
        /*000a*/ 	.short	(.L_250 - .L_249)
.L_249:
        /*000c*/ 	.word	0x00000000
        /*0010*/ 	.short	0x0001
        /*0012*/ 	.short	0x0008
        /*0014*/ 	.byte	0x00, 0xf0, 0x11, 0x00


	//----- nvinfo : EIATTR_KPARAM_INFO
	.align		4
.L_250:
        /*0018*/ 	.byte	0x04, 0x17
        /*001a*/ 	.short	(.L_252 - .L_251)
.L_251:
        /*001c*/ 	.word	0x00000000
        /*0020*/ 	.short	0x0000
        /*0022*/ 	.short	0x0000
        /*0024*/ 	.byte	0x00, 0xf0, 0x21, 0x00


	//----- nvinfo : EIATTR_SPARSE_MMA_MASK
	.align		4
.L_252:
        /*0028*/ 	.byte	0x03, 0x50
        /*002a*/ 	.short	0x0000


	//----- nvinfo : EIATTR_MAXREG_COUNT
	.align		4
        /*002c*/ 	.byte	0x03, 0x1b
        /*002e*/ 	.short	0x00ff


	//----- nvinfo : EIATTR_MERCURY_ISA_VERSION
	.align		4
        /*0030*/ 	.byte	0x03, 0x5f
        /*0032*/ 	.short	0x0101


	//----- nvinfo : EIATTR_VRC_CTA_INIT_COUNT
	.align		4
        /*0034*/ 	.byte	0x02, 0x4a
	.zero		1
	.zero		1


	//----- nvinfo : EIATTR_EXIT_INSTR_OFFSETS
	.align		4
        /*0038*/ 	.byte	0x04, 0x1c
        /*003a*/ 	.short	(.L_254 - .L_253)


	//   ....[0]....
.L_253:
        /*003c*/ 	.word	0x00000060


	//----- nvinfo : EIATTR_MAX_THREADS
	.align		4
.L_254:
        /*0040*/ 	.byte	0x04, 0x05
        /*0042*/ 	.short	(.L_256 - .L_255)
.L_255:
        /*0044*/ 	.word	0x00000001
        /*0048*/ 	.word	0x00000001
        /*004c*/ 	.word	0x00000001


	//----- nvinfo : EIATTR_CBANK_PARAM_SIZE
	.align		4
.L_256:
        /*0050*/ 	.byte	0x03, 0x19
        /*0052*/ 	.short	0x000c


	//----- nvinfo : EIATTR_PARAM_CBANK
	.align		4
        /*0054*/ 	.byte	0x04, 0x0a
        /*0056*/ 	.short	(.L_258 - .L_257)
	.align		4
.L_257:
        /*0058*/ 	.word	index@(.nv.constant0._ZN6thrust24THRUST_300001_SM_1000_NS8cuda_cub4core6detail13_kernel_agentINS1_8__reduce10DrainAgentIiEEJN3cub18CUB_300001_SM_10009GridQueueIjEEiEEEvDpT0_)
        /*005c*/ 	.short	0x0380
        /*005e*/ 	.short	0x000c


	//----- nvinfo : EIATTR_SW_WAR
	.align		4
.L_258:
        /*0060*/ 	.byte	0x04, 0x36
        /*0062*/ 	.short	(.L_260 - .L_259)
.L_259:
        /*0064*/ 	.word	0x00000008
.L_260:


//--------------------- .nv.info._ZN6thrust24THRUST_300001_SM_1000_NS8cuda_cub4core6detail13_kernel_agentINS1_8__reduce11ReduceAgentINS0_12zip_iteratorIN4cuda3std3__45tupleIJNS0_10device_ptrIiEENS0_17counting_iteratorIlNS0_11use_defaultESF_SF_EEEEEEEPNSB_IJilEEESJ_iNS1_9__extrema9arg_max_fIilNSA_4lessIiEEEEEEJSI_SK_iN3cub18CUB_300001_SM_100013GridEvenShareIiEENSS_9GridQueueIjEESP_EEEvDpT0_ --------------------------
	.section	.nv.info._ZN6thrust24THRUST_300001_SM_1000_NS8cuda_cub4core6detail13_kernel_agentINS1_8__reduce11ReduceAgentINS0_12zip_iteratorIN4cuda3std3__45tupleIJNS0_10device_ptrIiEENS0_17counting_iteratorIlNS0_11use_defaultESF_SF_EEEEEEEPNSB_IJilEEESJ_iNS1_9__extrema9arg_max_fIilNSA_4lessIiEEEEEEJSI_SK_iN3cub18CUB_300001_SM_100013GridEvenShareIiEENSS_9GridQueueIjEESP_EEEvDpT0_,"",@"SHT_CUDA_INFO"
	.sectionflags	@""
	.align	4


	//----- nvinfo : EIATTR_CUDA_API_VERSION
	.align		4
        /*0000*/ 	.byte	0x04, 0x37
        /*0002*/ 	.short	(.L_262 - .L_261)
.L_261:
        /*0004*/ 	.word	0x00000082


	//----- nvinfo : EIATTR_KPARAM_INFO
	.align		4
.L_262:
        /*0008*/ 	.byte	0x04, 0x17
        /*000a*/ 	.short	(.L_264 - .L_263)
.L_263:
        /*000c*/ 	.word	0x00000000
        /*0010*/ 	.short	0x0005
        /*0012*/ 	.short	0x0050
        /*0014*/ 	.byte	0x00, 0xf0, 0x05, 0x00


	//----- nvinfo : EIATTR_KPARAM_INFO
	.align		4
.L_264:
        /*0018*/ 	.byte	0x04, 0x17
        /*001a*/ 	.short	(.L_266 - .L_265)
.L_265:
        /*001c*/ 	.word	0x00000000
        /*0020*/ 	.short	0x0004
        /*0022*/ 	.short	0x0048
        /*0024*/ 	.byte	0x00, 0xf0, 0x21, 0x00


	//----- nvinfo : EIATTR_KPARAM_INFO
	.align		4
.L_266:
        /*0028*/ 	.byte	0x04, 0x17
        /*002a*/ 	.short	(.L_268 - .L_267)
.L_267:
        /*002c*/ 	.word	0x00000000
        /*0030*/ 	.short	0x0003
        /*0032*/ 	.short	0x001c
        /*0034*/ 	.byte	0x00, 0xf0, 0xa1, 0x00


	//----- nvinfo : EIATTR_KPARAM_INFO
	.align		4
.L_268:
        /*0038*/ 	.byte	0x04, 0x17
        /*003a*/ 	.short	(.L_270 - .L_269)
.L_269:
        /*003c*/ 	.word	0x00000000
        /*0040*/ 	.short	0x0002
        /*0042*/ 	.short	0x0018
        /*0044*/ 	.byte	0x00, 0xf0, 0x11, 0x00


	//----- nvinfo : EIATTR_KPARAM_INFO
	.align		4
.L_270:
        /*0048*/ 	.byte	0x04, 0x17
        /*004a*/ 	.short	(.L_272 - .L_271)
.L_271:
        /*004c*/ 	.word	0x00000000
        /*0050*/ 	.short	0x0001
        /*0052*/ 	.short	0x0010
        /*0054*/ 	.byte	0x00, 0xf5, 0x21, 0x00


	//----- nvinfo : EIATTR_KPARAM_INFO
	.align		4
.L_272:
        /*0058*/ 	.byte	0x04, 0x17
        /*005a*/ 	.short	(.L_274 - .L_273)
.L_273:
        /*005c*/ 	.word	0x00000000
        /*0060*/ 	.short	0x0000
        /*0062*/ 	.short	0x0000
        /*0064*/ 	.byte	0x00, 0xf0, 0x41, 0x00


	//----- nvinfo : EIATTR_SPARSE_MMA_MASK
	.align		4
.L_274:
        /*0068*/ 	.byte	0x03, 0x50
        /*006a*/ 	.short	0x0000


	//----- nvinfo : EIATTR_MAXREG_COUNT
	.align		4
        /*006c*/ 	.byte	0x03, 0x1b
        /*006e*/ 	.short	0x00ff


	//----- nvinfo : EIATTR_NUM_BARRIERS
	.align		4
        /*0070*/ 	.byte	0x02, 0x4c
        /*0072*/ 	.byte	0x01
	.zero		1


	//----- nvinfo : EIATTR_MERCURY_ISA_VERSION
	.align		4
        /*0074*/ 	.byte	0x03, 0x5f
        /*0076*/ 	.short	0x0101


	//----- nvinfo : EIATTR_COOP_GROUP_MASK_REGIDS
	.align		4
        /*0078*/ 	.byte	0x04, 0x29
        /*007a*/ 	.short	(.L_276 - .L_275)


	//   ....[0]....
.L_275:
        /*007c*/ 	.word	0xffffffff


	//   ....[1]....
        /*0080*/ 	.word	0xffffffff


	//   ....[2]....
        /*0084*/ 	.word	0xffffffff


	//   ....[3]....
        /*0088*/ 	.word	0xffffffff


	//   ....[4]....
        /*008c*/ 	.word	0xffffffff


	//   ....[5]....
        /*0090*/ 	.word	0xffffffff


	//   ....[6]....
        /*0094*/ 	.word	0xffffffff


	//   ....[7]....
        /*0098*/ 	.word	0xffffffff


	//   ....[8]....
        /*009c*/ 	.word	0xffffffff


	//   ....[9]....
        /*00a0*/ 	.word	0xffffffff


	//   ....[10]....
        /*00a4*/ 	.word	0xffffffff


	//   ....[11]....
        /*00a8*/ 	.word	0xffffffff


	//   ....[12]....
        /*00ac*/ 	.word	0xffffffff


	//   ....[13]....
        /*00b0*/ 	.word	0xffffffff


	//   ....[14]....
        /*00b4*/ 	.word	0xffffffff


	//   ....[15]....
        /*00b8*/ 	.word	0xffffffff


	//   ....[16]....
        /*00bc*/ 	.word	0xffffffff


	//   ....[17]....
        /*00c0*/ 	.word	0xffffffff


	//   ....[18]....
        /*00c4*/ 	.word	0xffffffff


	//   ....[19]....
        /*00c8*/ 	.word	0xffffffff


	//   ....[20]....
        /*00cc*/ 	.word	0xffffffff


	//   ....[21]....
        /*00d0*/ 	.word	0xffffffff


	//   ....[22]....
        /*00d4*/ 	.word	0xffffffff


	//   ....[23]....
        /*00d8*/ 	.word	0xffffffff


	//   ....[24]....
        /*00dc*/ 	.word	0xffffffff


	//   ....[25]....
        /*00e0*/ 	.word	0xffffffff


	//   ....[26]....
        /*00e4*/ 	.word	0xffffffff


	//   ....[27]....
        /*00e8*/ 	.word	0xffffffff


	//   ....[28]....
        /*00ec*/ 	.word	0xffffffff


	//   ....[29]....
        /*00f0*/ 	.word	0xffffffff


	//   ....[30]....
        /*00f4*/ 	.word	0xffffffff


	//   ....[31]....
        /*00f8*/ 	.word	0xffffffff


	//   ....[32]....
        /*00fc*/ 	.word	0xffffffff


	//   ....[33]....
        /*0100*/ 	.word	0xffffffff


	//   ....[34]....
        /*0104*/ 	.word	0xffffffff


	//   ....[35]....
        /*0108*/ 	.word	0xffffffff


	//   ....[36]....
        /*010c*/ 	.word	0xffffffff


	//   ....[37]....
        /*0110*/ 	.word	0xffffffff


	//   ....[38]....
        /*0114*/ 	.word	0xffffffff


	//   ....[39]....
        /*0118*/ 	.word	0xffffffff


	//   ....[40]....
        /*011c*/ 	.word	0xffffffff


	//   ....[41]....
        /*0120*/ 	.word	0xffffffff


	//   ....[42]....
        /*0124*/ 	.word	0xffffffff


	//   ....[43]....
        /*0128*/ 	.word	0xffffffff


	//   ....[44]....
        /*012c*/ 	.word	0xffffffff


	//----- nvinfo : EIATTR_COOP_GROUP_INSTR_OFFSETS
	.align		4
.L_276:
        /*0130*/ 	.byte	0x04, 0x28
        /*0132*/ 	.short	(.L_278 - .L_277)


	//   ....[0]....
.L_277:
        /*0134*/ 	.word	0x00000b70


	//   ....[1]....
        /*0138*/ 	.word	0x00000ba0


	//   ....[2]....
        /*013c*/ 	.word	0x00000bb0


	//   ....[3]....
        /*0140*/ 	.word	0x00000d20


	//   ....[4]....
        /*0144*/ 	.word	0x00000d60


	//   ....[5]....
        /*0148*/ 	.word	0x00000d90


	//   ....[6]....
        /*014c*/ 	.word	0x00000ed0


	//   ....[7]....
        /*0150*/ 	.word	0x00000f00


	//   ....[8]....
        /*0154*/ 	.word	0x00000f30


	//   ....[9]....
        /*0158*/ 	.word	0x00001060


	//   ....[10]....
        /*015c*/ 	.word	0x00001090


	//   ....[11]....
        /*0160*/ 	.word	0x000010c0


	//   ....[12]....
        /*0164*/ 	.word	0x000011f0


	//   ....[13]....
        /*0168*/ 	.word	0x00001220


	//   ....[14]....
        /*016c*/ 	.word	0x00001250


	//   ....[15]....
        /*0170*/ 	.word	0x00001e00


	//   ....[16]....
        /*0174*/ 	.word	0x00001e10


	//   ....[17]....
        /*0178*/ 	.word	0x00001e90


	//   ....[18]....
        /*017c*/ 	.word	0x00002010


	//   ....[19]....
        /*0180*/ 	.word	0x00002040


	//   ....[20]....
        /*0184*/ 	.word	0x00002070


	//   ....[21]....
        /*0188*/ 	.word	0x000021a0


	//   ....[22]....
        /*018c*/ 	.word	0x000021d0


	//   ....[23]....
        /*0190*/ 	.word	0x00002200


	//   ....[24]....
        /*0194*/ 	.word	0x00002330


	//   ....[25]....
        /*0198*/ 	.word	0x00002360


	//   ....[26]....
        /*019c*/ 	.word	0x00002390


	//   ....[27]....
        /*01a0*/ 	.word	0x000024c0


	//   ....[28]....
        /*01a4*/ 	.word	0x000024f0


	//   ....[29]....
        /*01a8*/ 	.word	0x00002520


	//   ....[30]....
        /*01ac*/ 	.word	0x000046b0


	//   ....[31]....
        /*01b0*/ 	.word	0x000046d0


	//   ....[32]....
        /*01b4*/ 	.word	0x000046e0


	//   ....[33]....
        /*01b8*/ 	.word	0x00004880


	//   ....[34]....
        /*01bc*/ 	.word	0x000048b0


	//   ....[35]....
        /*01c0*/ 	.word	0x000048e0


	//   ....[36]....
        /*01c4*/ 	.word	0x00004a10


	//   ....[37]....
        /*01c8*/ 	.word	0x00004a40


	//   ....[38]....
        /*01cc*/ 	.word	0x00004a70


	//   ....[39]....
        /*01d0*/ 	.word	0x00004ba0


	//   ....[40]....
        /*01d4*/ 	.word	0x00004bd0


	//   ....[41]....
        /*01d8*/ 	.word	0x00004c00


	//   ....[42]....
        /*01dc*/ 	.word	0x00004d30


	//   ....[43]....
        /*01e0*/ 	.word	0x00004d60


	//   ....[44]....
        /*01e4*/ 	.word	0x00004d90


	//----- nvinfo : EIATTR_VRC_CTA_INIT_COUNT
	.align		4
.L_278:
        /*01e8*/ 	.byte	0x02, 0x4a
	.zero		1
	.zero		1


	//----- nvinfo : EIATTR_EXIT_INSTR_OFFSETS
	.align		4
        /*01ec*/ 	.byte	0x04, 0x1c
        /*01ee*/ 	.short	(.L_280 - .L_279)


	//   ....[0]....
.L_279:
        /*01f0*/ 	.word	0x000058a0


	//   ....[1]....
        /*01f4*/ 	.word	0x00005910


	//----- nvinfo : EIATTR_MAX_THREADS
	.align		4
.L_280:
        /*01f8*/ 	.byte	0x04, 0x05
        /*01fa*/ 	.short	(.L_282 - .L_281)
.L_281:
        /*01fc*/ 	.word	0x00000100
        /*0200*/ 	.word	0x00000001
        /*0204*/ 	.word	0x00000001


	//----- nvinfo : EIATTR_CRS_STACK_SIZE
	.align		4
.L_282:
        /*0208*/ 	.byte	0x04, 0x1e
        /*020a*/ 	.short	(.L_284 - .L_283)
.L_283:
        /*020c*/ 	.word	0x00000000


	//----- nvinfo : EIATTR_CBANK_PARAM_SIZE
	.align		4
.L_284:
        /*0210*/ 	.byte	0x03, 0x19
        /*0212*/ 	.short	0x0051


	//----- nvinfo : EIATTR_PARAM_CBANK
	.align		4
        /*0214*/ 	.byte	0x04, 0x0a
        /*0216*/ 	.short	(.L_286 - .L_285)
	.align		4
.L_285:
        /*0218*/ 	.word	index@(.nv.constant0._ZN6thrust24THRUST_300001_SM_1000_NS8cuda_cub4core6detail13_kernel_agentINS1_8__reduce11ReduceAgentINS0_12zip_iteratorIN4cuda3std3__45tupleIJNS0_10device_ptrIiEENS0_17counting_iteratorIlNS0_11use_defaultESF_SF_EEEEEEEPNSB_IJilEEESJ_iNS1_9__extrema9arg_max_fIilNSA_4lessIiEEEEEEJSI_SK_iN3cub18CUB_300001_SM_100013GridEvenShareIiEENSS_9GridQueueIjEESP_EEEvDpT0_)
        /*021c*/ 	.short	0x0380
        /*021e*/ 	.short	0x0051


	//----- nvinfo : EIATTR_SW_WAR
	.align		4
.L_286:
        /*0220*/ 	.byte	0x04, 0x36
        /*0222*/ 	.short	(.L_288 - .L_287)
.L_287:
        /*0224*/ 	.word	0x00000008
.L_288:


//--------------------- .nv.info._ZN6thrust24THRUST_300001_SM_1000_NS8cuda_cub4core6detail13_kernel_agentINS1_8__reduce11ReduceAgentINS0_12zip_iteratorIN4cuda3std3__45tupleIJNS0_10device_ptrIiEENS0_17counting_iteratorIlNS0_11use_defaultESF_SF_EEEEEEEPNSB_IJilEEESJ_iNS1_9__extrema9arg_max_fIilNSA_4lessIiEEEEEEJSI_SK_iSP_EEEvDpT0_ --------------------------
	.section	.nv.info._ZN6thrust24THRUST_300001_SM_1000_NS8cuda_cub4core6detail13_kernel_agentINS1_8__reduce11ReduceAgentINS0_12zip_iteratorIN4cuda3std3__45tupleIJNS0_10device_ptrIiEENS0_17counting_iteratorIlNS0_11use_defaultESF_SF_EEEEEEEPNSB_IJilEEESJ_iNS1_9__extrema9arg_max_fIilNSA_4lessIiEEEEEEJSI_SK_iSP_EEEvDpT0_,"",@"SHT_CUDA_INFO"
	.sectionflags	@""
	.align	4


	//----- nvinfo : EIATTR_CUDA_API_VERSION
	.align		4
        /*0000*/ 	.byte	0x04, 0x37
        /*0002*/ 	.short	(.L_290 - .L_289)
.L_289:
        /*0004*/ 	.word	0x00000082


	//----- nvinfo : EIATTR_KPARAM_INFO
	.align		4
.L_290:
        /*0008*/ 	.byte	0x04, 0x17
        /*000a*/ 	.short	(.L_292 - .L_291)
.L_291:
        /*000c*/ 	.word	0x00000000
        /*0010*/ 	.short	0x0003
        /*0012*/ 	.short	0x001c
        /*0014*/ 	.byte	0x00, 0xf0, 0x05, 0x00


	//----- nvinfo : EIATTR_KPARAM_INFO
	.align		4
.L_292:
        /*0018*/ 	.byte	0x04, 0x17
        /*001a*/ 	.short	(.L_294 - .L_293)
.L_293:
        /*001c*/ 	.word	0x00000000
        /*0020*/ 	.short	0x0002
        /*0022*/ 	.short	0x0018
        /*0024*/ 	.byte	0x00, 0xf0, 0x11, 0x00


	//----- nvinfo : EIATTR_KPARAM_INFO
	.align		4
.L_294:
        /*0028*/ 	.byte	0x04, 0x17
        /*002a*/ 	.short	(.L_296 - .L_295)
.L_295:
        /*002c*/ 	.word	0x00000000
        /*0030*/ 	.short	0x0001
        /*0032*/ 	.short	0x0010
        /*0034*/ 	.byte	0x00, 0xf5, 0x21, 0x00


	//----- nvinfo : EIATTR_KPARAM_INFO
	.align		4
.L_296:
        /*0038*/ 	.byte	0x04, 0x17
        /*003a*/ 	.short	(.L_298 - .L_297)
.L_297:
        /*003c*/ 	.word	0x00000000
        /*0040*/ 	.short	0x0000
        /*0042*/ 	.short	0x0000
        /*0044*/ 	.byte	0x00, 0xf0, 0x41, 0x00


	//----- nvinfo : EIATTR_SPARSE_MMA_MASK
	.align		4
.L_298:
        /*0048*/ 	.byte	0x03, 0x50
        /*004a*/ 	.short	0x0000


	//----- nvinfo : EIATTR_MAXREG_COUNT
	.align		4
        /*004c*/ 	.byte	0x03, 0x1b
        /*004e*/ 	.short	0x00ff


	//----- nvinfo : EIATTR_NUM_BARRIERS
	.align		4
        /*0050*/ 	.byte	0x02, 0x4c
        /*0052*/ 	.byte	0x01
	.zero		1


	//----- nvinfo : EIATTR_MERCURY_ISA_VERSION
	.align		4
        /*0054*/ 	.byte	0x03, 0x5f
        /*0056*/ 	.short	0x0101


	//----- nvinfo : EIATTR_COOP_GROUP_MASK_REGIDS
	.align		4
        /*0058*/ 	.byte	0x04, 0x29
        /*005a*/ 	.short	(.L_300 - .L_299)


	//   ....[0]....
.L_299:
        /*005c*/ 	.word	0xffffffff


	//   ....[1]....
        /*0060*/ 	.word	0xffffffff


	//   ....[2]....
        /*0064*/ 	.word	0xffffffff


	//   ....[3]....
        /*0068*/ 	.word	0xffffffff


	//   ....[4]....
        /*006c*/ 	.word	0xffffffff


	//   ....[5]....
        /*0070*/ 	.word	0xffffffff


	//   ....[6]....
        /*0074*/ 	.word	0xffffffff


	//   ....[7]....
        /*0078*/ 	.word	0xffffffff


	//   ....[8]....
        /*007c*/ 	.word	0xffffffff


	//   ....[9]....
        /*0080*/ 	.word	0xffffffff


	//   ....[10]....
        /*0084*/ 	.word	0xffffffff


	//   ....[11]....
        /*0088*/ 	.word	0xffffffff


	//   ....[12]....
        /*008c*/ 	.word	0xffffffff


	//   ....[13]....
        /*0090*/ 	.word	0xffffffff


	//   ....[14]....
        /*0094*/ 	.word	0xffffffff


	//   ....[15]....
        /*0098*/ 	.word	0xffffffff


	//   ....[16]....
        /*009c*/ 	.word	0xffffffff


	//   ....[17]....
        /*00a0*/ 	.word	0xffffffff


	//   ....[18]....
        /*00a4*/ 	.word	0xffffffff


	//   ....[19]....
        /*00a8*/ 	.word	0xffffffff


	//   ....[20]....
        /*00ac*/ 	.word	0xffffffff


	//   ....[21]....
        /*00b0*/ 	.word	0xffffffff


	//   ....[22]....
        /*00b4*/ 	.word	0xffffffff


	//   ....[23]....
        /*00b8*/ 	.word	0xffffffff


	//   ....[24]....
        /*00bc*/ 	.word	0xffffffff


	//   ....[25]....
        /*00c0*/ 	.word	0xffffffff


	//   ....[26]....
        /*00c4*/ 	.word	0xffffffff


	//   ....[27]....
        /*00c8*/ 	.word	0xffffffff


	//   ....[28]....
        /*00cc*/ 	.word	0xffffffff


	//   ....[29]....
        /*00d0*/ 	.word	0xffffffff


	//   ....[30]....
        /*00d4*/ 	.word	0xffffffff


	//   ....[31]....
        /*00d8*/ 	.word	0xffffffff


	//   ....[32]....
        /*00dc*/ 	.word	0xffffffff


	//   ....[33]....
        /*00e0*/ 	.word	0xffffffff


	//   ....[34]....
        /*00e4*/ 	.word	0xffffffff


	//   ....[35]....
        /*00e8*/ 	.word	0xffffffff


	//   ....[36]....
        /*00ec*/ 	.word	0xffffffff


	//   ....[37]....
        /*00f0*/ 	.word	0xffffffff


	//   ....[38]....
        /*00f4*/ 	.word	0xffffffff


	//   ....[39]....
        /*00f8*/ 	.word	0xffffffff


	//   ....[40]....
        /*00fc*/ 	.word	0xffffffff


	//   ....[41]....
        /*0100*/ 	.word	0xffffffff


	//   ....[42]....
        /*0104*/ 	.word	0xffffffff


	//   ....[43]....
        /*0108*/ 	.word	0xffffffff


	//   ....[44]....
        /*010c*/ 	.word	0xffffffff


	//----- nvinfo : EIATTR_COOP_GROUP_INSTR_OFFSETS
	.align		4
.L_300:
        /*0110*/ 	.byte	0x04, 0x28
        /*0112*/ 	.short	(.L_302 - .L_301)


	//   ....[0]....
.L_301:
        /*0114*/ 	.word	0x00000b00


	//   ....[1]....
        /*0118*/ 	.word	0x00000b30


	//   ....[2]....
        /*011c*/ 	.word	0x00000b40


	//   ....[3]....
        /*0120*/ 	.word	0x00000cb0


	//   ....[4]....
        /*0124*/ 	.word	0x00000cf0


	//   ....[5]....
        /*0128*/ 	.word	0x00000d20


	//   ....[6]....
        /*012c*/ 	.word	0x00000e60


	//   ....[7]....
        /*0130*/ 	.word	0x00000e90


	//   ....[8]....
        /*0134*/ 	.word	0x00000ec0


	//   ....[9]....
        /*0138*/ 	.word	0x00000ff0


	//   ....[10]....
        /*013c*/ 	.word	0x00001020


	//   ....[11]....
        /*0140*/ 	.word	0x00001050


	//   ....[12]....
        /*0144*/ 	.word	0x00001180


	//   ....[13]....
        /*0148*/ 	.word	0x000011b0


	//   ....[14]....
        /*014c*/ 	.word	0x000011e0


	//   ....[15]....
        /*0150*/ 	.word	0x00001da0


	//   ....[16]....
        /*0154*/ 	.word	0x00001db0


	//   ....[17]....
        /*0158*/ 	.word	0x00001e30


	//   ....[18]....
        /*015c*/ 	.word	0x00001fa0


	//   ....[19]....
        /*0160*/ 	.word	0x00001fd0


	//   ....[20]....
        /*0164*/ 	.word	0x00002000


	//   ....[21]....
        /*0168*/ 	.word	0x00002130


	//   ....[22]....
        /*016c*/ 	.word	0x00002160


	//   ....[23]....
        /*0170*/ 	.word	0x00002190


	//   ....[24]....
        /*0174*/ 	.word	0x000022c0


	//   ....[25]....
        /*0178*/ 	.word	0x000022f0


	//   ....[26]....
        /*017c*/ 	.word	0x00002320


	//   ....[27]....
        /*0180*/ 	.word	0x00002450


	//   ....[28]....
        /*0184*/ 	.word	0x00002480


	//   ....[29]....
        /*0188*/ 	.word	0x000024b0


	//   ....[30]....
        /*018c*/ 	.word	0x000043f0


	//   ....[31]....
        /*0190*/ 	.word	0x00004410


	//   ....[32]....
        /*0194*/ 	.word	0x00004420


	//   ....[33]....
        /*0198*/ 	.word	0x000045c0


	//   ....[34]....
        /*019c*/ 	.word	0x000045f0


	//   ....[35]....
        /*01a0*/ 	.word	0x00004620


	//   ....[36]....
        /*01a4*/ 	.word	0x00004750


	//   ....[37]....
        /*01a8*/ 	.word	0x00004780


	//   ....[38]....
        /*01ac*/ 	.word	0x000047b0


	//   ....[39]....
        /*01b0*/ 	.word	0x000048e0


	//   ....[40]....
        /*01b4*/ 	.word	0x00004910


	//   ....[41]....
        /*01b8*/ 	.word	0x00004940


	//   ....[42]....
        /*01bc*/ 	.word	0x00004a70


	//   ....[43]....
        /*01c0*/ 	.word	0x00004aa0


	//   ....[44]....
        /*01c4*/ 	.word	0x00004ad0


	//----- nvinfo : EIATTR_VRC_CTA_INIT_COUNT
	.align		4
.L_302:
        /*01c8*/ 	.byte	0x02, 0x4a
	.zero		1
	.zero		1


	//----- nvinfo : EIATTR_EXIT_INSTR_OFFSETS
	.align		4
        /*01cc*/ 	.byte	0x04, 0x1c
        /*01ce*/ 	.short	(.L_304 - .L_303)


	//   ....[0]....
.L_303:
        /*01d0*/ 	.word	0x00000030


	//   ....[1]....
        /*01d4*/ 	.word	0x000055e0


	//   ....[2]....
        /*01d8*/ 	.word	0x00005650


	//----- nvinfo : EIATTR_MAX_THREADS
	.align		4
.L_304:
        /*01dc*/ 	.byte	0x04, 0x05
        /*01de*/ 	.short	(.L_306 - .L_305)
.L_305:
        /*01e0*/ 	.word	0x00000100
        /*01e4*/ 	.word	0x00000001
        /*01e8*/ 	.word	0x00000001


	//----- nvinfo : EIATTR_CRS_STACK_SIZE
	.align		4
.L_306:
        /*01ec*/ 	.byte	0x04, 0x1e
        /*01ee*/ 	.short	(.L_308 - .L_307)
.L_307:
        /*01f0*/ 	.word	0x00000000


	//----- nvinfo : EIATTR_CBANK_PARAM_SIZE
	.align		4
.L_308:
        /*01f4*/ 	.byte	0x03, 0x19
        /*01f6*/ 	.short	0x001d


	//----- nvinfo : EIATTR_PARAM_CBANK
	.align		4
        /*01f8*/ 	.byte	0x04, 0x0a
        /*01fa*/ 	.short	(.L_310 - .L_309)
	.align		4
.L_309:
        /*01fc*/ 	.word	index@(.nv.constant0._ZN6thrust24THRUST_300001_SM_1000_NS8cuda_cub4core6detail13_kernel_agentINS1_8__reduce11ReduceAgentINS0_12zip_iteratorIN4cuda3std3__45tupleIJNS0_10device_ptrIiEENS0_17counting_iteratorIlNS0_11use_defaultESF_SF_EEEEEEEPNSB_IJilEEESJ_iNS1_9__extrema9arg_max_fIilNSA_4lessIiEEEEEEJSI_SK_iSP_EEEvDpT0_)
        /*0200*/ 	.short	0x0380
        /*0202*/ 	.short	0x001d


	//----- nvinfo : EIATTR_SW_WAR
	.align		4
.L_310:
        /*0204*/ 	.byte	0x04, 0x36
        /*0206*/ 	.short	(.L_312 - .L_311)
.L_311:
        /*0208*/ 	.word	0x00000008
.L_312:


//--------------------- .nv.info._Z25generateSubmatrixAndSolvePiS_PdS_S_iS_S_iS_S_S0_S0_ --------------------------
	.section	.nv.info._Z25generateSubmatrixAndSolvePiS_PdS_S_iS_S_iS_S_S0_S0_,"",@"SHT_CUDA_INFO"
	.sectionflags	@""
	.align	4


	//----- nvinfo : EIATTR_CUDA_API_VERSION
	.align		4
        /*0000*/ 	.byte	0x04, 0x37
        /*0002*/ 	.short	(.L_314 - .L_313)
.L_313:
        /*0004*/ 	.word	0x00000082


	//----- nvinfo : EIATTR_KPARAM_INFO
	.align		4
.L_314:
        /*0008*/ 	.byte	0x04, 0x17
        /*000a*/ 	.short	(.L_316 - .L_315)
.L_315:
        /*000c*/ 	.word	0x00000000
        /*0010*/ 	.short	0x000c
        /*0012*/ 	.short	0x0060
        /*0014*/ 	.byte	0x00, 0xf5, 0x21, 0x00


	//----- nvinfo : EIATTR_KPARAM_INFO
	.align		4
.L_316:
        /*0018*/ 	.byte	0x04, 0x17
        /*001a*/ 	.short	(.L_318 - .L_317)
.L_317:
        /*001c*/ 	.word	0x00000000
        /*0020*/ 	.short	0x000b
        /*0022*/ 	.short	0x0058
        /*0024*/ 	.byte	0x00, 0xf5, 0x21, 0x00


	//----- nvinfo : EIATTR_KPARAM_INFO
	.align		4
.L_318:
        /*0028*/ 	.byte	0x04, 0x17
        /*002a*/ 	.short	(.L_320 - .L_319)
.L_319:
        /*002c*/ 	.word	0x00000000
        /*0030*/ 	.short	0x000a
        /*0032*/ 	.short	0x0050
        /*0034*/ 	.byte	0x00, 0xf5, 0x21, 0x00


	//----- nvinfo : EIATTR_KPARAM_INFO
	.align		4
.L_320:
        /*0038*/ 	.byte	0x04, 0x17
        /*003a*/ 	.short	(.L_322 - .L_321)
.L_321:
        /*003c*/ 	.word	0x00000000
        /*0040*/ 	.short	0x0009
        /*0042*/ 	.short	0x0048
        /*0044*/ 	.byte	0x00, 0xf5, 0x21, 0x00


	//----- nvinfo : EIATTR_KPARAM_INFO
	.align		4
.L_322:
        /*0048*/ 	.byte	0x04, 0x17
        /*004a*/ 	.short	(.L_324 - .L_323)
.L_323:
        /*004c*/ 	.word	0x00000000
        /*0050*/ 	.short	0x0008
        /*0052*/ 	.short	0x0040
        /*0054*/ 	.byte	0x00, 0xf0, 0x11, 0x00


	//----- nvinfo : EIATTR_KPARAM_INFO
	.align		4
.L_324:
        /*0058*/ 	.byte	0x04, 0x17
        /*005a*/ 	.short	(.L_326 - .L_325)
.L_325:
        /*005c*/ 	.word	0x00000000
        /*0060*/ 	.short	0x0007
        /*0062*/ 	.short	0x0038
        /*0064*/ 	.byte	0x00, 0xf5, 0x21, 0x00


	//----- nvinfo : EIATTR_KPARAM_INFO
	.align		4
.L_326:
        /*0068*/ 	.byte	0x04, 0x17
        /*006a*/ 	.short	(.L_328 - .L_327)
.L_327:
        /*006c*/ 	.word	0x00000000
        /*0070*/ 	.short	0x0006
        /*0072*/ 	.short	0x0030
        /*0074*/ 	.byte	0x00, 0xf5, 0x21, 0x00


	//----- nvinfo : EIATTR_KPARAM_INFO
	.align		4
.L_328:
        /*0078*/ 	.byte	0x04, 0x17
        /*007a*/ 	.short	(.L_330 - .L_329)
.L_329:
        /*007c*/ 	.word	0x00000000
        /*0080*/ 	.short	0x0005
        /*0082*/ 	.short	0x0028
        /*0084*/ 	.byte	0x00, 0xf0, 0x11, 0x00


	//----- nvinfo : EIATTR_KPARAM_INFO
	.align		4
.L_330:
        /*0088*/ 	.byte	0x04, 0x17
        /*008a*/ 	.short	(.L_332 - .L_331)
.L_331:
        /*008c*/ 	.word	0x00000000
        /*0090*/ 	.short	0x0004
        /*0092*/ 	.short	0x0020
        /*0094*/ 	.byte	0x00, 0xf5, 0x21, 0x00


	//----- nvinfo : EIATTR_KPARAM_INFO
	.align		4
.L_332:
        /*0098*/ 	.byte	0x04, 0x17
        /*009a*/ 	.short	(.L_334 - .L_333)
.L_333:
        /*009c*/ 	.word	0x00000000
        /*00a0*/ 	.short	0x0003
        /*00a2*/ 	.short	0x0018
        /*00a4*/ 	.byte	0x00, 0xf5, 0x21, 0x00


	//----- nvinfo : EIATTR_KPARAM_INFO
	.align		4
.L_334:
        /*00a8*/ 	.byte	0x04, 0x17
        /*00aa*/ 	.short	(.L_336 - .L_335)
.L_335:
        /*00ac*/ 	.word	0x00000000
        /*00b0*/ 	.short	0x0002
        /*00b2*/ 	.short	0x0010
        /*00b4*/ 	.byte	0x00, 0xf5, 0x21, 0x00


	//----- nvinfo : EIATTR_KPARAM_INFO
	.align		4
.L_336:
        /*00b8*/ 	.byte	0x04, 0x17
        /*00ba*/ 	.short	(.L_338 - .L_337)
.L_337:
        /*00bc*/ 	.word	0x00000000
        /*00c0*/ 	.short	0x0001
        /*00c2*/ 	.short	0x0008
        /*00c4*/ 	.byte	0x00, 0xf5, 0x21, 0x00


	//----- nvinfo : EIATTR_KPARAM_INFO
	.align		4
.L_338:
        /*00c8*/ 	.byte	0x04, 0x17
        /*00ca*/ 	.short	(.L_340 - .L_339)
.L_339:
        /*00cc*/ 	.word	0x00000000
        /*00d0*/ 	.short	0x0000
        /*00d2*/ 	.short	0x0000
        /*00d4*/ 	.byte	0x00, 0xf5, 0x21, 0x00


	//----- nvinfo : EIATTR_SPARSE_MMA_MASK
	.align		4
.L_340:
        /*00d8*/ 	.byte	0x03, 0x50
        /*00da*/ 	.short	0x0000


	//----- nvinfo : EIATTR_MAXREG_COUNT
	.align		4
        /*00dc*/ 	.byte	0x03, 0x1b
        /*00de*/ 	.short	0x00ff


	//----- nvinfo : EIATTR_MERCURY_ISA_VERSION
	.align		4
        /*00e0*/ 	.byte	0x03, 0x5f
        /*00e2*/ 	.short	0x0101


	//----- nvinfo : EIATTR_VRC_CTA_INIT_COUNT
	.align		4
        /*00e4*/ 	.byte	0x02, 0x4a
	.zero		1
	.zero		1


	//----- nvinfo : EIATTR_EXIT_INSTR_OFFSETS
	.align		4
        /*00e8*/ 	.byte	0x04, 0x1c
        /*00ea*/ 	.short	(.L_342 - .L_341)


	//   ....[0]....
.L_341:
        /*00ec*/ 	.word	0x00000070


	//   ....[1]....
        /*00f0*/ 	.word	0x00000110


	//   ....[2]....
        /*00f4*/ 	.word	0x00006150


	//   ....[3]....
        /*00f8*/ 	.word	0x000067e0


	//   ....[4]....
        /*00fc*/ 	.word	0x000068b0


	//----- nvinfo : EIATTR_CRS_STACK_SIZE
	.align		4
.L_342:
        /*0100*/ 	.byte	0x04, 0x1e
        /*0102*/ 	.short	(.L_344 - .L_343)
.L_343:
        /*0104*/ 	.word	0x00000000


	//----- nvinfo : EIATTR_CBANK_PARAM_SIZE
	.align		4
.L_344:
        /*0108*/ 	.byte	0x03, 0x19
        /*010a*/ 	.short	0x0068


	//----- nvinfo : EIATTR_PARAM_CBANK
	.align		4
        /*010c*/ 	.byte	0x04, 0x0a
        /*010e*/ 	.short	(.L_346 - .L_345)
	.align		4
.L_345:
        /*0110*/ 	.word	index@(.nv.constant0._Z25generateSubmatrixAndSolvePiS_PdS_S_iS_S_iS_S_S0_S0_)
        /*0114*/ 	.short	0x0380
        /*0116*/ 	.short	0x0068


	//----- nvinfo : EIATTR_SW_WAR
	.align		4
.L_346:
        /*0118*/ 	.byte	0x04, 0x36
        /*011a*/ 	.short	(.L_348 - .L_347)
.L_347:
        /*011c*/ 	.word	0x00000008
.L_348:


//--------------------- .nv.info._Z9computeRkPiS_S_S_iS_S_ii --------------------------
	.section	.nv.info._Z9computeRkPiS_S_S_iS_S_ii,"",@"SHT_CUDA_INFO"
	.sectionflags	@""
	.align	4


	//----- nvinfo : EIATTR_CUDA_API_VERSION
	.align		4
        /*0000*/ 	.byte	0x04, 0x37
        /*0002*/ 	.short	(.L_350 - .L_349)
.L_349:
        /*0004*/ 	.word	0x00000082


	//----- nvinfo : EIATTR_KPARAM_INFO
	.align		4
.L_350:
        /*0008*/ 	.byte	0x04, 0x17
        /*000a*/ 	.short	(.L_352 - .L_351)
.L_351:
        /*000c*/ 	.word	0x00000000
        /*0010*/ 	.short	0x0008
        /*0012*/ 	.short	0x003c
        /*0014*/ 	.byte	0x00, 0xf0, 0x11, 0x00


	//----- nvinfo : EIATTR_KPARAM_INFO
	.align		4
.L_352:
        /*0018*/ 	.byte	0x04, 0x17
        /*001a*/ 	.short	(.L_354 - .L_353)
.L_353:
        /*001c*/ 	.word	0x00000000
        /*0020*/ 	.short	0x0007
        /*0022*/ 	.short	0x0038
        /*0024*/ 	.byte	0x00, 0xf0, 0x11, 0x00


	//----- nvinfo : EIATTR_KPARAM_INFO
	.align		4
.L_354:
        /*0028*/ 	.byte	0x04, 0x17
        /*002a*/ 	.short	(.L_356 - .L_355)
.L_355:
        /*002c*/ 	.word	0x00000000
        /*0030*/ 	.short	0x0006
        /*0032*/ 	.short	0x0030
        /*0034*/ 	.byte	0x00, 0xf5, 0x21, 0x00


	//----- nvinfo : EIATTR_KPARAM_INFO
	.align		4
.L_356:
        /*0038*/ 	.byte	0x04, 0x17
        /*003a*/ 	.short	(.L_358 - .L_357)
.L_357:
        /*003c*/ 	.word	0x00000000
        /*0040*/ 	.short	0x0005
        /*0042*/ 	.short	0x0028
        /*0044*/ 	.byte	0x00, 0xf5, 0x21, 0x00


	//----- nvinfo : EIATTR_KPARAM_INFO
	.align		4
.L_358:
        /*0048*/ 	.byte	0x04, 0x17
        /*004a*/ 	.short	(.L_360 - .L_359)
.L_359:
        /*004c*/ 	.word	0x00000000
        /*0050*/ 	.short	0x0004
        /*0052*/ 	.short	0x0020
        /*0054*/ 	.byte	0x00, 0xf0, 0x11, 0x00


	//----- nvinfo : EIATTR_KPARAM_INFO
	.align		4
.L_360:
        /*0058*/ 	.byte	0x04, 0x17
        /*005a*/ 	.short	(.L_362 - .L_361)
.L_361:
        /*005c*/ 	.word	0x00000000
        /*0060*/ 	.short	0x0003
        /*0062*/ 	.short	0x0018
        /*0064*/ 	.byte	0x00, 0xf5, 0x21, 0x00


	//----- nvinfo : EIATTR_KPARAM_INFO
	.align		4
.L_362:
        /*0068*/ 	.byte	0x04, 0x17
        /*006a*/ 	.short	(.L_364 - .L_363)
.L_363:
        /*006c*/ 	.word	0x00000000
        /*0070*/ 	.short	0x0002
        /*0072*/ 	.short	0x0010
        /*0074*/ 	.byte	0x00, 0xf5, 0x21, 0x00


	//----- nvinfo : EIATTR_KPARAM_INFO
	.align		4
.L_364:
        /*0078*/ 	.byte	0x04, 0x17
        /*007a*/ 	.short	(.L_366 - .L_365)
.L_365:
        /*007c*/ 	.word	0x00000000
        /*0080*/ 	.short	0x0001
        /*0082*/ 	.short	0x0008
        /*0084*/ 	.byte	0x00, 0xf5, 0x21, 0x00


	//----- nvinfo : EIATTR_KPARAM_INFO
	.align		4
.L_366:
        /*0088*/ 	.byte	0x04, 0x17
        /*008a*/ 	.short	(.L_368 - .L_367)
.L_367:
        /*008c*/ 	.word	0x00000000
        /*0090*/ 	.short	0x0000
        /*0092*/ 	.short	0x0000
        /*0094*/ 	.byte	0x00, 0xf5, 0x21, 0x00


	//----- nvinfo : EIATTR_SPARSE_MMA_MASK
	.align		4
.L_368:
        /*0098*/ 	.byte	0x03, 0x50
        /*009a*/ 	.short	0x0000


	//----- nvinfo : EIATTR_MAXREG_COUNT
	.align		4
        /*009c*/ 	.byte	0x03, 0x1b
        /*009e*/ 	.short	0x00ff


	//----- nvinfo : EIATTR_MERCURY_ISA_VERSION
	.align		4
        /*00a0*/ 	.byte	0x03, 0x5f
        /*00a2*/ 	.short	0x0101


	//----- nvinfo : EIATTR_VRC_CTA_INIT_COUNT
	.align		4
        /*00a4*/ 	.byte	0x02, 0x4a
	.zero		1
	.zero		1


	//----- nvinfo : EIATTR_EXIT_INSTR_OFFSETS
	.align		4
        /*00a8*/ 	.byte	0x04, 0x1c
        /*00aa*/ 	.short	(.L_370 - .L_369)


	//   ....[0]....
.L_369:
        /*00ac*/ 	.word	0x00000070


	//   ....[1]....
        /*00b0*/ 	.word	0x00001190


	//   ....[2]....
        /*00b4*/ 	.word	0x00001370


	//   ....[3]....
        /*00b8*/ 	.word	0x00001470


	//   ....[4]....
        /*00bc*/ 	.word	0x00001510


	//   ....[5]....
        /*00c0*/ 	.word	0x00001580


	//----- nvinfo : EIATTR_CRS_STACK_SIZE
	.align		4
.L_370:
        /*00c4*/ 	.byte	0x04, 0x1e
        /*00c6*/ 	.short	(.L_372 - .L_371)
.L_371:
        /*00c8*/ 	.word	0x00000000


	//----- nvinfo : EIATTR_CBANK_PARAM_SIZE
	.align		4
.L_372:
        /*00cc*/ 	.byte	0x03, 0x19
        /*00ce*/ 	.short	0x0040


	//----- nvinfo : EIATTR_PARAM_CBANK
	.align		4
        /*00d0*/ 	.byte	0x04, 0x0a
        /*00d2*/ 	.short	(.L_374 - .L_373)
	.align		4
.L_373:
        /*00d4*/ 	.word	index@(.nv.constant0._Z9computeRkPiS_S_S_iS_S_ii)
        /*00d8*/ 	.short	0x0380
        /*00da*/ 	.short	0x0040


	//----- nvinfo : EIATTR_SW_WAR
	.align		4
.L_374:
        /*00dc*/ 	.byte	0x04, 0x36
        /*00de*/ 	.short	(.L_376 - .L_375)
.L_375:
        /*00e0*/ 	.word	0x00000008
.L_376:


//--------------------- .nv.info._Z9computeSkPiS_iS_S_i --------------------------
	.section	.nv.info._Z9computeSkPiS_iS_S_i,"",@"SHT_CUDA_INFO"
	.sectionflags	@""
	.align	4


	//----- nvinfo : EIATTR_CUDA_API_VERSION
	.align		4
        /*0000*/ 	.byte	0x04, 0x37
        /*0002*/ 	.short	(.L_378 - .L_377)
.L_377:
        /*0004*/ 	.word	0x00000082


	//----- nvinfo : EIATTR_KPARAM_INFO
	.align		4
.L_378:
        /*0008*/ 	.byte	0x04, 0x17
        /*000a*/ 	.short	(.L_380 - .L_379)
.L_379:
        /*000c*/ 	.word	0x00000000
        /*0010*/ 	.short	0x0005
        /*0012*/ 	.short	0x0028
        /*0014*/ 	.byte	0x00, 0xf0, 0x11, 0x00


	//----- nvinfo : EIATTR_KPARAM_INFO
	.align		4
.L_380:
        /*0018*/ 	.byte	0x04, 0x17
        /*001a*/ 	.short	(.L_382 - .L_381)
.L_381:
        /*001c*/ 	.word	0x00000000
        /*0020*/ 	.short	0x0004
        /*0022*/ 	.short	0x0020
        /*0024*/ 	.byte	0x00, 0xf5, 0x21, 0x00


	//----- nvinfo : EIATTR_KPARAM_INFO
	.align		4
.L_382:
        /*0028*/ 	.byte	0x04, 0x17
        /*002a*/ 	.short	(.L_384 - .L_383)
.L_383:
        /*002c*/ 	.word	0x00000000
        /*0030*/ 	.short	0x0003
        /*0032*/ 	.short	0x0018
        /*0034*/ 	.byte	0x00, 0xf5, 0x21, 0x00


	//----- nvinfo : EIATTR_KPARAM_INFO
	.align		4
.L_384:
        /*0038*/ 	.byte	0x04, 0x17
        /*003a*/ 	.short	(.L_386 - .L_385)
.L_385:
        /*003c*/ 	.word	0x00000000
        /*0040*/ 	.short	0x0002
        /*0042*/ 	.short	0x0010
        /*0044*/ 	.byte	0x00, 0xf0, 0x11, 0x00


	//----- nvinfo : EIATTR_KPARAM_INFO
	.align		4
.L_386:
        /*0048*/ 	.byte	0x04, 0x17
        /*004a*/ 	.short	(.L_388 - .L_387)
.L_387:
        /*004c*/ 	.word	0x00000000
        /*0050*/ 	.short	0x0001
        /*0052*/ 	.short	0x0008
        /*0054*/ 	.byte	0x00, 0xf5, 0x21, 0x00


	//----- nvinfo : EIATTR_KPARAM_INFO
	.align		4
.L_388:
        /*0058*/ 	.byte	0x04, 0x17
        /*005a*/ 	.short	(.L_390 - .L_389)
.L_389:
        /*005c*/ 	.word	0x00000000
        /*0060*/ 	.short	0x0000
        /*0062*/ 	.short	0x0000
        /*0064*/ 	.byte	0x00, 0xf5, 0x21, 0x00


	//----- nvinfo : EIATTR_SPARSE_MMA_MASK
	.align		4
.L_390:
        /*0068*/ 	.byte	0x03, 0x50
        /*006a*/ 	.short	0x0000


	//----- nvinfo : EIATTR_MAXREG_COUNT
	.align		4
        /*006c*/ 	.byte	0x03, 0x1b
        /*006e*/ 	.short	0x00ff


	//----- nvinfo : EIATTR_MERCURY_ISA_VERSION
	.align		4
        /*0070*/ 	.byte	0x03, 0x5f
        /*0072*/ 	.short	0x0101


	//----- nvinfo : EIATTR_VRC_CTA_INIT_COUNT
	.align		4
        /*0074*/ 	.byte	0x02, 0x4a
	.zero		1
	.zero		1


	//----- nvinfo : EIATTR_EXIT_INSTR_OFFSETS
	.align		4
        /*0078*/ 	.byte	0x04, 0x1c
        /*007a*/ 	.short	(.L_392 - .L_391)


	//   ....[0]....
.L_391:
        /*007c*/ 	.word	0x00000070


	//   ....[1]....
        /*0080*/ 	.word	0x00000890


	//----- nvinfo : EIATTR_CRS_STACK_SIZE
	.align		4
.L_392:
        /*0084*/ 	.byte	0x04, 0x1e
        /*0086*/ 	.short	(.L_394 - .L_393)
.L_393:
        /*0088*/ 	.word	0x00000000


	//----- nvinfo : EIATTR_CBANK_PARAM_SIZE
	.align		4
.L_394:
        /*008c*/ 	.byte	0x03, 0x19
        /*008e*/ 	.short	0x002c


	//----- nvinfo : EIATTR_PARAM_CBANK
	.align		4
        /*0090*/ 	.byte	0x04, 0x0a
        /*0092*/ 	.short	(.L_396 - .L_395)
	.align		4
.L_395:
        /*0094*/ 	.word	index@(.nv.constant0._Z9computeSkPiS_iS_S_i)
        /*0098*/ 	.short	0x0380
        /*009a*/ 	.short	0x002c


	//----- nvinfo : EIATTR_SW_WAR
	.align		4
.L_396:
        /*009c*/ 	.byte	0x04, 0x36
        /*009e*/ 	.short	(.L_398 - .L_397)
.L_397:
        /*00a0*/ 	.word	0x00000008
.L_398:


//--------------------- .nv.info._Z17getSkAndRkMaxSizePiS_S_S_S_i --------------------------
	.section	.nv.info._Z17getSkAndRkMaxSizePiS_S_S_S_i,"",@"SHT_CUDA_INFO"
	.sectionflags	@""
	.align	4


	//----- nvinfo : EIATTR_CUDA_API_VERSION
	.align		4
        /*0000*/ 	.byte	0x04, 0x37
        /*0002*/ 	.short	(.L_400 - .L_399)
.L_399:
        /*0004*/ 	.word	0x00000082


	//----- nvinfo : EIATTR_KPARAM_INFO
	.align		4
.L_400:
        /*0008*/ 	.byte	0x04, 0x17
        /*000a*/ 	.short	(.L_402 - .L_401)
.L_401:
        /*000c*/ 	.word	0x00000000
        /*0010*/ 	.short	0x0005
        /*0012*/ 	.short	0x0028
        /*0014*/ 	.byte	0x00, 0xf0, 0x11, 0x00


	//----- nvinfo : EIATTR_KPARAM_INFO
	.align		4
.L_402:
        /*0018*/ 	.byte	0x04, 0x17
        /*001a*/ 	.short	(.L_404 - .L_403)
.L_403:
        /*001c*/ 	.word	0x00000000
        /*0020*/ 	.short	0x0004
        /*0022*/ 	.short	0x0020
        /*0024*/ 	.byte	0x00, 0xf5, 0x21, 0x00


	//----- nvinfo : EIATTR_KPARAM_INFO
	.align		4
.L_404:
        /*0028*/ 	.byte	0x04, 0x17
        /*002a*/ 	.short	(.L_406 - .L_405)
.L_405:
        /*002c*/ 	.word	0x00000000
        /*0030*/ 	.short	0x0003
        /*0032*/ 	.short	0x0018
        /*0034*/ 	.byte	0x00, 0xf5, 0x21, 0x00


	//----- nvinfo : EIATTR_KPARAM_INFO
	.align		4
.L_406:
        /*0038*/ 	.byte	0x04, 0x17
        /*003a*/ 	.short	(.L_408 - .L_407)
.L_407:
        /*003c*/ 	.word	0x00000000
        /*0040*/ 	.short	0x0002
        /*0042*/ 	.short	0x0010
        /*0044*/ 	.byte	0x00, 0xf5, 0x21, 0x00


	//----- nvinfo : EIATTR_KPARAM_INFO
	.align		4
.L_408:
        /*0048*/ 	.byte	0x04, 0x17
        /*004a*/ 	.short	(.L_410 - .L_409)
.L_409:
        /*004c*/ 	.word	0x00000000
        /*0050*/ 	.short	0x0001
        /*0052*/ 	.short	0x0008
        /*0054*/ 	.byte	0x00, 0xf5, 0x21, 0x00


	//----- nvinfo : EIATTR_KPARAM_INFO
	.align		4
.L_410:
        /*0058*/ 	.byte	0x04, 0x17
        /*005a*/ 	.short	(.L_412 - .L_411)
.L_411:
        /*005c*/ 	.word	0x00000000
        /*0060*/ 	.short	0x0000
        /*0062*/ 	.short	0x0000
        /*0064*/ 	.byte	0x00, 0xf5, 0x21, 0x00


	//----- nvinfo : EIATTR_SPARSE_MMA_MASK
	.align		4
.L_412:
        /*0068*/ 	.byte	0x03, 0x50
        /*006a*/ 	.short	0x0000


	//----- nvinfo : EIATTR_MAXREG_COUNT
	.align		4
        /*006c*/ 	.byte	0x03, 0x1b
        /*006e*/ 	.short	0x00ff


	//----- nvinfo : EIATTR_MERCURY_ISA_VERSION
	.align		4
        /*0070*/ 	.byte	0x03, 0x5f
        /*0072*/ 	.short	0x0101


	//----- nvinfo : EIATTR_VRC_CTA_INIT_COUNT
	.align		4
        /*0074*/ 	.byte	0x02, 0x4a
	.zero		1
	.zero		1


	//----- nvinfo : EIATTR_EXIT_INSTR_OFFSETS
	.align		4
        /*0078*/ 	.byte	0x04, 0x1c
        /*007a*/ 	.short	(.L_414 - .L_413)


	//   ....[0]....
.L_413:
        /*007c*/ 	.word	0x00000070


	//   ....[1]....
        /*0080*/ 	.word	0x00000910


	//----- nvinfo : EIATTR_CRS_STACK_SIZE
	.align		4
.L_414:
        /*0084*/ 	.byte	0x04, 0x1e
        /*0086*/ 	.short	(.L_416 - .L_415)
.L_415:
        /*0088*/ 	.word	0x00000000


	//----- nvinfo : EIATTR_CBANK_PARAM_SIZE
	.align		4
.L_416:
        /*008c*/ 	.byte	0x03, 0x19
        /*008e*/ 	.short	0x002c


	//----- nvinfo : EIATTR_PARAM_CBANK
	.align		4
        /*0090*/ 	.byte	0x04, 0x0a
        /*0092*/ 	.short	(.L_418 - .L_417)
	.align		4
.L_417:
        /*0094*/ 	.word	index@(.nv.constant0._Z17getSkAndRkMaxSizePiS_S_S_S_i)
        /*0098*/ 	.short	0x0380
        /*009a*/ 	.short	0x002c


	//----- nvinfo : EIATTR_SW_WAR
	.align		4
.L_418:
        /*009c*/ 	.byte	0x04, 0x36
        /*009e*/ 	.short	(.L_420 - .L_419)
.L_419:
        /*00a0*/ 	.word	0x00000008
.L_420:


//--------------------- .nv.callgraph             --------------------------
	.section	.nv.callgraph,"",@"SHT_CUDA_CALLGRAPH"
	.align	4
	.sectionentsize	8
	.align		4
        /*0000*/ 	.word	0x00000000
	.align		4
        /*0004*/ 	.word	0xffffffff
	.align		4
        /*0008*/ 	.word	0x00000000
	.align		4
        /*000c*/ 	.word	0xfffffffe
	.align		4
        /*0010*/ 	.word	0x00000000
	.align		4
        /*0014*/ 	.word	0xfffffffd
	.align		4
        /*0018*/ 	.word	0x00000000
	.align		4
        /*001c*/ 	.word	0xfffffffc


//--------------------- .nv.constant4             --------------------------
	.section	.nv.constant4,"a",@progbits
	.align	8
	.align		8
.nv.constant4:
        /*0000*/ 	.dword	_ZN34_INTERNAL_73431f83_4_k_cu_6c4a0f234cuda3std3__45__cpo5beginE
	.align		8
        /*0008*/ 	.dword	_ZN34_INTERNAL_73431f83_4_k_cu_6c4a0f234cuda3std3__45__cpo3endE
	.align		8
        /*0010*/ 	.dword	_ZN34_INTERNAL_73431f83_4_k_cu_6c4a0f234cuda3std3__45__cpo6cbeginE
	.align		8
        /*0018*/ 	.dword	_ZN34_INTERNAL_73431f83_4_k_cu_6c4a0f234cuda3std3__45__cpo4cendE
	.align		8
        /*0020*/ 	.dword	_ZN34_INTERNAL_73431f83_4_k_cu_6c4a0f234cuda3std3__45__cpo6rbeginE
	.align		8
        /*0028*/ 	.dword	_ZN34_INTERNAL_73431f83_4_k_cu_6c4a0f234cuda3std3__45__cpo4rendE
	.align		8
        /*0030*/ 	.dword	_ZN34_INTERNAL_73431f83_4_k_cu_6c4a0f234cuda3std3__45__cpo7crbeginE
	.align		8
        /*0038*/ 	.dword	_ZN34_INTERNAL_73431f83_4_k_cu_6c4a0f234cuda3std3__45__cpo5crendE
	.align		8
        /*0040*/ 	.dword	_ZN34_INTERNAL_73431f83_4_k_cu_6c4a0f234cuda3std3__436_GLOBAL__N__73431f83_4_k_cu_6c4a0f236ignoreE
	.align		8
        /*0048*/ 	.dword	_ZN34_INTERNAL_73431f83_4_k_cu_6c4a0f234cuda3std3__419piecewise_constructE
	.align		8
        /*0050*/ 	.dword	_ZN34_INTERNAL_73431f83_4_k_cu_6c4a0f234cuda3std3__48in_placeE
	.align		8
        /*0058*/ 	.dword	_ZN34_INTERNAL_73431f83_4_k_cu_6c4a0f234cuda3std3__420unreachable_sentinelE
	.align		8
        /*0060*/ 	.dword	_ZN34_INTERNAL_73431f83_4_k_cu_6c4a0f234cuda3std3__47nulloptE
	.align		8
        /*0068*/ 	.dword	_ZN34_INTERNAL_73431f83_4_k_cu_6c4a0f234cuda3std3__48unexpectE
	.align		8
        /*0070*/ 	.dword	_ZN34_INTERNAL_73431f83_4_k_cu_6c4a0f234cuda3std6ranges3__45__cpo4swapE
	.align		8
        /*0078*/ 	.dword	_ZN34_INTERNAL_73431f83_4_k_cu_6c4a0f234cuda3std6ranges3__45__cpo9iter_moveE
	.align		8
        /*0080*/ 	.dword	_ZN34_INTERNAL_73431f83_4_k_cu_6c4a0f234cuda3std6ranges3__45__cpo5beginE
	.align		8
        /*0088*/ 	.dword	_ZN34_INTERNAL_73431f83_4_k_cu_6c4a0f234cuda3std6ranges3__45__cpo3endE
	.align		8
        /*0090*/ 	.dword	_ZN34_INTERNAL_73431f83_4_k_cu_6c4a0f234cuda3std6ranges3__45__cpo6cbeginE
	.align		8
        /*0098*/ 	.dword	_ZN34_INTERNAL_73431f83_4_k_cu_6c4a0f234cuda3std6ranges3__45__cpo4cendE
	.align		8
        /*00a0*/ 	.dword	_ZN34_INTERNAL_73431f83_4_k_cu_6c4a0f234cuda3std6ranges3__45__cpo7advanceE
	.align		8
        /*00a8*/ 	.dword	_ZN34_INTERNAL_73431f83_4_k_cu_6c4a0f234cuda3std6ranges3__45__cpo9iter_swapE
	.align		8
        /*00b0*/ 	.dword	_ZN34_INTERNAL_73431f83_4_k_cu_6c4a0f234cuda3std6ranges3__45__cpo4nextE
	.align		8
        /*00b8*/ 	.dword	_ZN34_INTERNAL_73431f83_4_k_cu_6c4a0f234cuda3std6ranges3__45__cpo4prevE
	.align		8
        /*00c0*/ 	.dword	_ZN34_INTERNAL_73431f83_4_k_cu_6c4a0f234cuda3std6ranges3__45__cpo4dataE
	.align		8
        /*00c8*/ 	.dword	_ZN34_INTERNAL_73431f83_4_k_cu_6c4a0f234cuda3std6ranges3__45__cpo5cdataE
	.align		8
        /*00d0*/ 	.dword	_ZN34_INTERNAL_73431f83_4_k_cu_6c4a0f234cuda3std6ranges3__45__cpo4sizeE
	.align		8
        /*00d8*/ 	.dword	_ZN34_INTERNAL_73431f83_4_k_cu_6c4a0f234cuda3std6ranges3__45__cpo5ssizeE
	.align		8
        /*00e0*/ 	.dword	_ZN34_INTERNAL_73431f83_4_k_cu_6c4a0f234cuda3std6ranges3__45__cpo8distanceE
	.align		8
        /*00e8*/ 	.dword	_ZN34_INTERNAL_73431f83_4_k_cu_6c4a0f236thrust24THRUST_300001_SM_1000_NS8cuda_cub3parE
	.align		8
        /*00f0*/ 	.dword	_ZN34_INTERNAL_73431f83_4_k_cu_6c4a0f236thrust24THRUST_300001_SM_1000_NS8cuda_cub10par_nosyncE
	.align		8
        /*00f8*/ 	.dword	_ZN34_INTERNAL_73431f83_4_k_cu_6c4a0f236thrust24THRUST_300001_SM_1000_NS6system6detail10sequential3seqE
	.align		8
        /*0100*/ 	.dword	_ZN34_INTERNAL_73431f83_4_k_cu_6c4a0f236thrust24THRUST_300001_SM_1000_NS6system3cpp3parE
	.align		8
        /*0108*/ 	.dword	_ZN34_INTERNAL_73431f83_4_k_cu_6c4a0f236thrust24THRUST_300001_SM_1000_NS12placeholders2_1E
	.align		8
        /*0110*/ 	.dword	_ZN34_INTERNAL_73431f83_4_k_cu_6c4a0f236thrust24THRUST_300001_SM_1000_NS12placeholders2_2E
	.align		8
        /*0118*/ 	.dword	_ZN34_INTERNAL_73431f83_4_k_cu_6c4a0f236thrust24THRUST_300001_SM_1000_NS12placeholders2_3E
	.align		8
        /*0120*/ 	.dword	_ZN34_INTERNAL_73431f83_4_k_cu_6c4a0f236thrust24THRUST_300001_SM_1000_NS12placeholders2_4E
	.align		8
        /*0128*/ 	.dword	_ZN34_INTERNAL_73431f83_4_k_cu_6c4a0f236thrust24THRUST_300001_SM_1000_NS12placeholders2_5E
	.align		8
        /*0130*/ 	.dword	_ZN34_INTERNAL_73431f83_4_k_cu_6c4a0f236thrust24THRUST_300001_SM_1000_NS12placeholders2_6E
	.align		8
        /*0138*/ 	.dword	_ZN34_INTERNAL_73431f83_4_k_cu_6c4a0f236thrust24THRUST_300001_SM_1000_NS12placeholders2_7E
	.align		8
        /*0140*/ 	.dword	_ZN34_INTERNAL_73431f83_4_k_cu_6c4a0f236thrust24THRUST_300001_SM_1000_NS12placeholders2_8E
	.align		8
        /*0148*/ 	.dword	_ZN34_INTERNAL_73431f83_4_k_cu_6c4a0f236thrust24THRUST_300001_SM_1000_NS12placeholders2_9E
	.align		8
        /*0150*/ 	.dword	_ZN34_INTERNAL_73431f83_4_k_cu_6c4a0f236thrust24THRUST_300001_SM_1000_NS12placeholders3_10E
	.align		8
        /*0158*/ 	.dword	_ZN34_INTERNAL_73431f83_4_k_cu_6c4a0f236thrust24THRUST_300001_SM_1000_NS3seqE
	.align		8
        /*0160*/ 	.dword	_ZN34_INTERNAL_73431f83_4_k_cu_6c4a0f236thrust24THRUST_300001_SM_1000_NS6deviceE


//--------------------- .text._ZN3cub18CUB_300001_SM_10006detail11EmptyKernelIvEEvv --------------------------
	.section	.text._ZN3cub18CUB_300001_SM_10006detail11EmptyKernelIvEEvv,"ax",@progbits
	.align	128
        .global         _ZN3cub18CUB_300001_SM_10006detail11EmptyKernelIvEEvv
        .type           _ZN3cub18CUB_300001_SM_10006detail11EmptyKernelIvEEvv,@function
        .size           _ZN3cub18CUB_300001_SM_10006detail11EmptyKernelIvEEvv,(.L_x_869 - _ZN3cub18CUB_300001_SM_10006detail11EmptyKernelIvEEvv)
        .other          _ZN3cub18CUB_300001_SM_10006detail11EmptyKernelIvEEvv,@"STO_CUDA_ENTRY STV_DEFAULT"
_ZN3cub18CUB_300001_SM_10006detail11EmptyKernelIvEEvv:
.text._ZN3cub18CUB_300001_SM_10006detail11EmptyKernelIvEEvv:
[----:B------:R-:W-:Y:S01]  /*0000*/  LDC R1, c[0x0][0x37c] ;  /* 0x0000df00ff017b82 */ /* 0x000fe20000000800 */
[----:B------:R-:W-:Y:S05]  /*0010*/  EXIT ;  /* 0x000000000000794d */ /* 0x000fea0003800000 */
.L_x_0:
[----:B------:R-:W-:-:S00]  /*0020*/  BRA `(.L_x_0) ;  /* 0xfffffffc00fc7947 */ /* 0x000fc0000383ffff */
[----:B------:R-:W-:-:S00]  /*0030*/  NOP ;  /* 0x0000000000007918 */ /* 0x000fc00000000000 */
        /* <DEDUP_REMOVED lines=12> */
.L_x_869:


//--------------------- .text._ZN6thrust24THRUST_300001_SM_1000_NS8cuda_cub4core6detail13_kernel_agentINS1_8__reduce11ReduceAgentIPN4cuda3std3__45tupleIJilEEESC_SB_lNS1_9__extrema9arg_max_fIilNS9_4lessIiEEEEEEJSC_SC_iSH_EEEvDpT0_ --------------------------
	.section	.text._ZN6thrust24THRUST_300001_SM_1000_NS8cuda_cub4core6detail13_kernel_agentINS1_8__reduce11ReduceAgentIPN4cuda3std3__45tupleIJilEEESC_SB_lNS1_9__extrema9arg_max_fIilNS9_4lessIiEEEEEEJSC_SC_iSH_EEEvDpT0_,"ax",@progbits
	.align	128
        .global         _ZN6thrust24THRUST_300001_SM_1000_NS8cuda_cub4core6detail13_kernel_agentINS1_8__reduce11ReduceAgentIPN4cuda3std3__45tupleIJilEEESC_SB_lNS1_9__extrema9arg_max_fIilNS9_4lessIiEEEEEEJSC_SC_iSH_EEEvDpT0_
        .type           _ZN6thrust24THRUST_300001_SM_1000_NS8cuda_cub4core6detail13_kernel_agentINS1_8__reduce11ReduceAgentIPN4cuda3std3__45tupleIJilEEESC_SB_lNS1_9__extrema9arg_max_fIilNS9_4lessIiEEEEEEJSC_SC_iSH_EEEvDpT0_,@function
        .size           _ZN6thrust24THRUST_300001_SM_1000_NS8cuda_cub4core6detail13_kernel_agentINS1_8__reduce11ReduceAgentIPN4cuda3std3__45tupleIJilEEESC_SB_lNS1_9__extrema9arg_max_fIilNS9_4lessIiEEEEEEJSC_SC_iSH_EEEvDpT0_,(.L_x_870 - _ZN6thrust24THRUST_300001_SM_1000_NS8cuda_cub4core6detail13_kernel_agentINS1_8__reduce11ReduceAgentIPN4cuda3std3__45tupleIJilEEESC_SB_lNS1_9__extrema9arg_max_fIilNS9_4lessIiEEEEEEJSC_SC_iSH_EEEvDpT0_)
        .other          _ZN6thrust24THRUST_300001_SM_1000_NS8cuda_cub4core6detail13_kernel_agentINS1_8__reduce11ReduceAgentIPN4cuda3std3__45tupleIJilEEESC_SB_lNS1_9__extrema9arg_max_fIilNS9_4lessIiEEEEEEJSC_SC_iSH_EEEvDpT0_,@"STO_CUDA_ENTRY STV_DEFAULT"
_ZN6thrust24THRUST_300001_SM_1000_NS8cuda_cub4core6detail13_kernel_agentINS1_8__reduce11ReduceAgentIPN4cuda3std3__45tupleIJilEEESC_SB_lNS1_9__extrema9arg_max_fIilNS9_4lessIiEEEEEEJSC_SC_iSH_EEEvDpT0_:
.text._ZN6thrust24THRUST_300001_SM_1000_NS8cuda_cub4core6detail13_kernel_agentINS1_8__reduce11ReduceAgentIPN4cuda3std3__45tupleIJilEEESC_SB_lNS1_9__extrema9arg_max_fIilNS9_4lessIiEEEEEEJSC_SC_iSH_EEEvDpT0_:
[----:B------:R-:W-:Y:S01]  /*0000*/  LDC R1, c[0x0][0x37c] ;  /* 0x0000df00ff017b82 */ /* 0x000fe20000000800 */
[----:B------:R-:W0:Y:S02]  /*0010*/  LDCU UR8, c[0x0][0x390] ;  /* 0x00007200ff0877ac */ /* 0x000e240008000800 */
[----:B0-----:R-:W-:-:S13]  /*0020*/  ISETP.NE.AND P0, PT, RZ, UR8, PT ;  /* 0x00000008ff007c0c */ /* 0x001fda000bf05270 */
[----:B------:R-:W-:Y:S05]  /*0030*/  @!P0 EXIT ;  /* 0x000000000000894d */ /* 0x000fea0003800000 */
[----:B------:R-:W-:Y:S01]  /*0040*/  UISETP.GT.AND UP0, UPT, UR8, 0x4ff, UPT ;  /* 0x000004ff0800788c */ /* 0x000fe2000bf04270 */
[----:B------:R-:W-:Y:S01]  /*0050*/  BSSY.RECONVERGENT B0, `(.L_x_1) ;  /* 0x00005bf000007945 */ /* 0x000fe20003800200 */
[----:B------:R-:W0:Y:S07]  /*0060*/  LDCU.64 UR10, c[0x0][0x358] ;  /* 0x00006b00ff0a77ac */ /* 0x000e2e0008000a00 */
[----:B------:R-:W-:Y:S05]  /*0070*/  BRA.U UP0, `(.L_x_2) ;  /* 0x0000003100807547 */ /* 0x000fea000b800000 */
[----:B------:R-:W1:Y:S01]  /*0080*/  S2R R0, SR_TID.X ;  /* 0x0000000000007919 */ /* 0x000e620000002100 */
[----:B------:R-:W2:Y:S01]  /*0090*/  LDCU UR4, c[0x0][0x390] ;  /* 0x00007200ff0477ac */ /* 0x000ea20008000800 */
[----:B------:R-:W-:Y:S01]  /*00a0*/  BSSY.RECONVERGENT B1, `(.L_x_3) ;  /* 0x000000b000017945 */ /* 0x000fe20003800200 */
[----:B------:R-:W-:Y:S01]  /*00b0*/  IMAD.MOV.U32 R4, RZ, RZ, RZ ;  /* 0x000000ffff047224 */ /* 0x000fe200078e00ff */
[----:B------:R-:W-:Y:S02]  /*00c0*/  CS2R R2, SRZ ;  /* 0x0000000000027805 */ /* 0x000fe4000001ff00 */
[----:B-1----:R-:W-:Y:S01]  /*00d0*/  ISETP.GE.AND P0, PT, R0, UR8, PT ;  /* 0x0000000800007c0c */ /* 0x002fe2000bf06270 */
[----:B------:R-:W-:-:S12]  /*00e0*/  IMAD.MOV.U32 R5, RZ, RZ, R0 ;  /* 0x000000ffff057224 */ /* 0x000fd800078e0000 */
[----:B--2---:R-:W-:Y:S05]  /*00f0*/  @P0 BRA `(.L_x_4) ;  /* 0x0000000000140947 */ /* 0x004fea0003800000 */
[----:B------:R-:W1:Y:S02]  /*0100*/  LDC.64 R6, c[0x0][0x380] ;  /* 0x0000e000ff067b82 */ /* 0x000e640000000a00 */
[----:B-1----:R-:W-:-:S05]  /*0110*/  IMAD.WIDE.U32 R6, R0, 0x10, R6 ;  /* 0x0000001000067825 */ /* 0x002fca00078e0006 */
[----:B0-----:R1:W5:Y:S04]  /*0120*/  LDG.E.CONSTANT R4, desc[UR10][R6.64] ;  /* 0x0000000a06047981 */ /* 0x001368000c1e9900 */
[----:B------:R1:W5:Y:S01]  /*0130*/  LDG.E.64.CONSTANT R2, desc[UR10][R6.64+0x8] ;  /* 0x0000080a06027981 */ /* 0x000362000c1e9b00 */
[----:B------:R-:W-:-:S07]  /*0140*/  VIADD R5, R0, 0x100 ;  /* 0x0000010000057836 */ /* 0x000fce0000000000 */
.L_x_4:
[----:B0-----:R-:W-:Y:S05]  /*0150*/  BSYNC.RECONVERGENT B1 ;  /* 0x0000000000017941 */ /* 0x001fea0003800200 */
.L_x_3:
[----:B------:R-:W-:Y:S01]  /*0160*/  ISETP.GE.AND P0, PT, R5, UR8, PT ;  /* 0x0000000805007c0c */ /* 0x000fe2000bf06270 */
[----:B------:R-:W-:-:S12]  /*0170*/  BSSY.RECONVERGENT B1, `(.L_x_5) ;  /* 0x0000088000017945 */ /* 0x000fd80003800200 */
[----:B------:R-:W-:Y:S05]  /*0180*/  @P0 BRA `(.L_x_6) ;  /* 0x0000000800180947 */ /* 0x000fea0003800000 */
[----:B-1----:R-:W-:Y:S01]  /*0190*/  LOP3.LUT R6, RZ, R5, RZ, 0x33, !PT ;  /* 0x00000005ff067212 */ /* 0x002fe200078e33ff */
[----:B------:R-:W-:Y:S04]  /*01a0*/  BSSY.RECONVERGENT B2, `(.L_x_7) ;  /* 0x000002b000027945 */ /* 0x000fe80003800200 */
[----:B------:R-:W-:-:S05]  /*01b0*/  VIADD R12, R6, UR8 ;  /* 0x00000008060c7c36 */ /* 0x000fca0008000000 */
[----:B------:R-:W-:-:S04]  /*01c0*/  LOP3.LUT R6, R12, 0x300, RZ, 0xc0, !PT ;  /* 0x000003000c067812 */ /* 0x000fc800078ec0ff */
[----:B------:R-:W-:-:S13]  /*01d0*/  ISETP.NE.AND P0, PT, R6, 0x300, PT ;  /* 0x000003000600780c */ /* 0x000fda0003f05270 */
[----:B------:R-:W-:Y:S05]  /*01e0*/  @!P0 BRA `(.L_x_8) ;  /* 0x0000000000988947 */ /* 0x000fea0003800000 */
[----:B------:R-:W0:Y:S01]  /*01f0*/  LDC.64 R6, c[0x0][0x380] ;  /* 0x0000e000ff067b82 */ /* 0x000e220000000a00 */
[----:B------:R-:W-:-:S04]  /*0200*/  LEA.HI R8, R12, 0x1, RZ, 0x18 ;  /* 0x000000010c087811 */ /* 0x000fc800078fc0ff */
[----:B------:R-:W-:-:S05]  /*0210*/  LOP3.LUT R8, R8, 0x3, RZ, 0xc0, !PT ;  /* 0x0000000308087812 */ /* 0x000fca00078ec0ff */
[----:B------:R-:W-:Y:S02]  /*0220*/  IMAD.MOV R10, RZ, RZ, -R8 ;  /* 0x000000ffff0a7224 */ /* 0x000fe400078e0a08 */
[----:B0-----:R-:W-:-:S04]  /*0230*/  IMAD.WIDE.U32 R6, R5, 0x10, R6 ;  /* 0x0000001005067825 */ /* 0x001fc800078e0006 */
[----:B------:R-:W-:-:S07]  /*0240*/  IMAD.MOV.U32 R11, RZ, RZ, R6 ;  /* 0x000000ffff0b7224 */ /* 0x000fce00078e0006 */
.L_x_11:
[----:B------:R-:W-:-:S05]  /*0250*/  IMAD.MOV.U32 R6, RZ, RZ, R11 ;  /* 0x000000ffff067224 */ /* 0x000fca00078e000b */
[----:B------:R-:W2:Y:S04]  /*0260*/  LDG.E.CONSTANT R14, desc[UR10][R6.64] ;  /* 0x0000000a060e7981 */ /* 0x000ea8000c1e9900 */
[----:B------:R-:W3:Y:S01]  /*0270*/  LDG.E.64.CONSTANT R8, desc[UR10][R6.64+0x8] ;  /* 0x0000080a06087981 */ /* 0x000ee2000c1e9b00 */
[----:B------:R-:W-:Y:S01]  /*0280*/  VIADD R10, R10, 0x1 ;  /* 0x000000010a0a7836 */ /* 0x000fe20000000000 */
[----:B------:R-:W-:Y:S01]  /*0290*/  BSSY.RECONVERGENT B3, `(.L_x_9) ;  /* 0x0000018000037945 */ /* 0x000fe20003800200 */
[----:B-----5:R-:W-:Y:S01]  /*02a0*/  IMAD.MOV.U32 R17, RZ, RZ, R3 ;  /* 0x000000ffff117224 */ /* 0x020fe200078e0003 */
[----:B------:R-:W-:Y:S01]  /*02b0*/  IADD3 R11, P3, PT, R6, 0x1000, RZ ;  /* 0x00001000060b7810 */ /* 0x000fe20007f7e0ff */
[----:B------:R-:W-:Y:S01]  /*02c0*/  IMAD.MOV.U32 R15, RZ, RZ, R2 ;  /* 0x000000ffff0f7224 */ /* 0x000fe200078e0002 */
[----:B------:R-:W-:Y:S01]  /*02d0*/  ISETP.NE.AND P2, PT, R10, RZ, PT ;  /* 0x000000ff0a00720c */ /* 0x000fe20003f45270 */
[----:B------:R-:W-:Y:S01]  /*02e0*/  IMAD.MOV.U32 R13, RZ, RZ, R4 ;  /* 0x000000ffff0d7224 */ /* 0x000fe200078e0004 */
[----:B--2---:R-:W-:Y:S01]  /*02f0*/  ISETP.GE.AND P0, PT, R4, R14, PT ;  /* 0x0000000e0400720c */ /* 0x004fe20003f06270 */
[----:B------:R-:W-:-:S02]  /*0300*/  IMAD.MOV.U32 R4, RZ, RZ, R14 ;  /* 0x000000ffff047224 */ /* 0x000fc400078e000e */
[----:B---3--:R-:W-:Y:S02]  /*0310*/  IMAD.MOV.U32 R2, RZ, RZ, R8 ;  /* 0x000000ffff027224 */ /* 0x008fe400078e0008 */
[----:B------:R-:W-:-:S08]  /*0320*/  IMAD.MOV.U32 R3, RZ, RZ, R9 ;  /* 0x000000ffff037224 */ /* 0x000fd000078e0009 */
[----:B------:R-:W-:Y:S05]  /*0330*/  @!P0 BRA `(.L_x_10) ;  /* 0x0000000000348947 */ /* 0x000fea0003800000 */
[----:B------:R-:W-:Y:S01]  /*0340*/  ISETP.GE.AND P4, PT, R14, R13, PT ;  /* 0x0000000d0e00720c */ /* 0x000fe20003f86270 */
[----:B------:R-:W-:Y:S02]  /*0350*/  IMAD.MOV.U32 R4, RZ, RZ, R13 ;  /* 0x000000ffff047224 */ /* 0x000fe400078e000d */
[----:B------:R-:W-:Y:S02]  /*0360*/  IMAD.MOV.U32 R2, RZ, RZ, R15 ;  /* 0x000000ffff027224 */ /* 0x000fe400078e000f */
[----:B------:R-:W-:-:S08]  /*0370*/  IMAD.MOV.U32 R3, RZ, RZ, R17 ;  /* 0x000000ffff037224 */ /* 0x000fd000078e0011 */
[CC--:B------:R-:W-:Y:S02]  /*0380*/  @P4 ISETP.LT.U32.AND P1, PT, R15.reuse, R8.reuse, PT ;  /* 0x000000080f00420c */ /* 0x0c0fe40003f21070 */
[-C--:B------:R-:W-:Y:S02]  /*0390*/  @P4 ISETP.GE.U32.AND P0, PT, R15, R8.reuse, PT ;  /* 0x000000080f00420c */ /* 0x080fe40003f06070 */
[CC--:B------:R-:W-:Y:S02]  /*03a0*/  @P4 ISETP.LT.AND.EX P1, PT, R17.reuse, R9.reuse, PT, P1 ;  /* 0x000000091100420c */ /* 0x0c0fe40003f21310 */
[-C--:B------:R-:W-:Y:S02]  /*03b0*/  @P4 ISETP.GE.AND.EX P0, PT, R17, R9.reuse, PT, P0 ;  /* 0x000000091100420c */ /* 0x080fe40003f06300 */
[----:B------:R-:W-:Y:S02]  /*03c0*/  @P4 SEL R8, R15, R8, P1 ;  /* 0x000000080f084207 */ /* 0x000fe40000800000 */
[----:B------:R-:W-:-:S02]  /*03d0*/  @P4 SEL R9, R17, R9, P1 ;  /* 0x0000000911094207 */ /* 0x000fc40000800000 */
[----:B------:R-:W-:Y:S01]  /*03e0*/  @P4 SEL R4, R13, R14, !P0 ;  /* 0x0000000e0d044207 */ /* 0x000fe20004000000 */
[----:B------:R-:W-:Y:S02]  /*03f0*/  @P4 IMAD.MOV.U32 R2, RZ, RZ, R8 ;  /* 0x000000ffff024224 */ /* 0x000fe400078e0008 */
[----:B------:R-:W-:-:S07]  /*0400*/  @P4 IMAD.MOV.U32 R3, RZ, RZ, R9 ;  /* 0x000000ffff034224 */ /* 0x000fce00078e0009 */
.L_x_10:
[----:B------:R-:W-:Y:S05]  /*0410*/  BSYNC.RECONVERGENT B3 ;  /* 0x0000000000037941 */ /* 0x000fea0003800200 */
.L_x_9:
[----:B------:R-:W-:Y:S02]  /*0420*/  IMAD.X R7, RZ, RZ, R7, P3 ;  /* 0x000000ffff077224 */ /* 0x000fe400018e0607 */
[----:B------:R-:W-:Y:S01]  /*0430*/  VIADD R5, R5, 0x100 ;  /* 0x0000010005057836 */ /* 0x000fe20000000000 */
[----:B------:R-:W-:Y:S06]  /*0440*/  @P2 BRA `(.L_x_11) ;  /* 0xfffffffc00802947 */ /* 0x000fec000383ffff */
.L_x_8:
[----:B------:R-:W-:Y:S05]  /*0450*/  BSYNC.RECONVERGENT B2 ;  /* 0x0000000000027941 */ /* 0x000fea0003800200 */
.L_x_7:
[----:B------:R-:W0:Y:S01]  /*0460*/  LDC.64 R8, c[0x0][0x380] ;  /* 0x0000e000ff087b82 */ /* 0x000e220000000a00 */
[----:B------:R-:W-:-:S13]  /*0470*/  ISETP.GE.U32.AND P0, PT, R12, 0x300, PT ;  /* 0x000003000c00780c */ /* 0x000fda0003f06070 */
[----:B------:R-:W-:Y:S05]  /*0480*/  @!P0 BRA `(.L_x_6) ;  /* 0x0000000400588947 */ /* 0x000fea0003800000 */
.L_x_20:
[----:B0-----:R-:W-:-:S05]  /*0490*/  IMAD.WIDE R18, R5, 0x10, R8 ;  /* 0x0000001005127825 */ /* 0x001fca00078e0208 */
[----:B------:R-:W2:Y:S04]  /*04a0*/  LDG.E.CONSTANT R21, desc[UR10][R18.64] ;  /* 0x0000000a12157981 */ /* 0x000ea8000c1e9900 */
[----:B------:R-:W3:Y:S04]  /*04b0*/  LDG.E.64.CONSTANT R14, desc[UR10][R18.64+0x8] ;  /* 0x0000080a120e7981 */ /* 0x000ee8000c1e9b00 */
[----:B-----5:R0:W5:Y:S04]  /*04c0*/  LDG.E.CONSTANT R27, desc[UR10][R18.64+0x1000] ;  /* 0x0010000a121b7981 */ /* 0x020168000c1e9900 */
[----:B------:R0:W5:Y:S04]  /*04d0*/  LDG.E.CONSTANT R16, desc[UR10][R18.64+0x2000] ;  /* 0x0020000a12107981 */ /* 0x000168000c1e9900 */
[----:B------:R0:W5:Y:S04]  /*04e0*/  LDG.E.CONSTANT R17, desc[UR10][R18.64+0x3000] ;  /* 0x0030000a12117981 */ /* 0x000168000c1e9900 */
[----:B------:R0:W5:Y:S04]  /*04f0*/  LDG.E.64.CONSTANT R12, desc[UR10][R18.64+0x1008] ;  /* 0x0010080a120c7981 */ /* 0x000168000c1e9b00 */
[----:B------:R0:W5:Y:S04]  /*0500*/  LDG.E.64.CONSTANT R6, desc[UR10][R18.64+0x2008] ;  /* 0x0020080a12067981 */ /* 0x000168000c1e9b00 */
[----:B------:R0:W5:Y:S01]  /*0510*/  LDG.E.64.CONSTANT R10, desc[UR10][R18.64+0x3008] ;  /* 0x0030080a120a7981 */ /* 0x000162000c1e9b00 */
[----:B------:R-:W-:Y:S01]  /*0520*/  BSSY.RECONVERGENT B2, `(.L_x_12) ;  /* 0x0000011000027945 */ /* 0x000fe20003800200 */
[----:B--2---:R-:W-:Y:S01]  /*0530*/  ISETP.GE.AND P0, PT, R4, R21, PT ;  /* 0x000000150400720c */ /* 0x004fe20003f06270 */
[----:B------:R-:W-:-:S02]  /*0540*/  IMAD.MOV.U32 R20, RZ, RZ, R21 ;  /* 0x000000ffff147224 */ /* 0x000fc400078e0015 */
[----:B---3--:R-:W-:Y:S02]  /*0550*/  IMAD.MOV.U32 R23, RZ, RZ, R14 ;  /* 0x000000ffff177224 */ /* 0x008fe400078e000e */
[----:B------:R-:W-:-:S08]  /*0560*/  IMAD.MOV.U32 R25, RZ, RZ, R15 ;  /* 0x000000ffff197224 */ /* 0x000fd000078e000f */
[----:B0-----:R-:W-:Y:S05]  /*0570*/  @!P0 BRA `(.L_x_13) ;  /* 0x00000000002c8947 */ /* 0x001fea0003800000 */
[----:B------:R-:W-:Y:S01]  /*0580*/  ISETP.GE.AND P2, PT, R21, R4, PT ;  /* 0x000000041500720c */ /* 0x000fe20003f46270 */
[----:B------:R-:W-:Y:S02]  /*0590*/  IMAD.MOV.U32 R23, RZ, RZ, R2 ;  /* 0x000000ffff177224 */ /* 0x000fe400078e0002 */
[----:B------:R-:W-:Y:S02]  /*05a0*/  IMAD.MOV.U32 R25, RZ, RZ, R3 ;  /* 0x000000ffff197224 */ /* 0x000fe400078e0003 */
[----:B------:R-:W-:-:S08]  /*05b0*/  IMAD.MOV.U32 R20, RZ, RZ, R4 ;  /* 0x000000ffff147224 */ /* 0x000fd000078e0004 */
[CC--:B------:R-:W-:Y:S02]  /*05c0*/  @P2 ISETP.GE.U32.AND P0, PT, R2.reuse, R14.reuse, PT ;  /* 0x0000000e0200220c */ /* 0x0c0fe40003f06070 */
[-C--:B------:R-:W-:Y:S02]  /*05d0*/  @P2 ISETP.LT.U32.AND P1, PT, R2, R14.reuse, PT ;  /* 0x0000000e0200220c */ /* 0x080fe40003f21070 */
[CC--:B------:R-:W-:Y:S02]  /*05e0*/  @P2 ISETP.GE.AND.EX P0, PT, R3.reuse, R15.reuse, PT, P0 ;  /* 0x0000000f0300220c */ /* 0x0c0fe40003f06300 */
[----:B------:R-:W-:Y:S02]  /*05f0*/  @P2 ISETP.LT.AND.EX P1, PT, R3, R15, PT, P1 ;  /* 0x0000000f0300220c */ /* 0x000fe40003f21310 */
[----:B------:R-:W-:Y:S02]  /*0600*/  @P2 SEL R20, R4, R21, !P0 ;  /* 0x0000001504142207 */ /* 0x000fe40004000000 */
[----:B------:R-:W-:-:S02]  /*0610*/  @P2 SEL R23, R2, R14, P1 ;  /* 0x0000000e02172207 */ /* 0x000fc40000800000 */
[----:B------:R-:W-:-:S07]  /*0620*/  @P2 SEL R25, R3, R15, P1 ;  /* 0x0000000f03192207 */ /* 0x000fce0000800000 */
.L_x_13:
[----:B------:R-:W-:Y:S05]  /*0630*/  BSYNC.RECONVERGENT B2 ;  /* 0x0000000000027941 */ /* 0x000fea0003800200 */
.L_x_12:
[----:B-----5:R-:W-:Y:S01]  /*0640*/  ISETP.GE.AND P0, PT, R20, R27, PT ;  /* 0x0000001b1400720c */ /* 0x020fe20003f06270 */
[----:B------:R-:W-:Y:S01]  /*0650*/  BSSY.RECONVERGENT B2, `(.L_x_14) ;  /* 0x0000010000027945 */ /* 0x000fe20003800200 */
[----:B------:R-:W-:Y:S02]  /*0660*/  IMAD.MOV.U32 R3, RZ, RZ, R27 ;  /* 0x000000ffff037224 */ /* 0x000fe400078e001b */
[----:B------:R-:W-:Y:S02]  /*0670*/  IMAD.MOV.U32 R19, RZ, RZ, R12 ;  /* 0x000000ffff137224 */ /* 0x000fe400078e000c */
[----:B------:R-:W-:-:S07]  /*0680*/  IMAD.MOV.U32 R21, RZ, RZ, R13 ;  /* 0x000000ffff157224 */ /* 0x000fce00078e000d */
[----:B------:R-:W-:Y:S05]  /*0690*/  @!P0 BRA `(.L_x_15) ;  /* 0x00000000002c8947 */ /* 0x000fea0003800000 */
        /* <DEDUP_REMOVED lines=11> */
.L_x_15:
[----:B------:R-:W-:Y:S05]  /*0750*/  BSYNC.RECONVERGENT B2 ;  /* 0x0000000000027941 */ /* 0x000fea0003800200 */
.L_x_14:
[----:B------:R-:W-:Y:S01]  /*0760*/  ISETP.GE.AND P0, PT, R3, R16, PT ;  /* 0x000000100300720c */ /* 0x000fe20003f06270 */
        /* <DEDUP_REMOVED lines=10> */
[----:B------:R-:W-:Y:S02]  /*0810*/  @P2 ISETP.LT.U32.AND P1, PT, R19, R6, PT ;  /* 0x000000061300220c */ /* 0x000fe40003f21070 */
[CC--:B------:R-:W-:Y:S02]  /*0820*/  @P2 ISETP.GE.AND.EX P0, PT, R21.reuse, R7.reuse, PT, P0 ;  /* 0x000000071500220c */ /* 0x0c0fe40003f06300 */
[----:B------:R-:W-:Y:S02]  /*0830*/  @P2 ISETP.LT.AND.EX P1, PT, R21, R7, PT, P1 ;  /* 0x000000071500220c */ /* 0x000fe40003f21310 */
[----:B------:R-:W-:Y:S02]  /*0840*/  @P2 SEL R12, R3, R16, !P0 ;  /* 0x00000010030c2207 */ /* 0x000fe40004000000 */
[----:B------:R-:W-:-:S02]  /*0850*/  @P2 SEL R13, R19, R6, P1 ;  /* 0x00000006130d2207 */ /* 0x000fc40000800000 */
[----:B------:R-:W-:-:S07]  /*0860*/  @P2 SEL R15, R21, R7, P1 ;  /* 0x00000007150f2207 */ /* 0x000fce0000800000 */
.L_x_17:
[----:B------:R-:W-:Y:S05]  /*0870*/  BSYNC.RECONVERGENT B2 ;  /* 0x0000000000027941 */ /* 0x000fea0003800200 */
.L_x_16:
        /* <DEDUP_REMOVED lines=19> */
.L_x_19:
[----:B------:R-:W-:Y:S05]  /*09b0*/  BSYNC.RECONVERGENT B2 ;  /* 0x0000000000027941 */ /* 0x000fea0003800200 */
.L_x_18:
[----:B------:R-:W-:-:S05]  /*09c0*/  VIADD R5, R5, 0x400 ;  /* 0x0000040005057836 */ /* 0x000fca0000000000 */
[----:B------:R-:W-:-:S13]  /*09d0*/  ISETP.GE.AND P0, PT, R5, UR4, PT ;  /* 0x0000000405007c0c */ /* 0x000fda000bf06270 */
[----:B------:R-:W-:Y:S05]  /*09e0*/  @!P0 BRA `(.L_x_20) ;  /* 0xfffffff800a88947 */ /* 0x000fea000383ffff */
.L_x_6:
[----:B------:R-:W-:Y:S05]  /*09f0*/  BSYNC.RECONVERGENT B1 ;  /* 0x0000000000017941 */ /* 0x000fea0003800200 */
.L_x_5:
[----:B------:R-:W2:Y:S02]  /*0a00*/  LDCU UR6, c[0x0][0x390] ;  /* 0x00007200ff0677ac */ /* 0x000ea40008000800 */
[----:B--2---:R-:W-:-:S09]  /*0a10*/  UISETP.GE.AND UP0, UPT, UR6, 0x100, UPT ;  /* 0x000001000600788c */ /* 0x004fd2000bf06270 */
[----:B------:R-:W-:Y:S05]  /*0a20*/  BRA.U !UP0, `(.L_x_21) ;  /* 0x00000011088c7547 */ /* 0x000fea000b800000 */
[----:B0-----:R-:W0:Y:S01]  /*0a30*/  S2R R8, SR_LANEID ;  /* 0x0000000000087919 */ /* 0x001e220000000000 */
[----:B------:R-:W-:Y:S01]  /*0a40*/  BSSY.RECONVERGENT B1, `(.L_x_22) ;  /* 0x000001b000017945 */ /* 0x000fe20003800200 */
[----:B-1---5:R-:W-:Y:S01]  /*0a50*/  IMAD.MOV.U32 R6, RZ, RZ, R2 ;  /* 0x000000ffff067224 */ /* 0x022fe200078e0002 */
[----:B------:R1:W2:Y:S01]  /*0a60*/  SHFL.DOWN PT, R9, R4, 0x1, 0x1f ;  /* 0x08201f0004097f89 */ /* 0x0002a200000e0000 */
[----:B------:R-:W-:Y:S02]  /*0a70*/  IMAD.MOV.U32 R7, RZ, RZ, R3 ;  /* 0x000000ffff077224 */ /* 0x000fe400078e0003 */
[----:B------:R-:W-:Y:S01]  /*0a80*/  IMAD.MOV.U32 R5, RZ, RZ, R4 ;  /* 0x000000ffff057224 */ /* 0x000fe200078e0004 */
[----:B------:R1:W3:Y:S04]  /*0a90*/  SHFL.DOWN PT, R11, R2, 0x1, 0x1f ;  /* 0x08201f00020b7f89 */ /* 0x0002e800000e0000 */
[----:B------:R1:W4:Y:S01]  /*0aa0*/  SHFL.DOWN PT, R13, R3, 0x1, 0x1f ;  /* 0x08201f00030d7f89 */ /* 0x00032200000e0000 */
[----:B0-----:R-:W-:-:S02]  /*0ab0*/  ISETP.GT.AND P0, PT, R8, 0x1e, PT ;  /* 0x0000001e0800780c */ /* 0x001fc40003f04270 */
[C---:B------:R-:W-:Y:S02]  /*0ac0*/  ISETP.GT.AND P1, PT, R8.reuse, 0x1d, PT ;  /* 0x0000001d0800780c */ /* 0x040fe40003f24270 */
[----:B------:R-:W-:-:S09]  /*0ad0*/  ISETP.GT.AND P3, PT, R8, 0x1b, PT ;  /* 0x0000001b0800780c */ /* 0x000fd20003f64270 */
[----:B-1234-:R-:W-:Y:S05]  /*0ae0*/  @P0 BRA `(.L_x_23) ;  /* 0x0000000000400947 */ /* 0x01efea0003800000 */
[----:B------:R-:W-:Y:S01]  /*0af0*/  ISETP.GE.AND P0, PT, R4, R9, PT ;  /* 0x000000090400720c */ /* 0x000fe20003f06270 */
[----:B------:R-:W-:Y:S02]  /*0b00*/  IMAD.MOV.U32 R6, RZ, RZ, R11 ;  /* 0x000000ffff067224 */ /* 0x000fe400078e000b */
[----:B------:R-:W-:Y:S02]  /*0b10*/  IMAD.MOV.U32 R7, RZ, RZ, R13 ;  /* 0x000000ffff077224 */ /* 0x000fe400078e000d */
[----:B------:R-:W-:-:S08]  /*0b20*/  IMAD.MOV.U32 R5, RZ, RZ, R9 ;  /* 0x000000ffff057224 */ /* 0x000fd000078e0009 */
        /* <DEDUP_REMOVED lines=12> */
.L_x_23:
[----:B------:R-:W-:Y:S05]  /*0bf0*/  BSYNC.RECONVERGENT B1 ;  /* 0x0000000000017941 */ /* 0x000fea0003800200 */
.L_x_22:
[----:B------:R0:W1:Y:S01]  /*0c00*/  SHFL.DOWN PT, R10, R5, 0x2, 0x1f ;  /* 0x08401f00050a7f89 */ /* 0x00006200000e0000 */
[----:B------:R-:W-:Y:S01]  /*0c10*/  BSSY.RECONVERGENT B1, `(.L_x_24) ;  /* 0x000001a000017945 */ /* 0x000fe20003800200 */
[C---:B------:R-:W-:Y:S01]  /*0c20*/  ISETP.GT.AND P5, PT, R8.reuse, 0x17, PT ;  /* 0x000000170800780c */ /* 0x040fe20003fa4270 */
[----:B------:R-:W-:Y:S01]  /*0c30*/  IMAD.MOV.U32 R4, RZ, RZ, R6 ;  /* 0x000000ffff047224 */ /* 0x000fe200078e0006 */
[----:B------:R0:W2:Y:S01]  /*0c40*/  SHFL.DOWN PT, R3, R6, 0x2, 0x1f ;  /* 0x08401f0006037f89 */ /* 0x0000a200000e0000 */
[C---:B------:R-:W-:Y:S01]  /*0c50*/  ISETP.GT.AND P4, PT, R8.reuse, 0xf, PT ;  /* 0x0000000f0800780c */ /* 0x040fe20003f84270 */
[----:B------:R-:W-:Y:S01]  /*0c60*/  IMAD.MOV.U32 R2, RZ, RZ, R5 ;  /* 0x000000ffff027224 */ /* 0x000fe200078e0005 */
[----:B------:R-:W-:Y:S01]  /*0c70*/  ISETP.NE.AND P2, PT, R8, RZ, PT ;  /* 0x000000ff0800720c */ /* 0x000fe20003f45270 */
[----:B------:R0:W3:Y:S01]  /*0c80*/  SHFL.DOWN PT, R12, R7, 0x2, 0x1f ;  /* 0x08401f00070c7f89 */ /* 0x0000e200000e0000 */
[----:B------:R-:W-:Y:S01]  /*0c90*/  IMAD.MOV.U32 R8, RZ, RZ, R7 ;  /* 0x000000ffff087224 */ /* 0x000fe200078e0007 */
[----:B------:R-:W-:Y:S10]  /*0ca0*/  @P1 BRA `(.L_x_25) ;  /* 0x0000000000401947 */ /* 0x000ff40003800000 */
[----:B-1----:R-:W-:Y:S01]  /*0cb0*/  ISETP.GE.AND P0, PT, R5, R10, PT ;  /* 0x0000000a0500720c */ /* 0x002fe20003f06270 */
[----:B--2---:R-:W-:Y:S02]  /*0cc0*/  IMAD.MOV.U32 R4, RZ, RZ, R3 ;  /* 0x000000ffff047224 */ /* 0x004fe400078e0003 */
[----:B---3--:R-:W-:Y:S02]  /*0cd0*/  IMAD.MOV.U32 R8, RZ, RZ, R12 ;  /* 0x000000ffff087224 */ /* 0x008fe400078e000c */
[----:B------:R-:W-:-:S08]  /*0ce0*/  IMAD.MOV.U32 R2, RZ, RZ, R10 ;  /* 0x000000ffff027224 */ /* 0x000fd000078e000a */
[----:B------:R-:W-:Y:S05]  /*0cf0*/  @!P0 BRA `(.L_x_25) ;  /* 0x00000000002c8947 */ /* 0x000fea0003800000 */
[----:B------:R-:W-:Y:S01]  /*0d00*/  ISETP.GE.AND P6, PT, R10, R5, PT ;  /* 0x000000050a00720c */ /* 0x000fe20003fc6270 */
[----:B------:R-:W-:Y:S02]  /*0d10*/  IMAD.MOV.U32 R4, RZ, RZ, R6 ;  /* 0x000000ffff047224 */ /* 0x000fe400078e0006 */
[----:B------:R-:W-:Y:S02]  /*0d20*/  IMAD.MOV.U32 R8, RZ, RZ, R7 ;  /* 0x000000ffff087224 */ /* 0x000fe400078e0007 */
[----:B------:R-:W-:-:S08]  /*0d30*/  IMAD.MOV.U32 R2, RZ, RZ, R5 ;  /* 0x000000ffff027224 */ /* 0x000fd000078e0005 */
[CC--:B------:R-:W-:Y:S02]  /*0d40*/  @P6 ISETP.GE.U32.AND P1, PT, R6.reuse, R3.reuse, PT ;  /* 0x000000030600620c */ /* 0x0c0fe40003f26070 */
[CC--:B------:R-:W-:Y:S02]  /*0d50*/  @P6 ISETP.LT.U32.AND P0, PT, R6.reuse, R3.reuse, PT ;  /* 0x000000030600620c */ /* 0x0c0fe40003f01070 */
[CC--:B------:R-:W-:Y:S02]  /*0d60*/  @P6 ISETP.GE.AND.EX P1, PT, R7.reuse, R12.reuse, PT, P1 ;  /* 0x0000000c0700620c */ /* 0x0c0fe40003f26310 */
[----:B------:R-:W-:Y:S02]  /*0d70*/  @P6 ISETP.LT.AND.EX P0, PT, R7, R12, PT, P0 ;  /* 0x0000000c0700620c */ /* 0x000fe40003f01300 */
[----:B------:R-:W-:Y:S02]  /*0d80*/  @P6 SEL R2, R5, R10, !P1 ;  /* 0x0000000a05026207 */ /* 0x000fe40004800000 */
[----:B------:R-:W-:-:S02]  /*0d90*/  @P6 SEL R4, R6, R3, P0 ;  /* 0x0000000306046207 */ /* 0x000fc40000000000 */
[----:B------:R-:W-:-:S07]  /*0da0*/  @P6 SEL R8, R7, R12, P0 ;  /* 0x0000000c07086207 */ /* 0x000fce0000000000 */
.L_x_25:
[----:B------:R-:W-:Y:S05]  /*0db0*/  BSYNC.RECONVERGENT B1 ;  /* 0x0000000000017941 */ /* 0x000fea0003800200 */
.L_x_24:
[----:B0-----:R0:W4:Y:S01]  /*0dc0*/  SHFL.DOWN PT, R5, R2, 0x4, 0x1f ;  /* 0x08801f0002057f89 */ /* 0x00112200000e0000 */
[----:B------:R-:W-:Y:S01]  /*0dd0*/  BSSY.RECONVERGENT B1, `(.L_x_26) ;  /* 0x0000017000017945 */ /* 0x000fe20003800200 */
[----:B------:R-:W-:Y:S02]  /*0de0*/  IMAD.MOV.U32 R6, RZ, RZ, R4 ;  /* 0x000000ffff067224 */ /* 0x000fe400078e0004 */
[----:B------:R0:W0:Y:S01]  /*0df0*/  SHFL.DOWN PT, R9, R4, 0x4, 0x1f ;  /* 0x08801f0004097f89 */ /* 0x00002200000e0000 */
[----:B------:R-:W-:Y:S02]  /*0e00*/  IMAD.MOV.U32 R7, RZ, RZ, R8 ;  /* 0x000000ffff077224 */ /* 0x000fe400078e0008 */
[----:B--2---:R-:W-:Y:S01]  /*0e10*/  IMAD.MOV.U32 R3, RZ, RZ, R2 ;  /* 0x000000ffff037224 */ /* 0x004fe200078e0002 */
[----:B------:R2:W0:Y:S01]  /*0e20*/  SHFL.DOWN PT, R11, R8, 0x4, 0x1f ;  /* 0x08801f00080b7f89 */ /* 0x00042200000e0000 */
[----:B------:R-:W-:Y:S05]  /*0e30*/  @P3 BRA `(.L_x_27) ;  /* 0x0000000000403947 */ /* 0x000fea0003800000 */
[----:B----4-:R-:W-:Y:S01]  /*0e40*/  ISETP.GE.AND P0, PT, R2, R5, PT ;  /* 0x000000050200720c */ /* 0x010fe20003f06270 */
[----:B0-----:R-:W-:Y:S02]  /*0e50*/  IMAD.MOV.U32 R6, RZ, RZ, R9 ;  /* 0x000000ffff067224 */ /* 0x001fe400078e0009 */
        /* <DEDUP_REMOVED lines=14> */
.L_x_27:
[----:B------:R-:W-:Y:S05]  /*0f40*/  BSYNC.RECONVERGENT B1 ;  /* 0x0000000000017941 */ /* 0x000fea0003800200 */
.L_x_26:
[----:B--2---:R2:W2:Y:S01]  /*0f50*/  SHFL.DOWN PT, R8, R3, 0x8, 0x1f ;  /* 0x09001f0003087f89 */ /* 0x0044a200000e0000 */
[----:B------:R-:W-:Y:S01]  /*0f60*/  BSSY.RECONVERGENT B1, `(.L_x_28) ;  /* 0x0000017000017945 */ /* 0x000fe20003800200 */
[----:B0-----:R-:W-:Y:S02]  /*0f70*/  IMAD.MOV.U32 R4, RZ, RZ, R6 ;  /* 0x000000ffff047224 */ /* 0x001fe400078e0006 */
[----:B------:R0:W0:Y:S01]  /*0f80*/  SHFL.DOWN PT, R9, R6, 0x8, 0x1f ;  /* 0x09001f0006097f89 */ /* 0x00002200000e0000 */
[----:B----4-:R-:W-:Y:S02]  /*0f90*/  IMAD.MOV.U32 R5, RZ, RZ, R7 ;  /* 0x000000ffff057224 */ /* 0x010fe400078e0007 */
[----:B------:R-:W-:Y:S01]  /*0fa0*/  IMAD.MOV.U32 R2, RZ, RZ, R3 ;  /* 0x000000ffff027224 */ /* 0x000fe200078e0003 */
[----:B-1----:R1:W4:Y:S01]  /*0fb0*/  SHFL.DOWN PT, R10, R7, 0x8, 0x1f ;  /* 0x09001f00070a7f89 */ /* 0x00232200000e0000 */
[----:B------:R-:W-:Y:S05]  /*0fc0*/  @P5 BRA `(.L_x_29) ;  /* 0x0000000000405947 */ /* 0x000fea0003800000 */
[----:B--2---:R-:W-:Y:S01]  /*0fd0*/  ISETP.GE.AND P0, PT, R3, R8, PT ;  /* 0x000000080300720c */ /* 0x004fe20003f06270 */
[----:B0-----:R-:W-:Y:S02]  /*0fe0*/  IMAD.MOV.U32 R4, RZ, RZ, R9 ;  /* 0x000000ffff047224 */ /* 0x001fe400078e0009 */
[----:B----4-:R-:W-:Y:S02]  /*0ff0*/  IMAD.MOV.U32 R5, RZ, RZ, R10 ;  /* 0x000000ffff057224 */ /* 0x010fe400078e000a */
        /* <DEDUP_REMOVED lines=13> */
.L_x_29:
[----:B------:R-:W-:Y:S05]  /*10d0*/  BSYNC.RECONVERGENT B1 ;  /* 0x0000000000017941 */ /* 0x000fea0003800200 */
.L_x_28:
[----:B--2---:R2:W2:Y:S01]  /*10e0*/  SHFL.DOWN PT, R3, R2, 0x10, 0x1f ;  /* 0x0a001f0002037f89 */ /* 0x0044a200000e0000 */
[----:B------:R-:W-:Y:S01]  /*10f0*/  BSSY.RECONVERGENT B1, `(.L_x_30) ;  /* 0x0000017000017945 */ /* 0x000fe20003800200 */
[----:B-1----:R-:W-:Y:S02]  /*1100*/  IMAD.MOV.U32 R7, RZ, RZ, R4 ;  /* 0x000000ffff077224 */ /* 0x002fe400078e0004 */
[----:B0-----:R0:W1:Y:S01]  /*1110*/  SHFL.DOWN PT, R9, R4, 0x10, 0x1f ;  /* 0x0a001f0004097f89 */ /* 0x00106200000e0000 */
[----:B------:R-:W-:Y:S02]  /*1120*/  IMAD.MOV.U32 R6, RZ, RZ, R5 ;  /* 0x000000ffff067224 */ /* 0x000fe400078e0005 */
[----:B------:R-:W-:Y:S01]  /*1130*/  IMAD.MOV.U32 R8, RZ, RZ, R2 ;  /* 0x000000ffff087224 */ /* 0x000fe200078e0002 */
[----:B----4-:R0:W4:Y:S01]  /*1140*/  SHFL.DOWN PT, R10, R5, 0x10, 0x1f ;  /* 0x0a001f00050a7f89 */ /* 0x01012200000e0000 */
[----:B------:R-:W-:Y:S05]  /*1150*/  @P4 BRA `(.L_x_31) ;  /* 0x0000000000404947 */ /* 0x000fea0003800000 */
[----:B--2---:R-:W-:Y:S01]  /*1160*/  ISETP.GE.AND P0, PT, R2, R3, PT ;  /* 0x000000030200720c */ /* 0x004fe20003f06270 */
[----:B-1----:R-:W-:Y:S02]  /*1170*/  IMAD.MOV.U32 R7, RZ, RZ, R9 ;  /* 0x000000ffff077224 */ /* 0x002fe400078e0009 */
        /* <DEDUP_REMOVED lines=14> */
.L_x_31:
[----:B------:R-:W-:Y:S05]  /*1260*/  BSYNC.RECONVERGENT B1 ;  /* 0x0000000000017941 */ /* 0x000fea0003800200 */
.L_x_30:
[----:B------:R-:W-:Y:S04]  /*1270*/  BSSY.RECONVERGENT B1, `(.L_x_32) ;  /* 0x000000c000017945 */ /* 0x000fe80003800200 */
[----:B------:R-:W-:Y:S05]  /*1280*/  @P2 BRA `(.L_x_33) ;  /* 0x0000000000282947 */ /* 0x000fea0003800000 */
[----:B0-----:R-:W0:Y:S01]  /*1290*/  S2R R4, SR_CgaCtaId ;  /* 0x0000000000047919 */ /* 0x001e220000008800 */
[----:B--2---:R-:W-:Y:S02]  /*12a0*/  MOV R3, 0x400 ;  /* 0x0000040000037802 */ /* 0x004fe40000000f00 */
[----:B------:R-:W-:-:S04]  /*12b0*/  SHF.R.U32.HI R2, RZ, 0x1, R0 ;  /* 0x00000001ff027819 */ /* 0x000fc80000011600 */
[----:B------:R-:W-:Y:S02]  /*12c0*/  LOP3.LUT R2, R2, 0x1f0, RZ, 0xc0, !PT ;  /* 0x000001f002027812 */ /* 0x000fe400078ec0ff */
[----:B0-----:R-:W-:-:S05]  /*12d0*/  LEA R3, R4, R3, 0x18 ;  /* 0x0000000304037211 */ /* 0x001fca00078ec0ff */
[----:B------:R-:W-:Y:S02]  /*12e0*/  IMAD.IADD R5, R2, 0x1, R3 ;  /* 0x0000000102057824 */ /* 0x000fe400078e0203 */
[----:B------:R-:W-:Y:S02]  /*12f0*/  IMAD.MOV.U32 R2, RZ, RZ, R7 ;  /* 0x000000ffff027224 */ /* 0x000fe400078e0007 */
[----:B------:R-:W-:Y:S01]  /*1300*/  IMAD.MOV.U32 R3, RZ, RZ, R6 ;  /* 0x000000ffff037224 */ /* 0x000fe200078e0006 */
[----:B------:R0:W-:Y:S04]  /*1310*/  STS [R5+0x8], R8 ;  /* 0x0000080805007388 */ /* 0x0001e80000000800 */
[----:B------:R0:W-:Y:S02]  /*1320*/  STS.64 [R5+0x10], R2 ;  /* 0x0000100205007388 */ /* 0x0001e40000000a00 */
.L_x_33:
[----:B------:R-:W-:Y:S05]  /*1330*/  BSYNC.RECONVERGENT B1 ;  /* 0x0000000000017941 */ /* 0x000fea0003800200 */
.L_x_32:
[----:B------:R-:W-:Y:S01]  /*1340*/  BAR.SYNC.DEFER_BLOCKING 0x0 ;  /* 0x0000000000007b1d */ /* 0x000fe20000010000 */
[----:B------:R-:W-:-:S13]  /*1350*/  ISETP.NE.AND P1, PT, R0, RZ, PT ;  /* 0x000000ff0000720c */ /* 0x000fda0003f25270 */
[----:B------:R-:W-:Y:S05]  /*1360*/  @P1 BRA `(.L_x_34) ;  /* 0x0000004800341947 */ /* 0x000fea0003800000 */
[----:B0-2---:R-:W0:Y:S01]  /*1370*/  S2R R3, SR_CgaCtaId ;  /* 0x0000000000037919 */ /* 0x005e220000008800 */
[----:B------:R-:W-:Y:S01]  /*1380*/  MOV R0, 0x400 ;  /* 0x0000040000007802 */ /* 0x000fe20000000f00 */
[----:B------:R-:W-:Y:S03]  /*1390*/  BSSY.RECONVERGENT B1, `(.L_x_35) ;  /* 0x0000016000017945 */ /* 0x000fe60003800200 */
[----:B0-----:R-:W-:-:S05]  /*13a0*/  LEA R24, R3, R0, 0x18 ;  /* 0x0000000003187211 */ /* 0x001fca00078ec0ff */
[----:B------:R-:W0:Y:S04]  /*13b0*/  LDS R5, [R24+0x18] ;  /* 0x0000180018057984 */ /* 0x000e280000000800 */
[----:B------:R2:W1:Y:S04]  /*13c0*/  LDS.64 R2, [R24+0x20] ;  /* 0x0000200018027984 */ /* 0x0004680000000a00 */
[----:B------:R2:W1:Y:S04]  /*13d0*/  LDS R21, [R24+0x28] ;  /* 0x0000280018157984 */ /* 0x0004680000000800 */
[----:B------:R2:W1:Y:S01]  /*13e0*/  LDS R18, [R24+0x38] ;  /* 0x0000380018127984 */ /* 0x0004620000000800 */
[----:B0-----:R-:W-:Y:S01]  /*13f0*/  ISETP.GE.AND P0, PT, R8, R5, PT ;  /* 0x000000050800720c */ /* 0x001fe20003f06270 */
[----:B------:R-:W-:-:S12]  /*1400*/  IMAD.MOV.U32 R20, RZ, RZ, R5 ;  /* 0x000000ffff147224 */ /* 0x000fd800078e0005 */
[----:B-12---:R-:W-:Y:S05]  /*1410*/  @!P0 BRA `(.L_x_36) ;  /* 0x0000000000348947 */ /* 0x006fea0003800000 */
[----:B------:R-:W-:Y:S01]  /*1420*/  ISETP.GE.AND P3, PT, R5, R8, PT ;  /* 0x000000080500720c */ /* 0x000fe20003f66270 */
[----:B------:R-:W-:-:S12]  /*1430*/  IMAD.MOV.U32 R20, RZ, RZ, R8 ;  /* 0x000000ffff147224 */ /* 0x000fd800078e0008 */
[CC--:B------:R-:W-:Y:S02]  /*1440*/  @P3 ISETP.GE.U32.AND P0, PT, R7.reuse, R2.reuse, PT ;  /* 0x000000020700320c */ /* 0x0c0fe40003f06070 */
[CC--:B------:R-:W-:Y:S02]  /*1450*/  @P3 ISETP.LT.U32.AND P2, PT, R7.reuse, R2.reuse, PT ;  /* 0x000000020700320c */ /* 0x0c0fe40003f41070 */
[CC--:B------:R-:W-:Y:S02]  /*1460*/  @P3 ISETP.GE.AND.EX P0, PT, R6.reuse, R3.reuse, PT, P0 ;  /* 0x000000030600320c */ /* 0x0c0fe40003f06300 */
[----:B------:R-:W-:Y:S02]  /*1470*/  @P3 ISETP.LT.AND.EX P2, PT, R6, R3, PT, P2 ;  /* 0x000000030600320c */ /* 0x000fe40003f41320 */
[----:B------:R-:W-:Y:S02]  /*1480*/  @P3 SEL R20, R8, R5, !P0 ;  /* 0x0000000508143207 */ /* 0x000fe40004000000 */
[----:B------:R-:W-:Y:S01]  /*1490*/  @P3 SEL R0, R7, R2, P2 ;  /* 0x0000000207003207 */ /* 0x000fe20001000000 */
[----:B------:R-:W-:Y:S01]  /*14a0*/  IMAD.MOV.U32 R2, RZ, RZ, R7 ;  /* 0x000000ffff027224 */ /* 0x000fe200078e0007 */
[----:B------:R-:W-:Y:S01]  /*14b0*/  @P3 SEL R5, R6, R3, P2 ;  /* 0x0000000306053207 */ /* 0x000fe20001000000 */
[----:B------:R-:W-:-:S02]  /*14c0*/  IMAD.MOV.U32 R3, RZ, RZ, R6 ;  /* 0x000000ffff037224 */ /* 0x000fc400078e0006 */
[----:B------:R-:W-:Y:S02]  /*14d0*/  @P3 IMAD.MOV.U32 R2, RZ, RZ, R0 ;  /* 0x000000ffff023224 */ /* 0x000fe400078e0000 */
[----:B------:R-:W-:-:S07]  /*14e0*/  @P3 IMAD.MOV.U32 R3, RZ, RZ, R5 ;  /* 0x000000ffff033224 */ /* 0x000fce00078e0005 */
.L_x_36:
[----:B------:R-:W-:Y:S05]  /*14f0*/  BSYNC.RECONVERGENT B1 ;  /* 0x0000000000017941 */ /* 0x000fea0003800200 */
.L_x_35:
[----:B------:R-:W0:Y:S01]  /*1500*/  LDS.64 R14, [R24+0x30] ;  /* 0x00003000180e7984 */ /* 0x000e220000000a00 */
[----:B------:R-:W-:Y:S01]  /*1510*/  ISETP.GE.AND P0, PT, R20, R21, PT ;  /* 0x000000151400720c */ /* 0x000fe20003f06270 */
[----:B------:R-:W-:Y:S01]  /*1520*/  BSSY.RECONVERGENT B1, `(.L_x_37) ;  /* 0x0000019000017945 */ /* 0x000fe20003800200 */
[----:B------:R-:W-:Y:S01]  /*1530*/  IMAD.MOV.U32 R23, RZ, RZ, R21 ;  /* 0x000000ffff177224 */ /* 0x000fe200078e0015 */
[----:B------:R1:W2:Y:S04]  /*1540*/  LDS R19, [R24+0x48] ;  /* 0x0000480018137984 */ /* 0x0002a80000000800 */
[----:B------:R1:W1:Y:S04]  /*1550*/  LDS R17, [R24+0x58] ;  /* 0x0000580018117984 */ /* 0x0002680000000800 */
[----:B------:R0:W1:Y:S04]  /*1560*/  LDS R16, [R24+0x68] ;  /* 0x0000680018107984 */ /* 0x0000680000000800 */
[----:B------:R0:W1:Y:S04]  /*1570*/  LDS R0, [R24+0x78] ;  /* 0x0000780018007984 */ /* 0x0000680000000800 */
[----:B---3--:R3:W1:Y:S04]  /*1580*/  LDS.64 R12, [R24+0x40] ;  /* 0x00004000180c7984 */ /* 0x0086680000000a00 */
[----:B----4-:R3:W4:Y:S04]  /*1590*/  LDS.64 R10, [R24+0x50] ;  /* 0x00005000180a7984 */ /* 0x0107280000000a00 */
[----:B------:R3:W1:Y:S04]  /*15a0*/  LDS.64 R8, [R24+0x60] ;  /* 0x0000600018087984 */ /* 0x0006680000000a00 */
[----:B------:R3:W1:Y:S04]  /*15b0*/  LDS.64 R6, [R24+0x70] ;  /* 0x0000700018067984 */ /* 0x0006680000000a00 */
[----:B------:R3:W1:Y:S01]  /*15c0*/  LDS.64 R4, [R24+0x80] ;  /* 0x0000800018047984 */ /* 0x0006620000000a00 */
[----:B0-----:R-:W-:-:S02]  /*15d0*/  IMAD.MOV.U32 R25, RZ, RZ, R14 ;  /* 0x000000ffff197224 */ /* 0x001fc400078e000e */
[----:B------:R-:W-:Y:S01]  /*15e0*/  IMAD.MOV.U32 R22, RZ, RZ, R15 ;  /* 0x000000ffff167224 */ /* 0x000fe200078e000f */
[----:B------:R-:W-:Y:S06]  /*15f0*/  @!P0 BRA `(.L_x_38) ;  /* 0x00000000002c8947 */ /* 0x000fec0003800000 */
        /* <DEDUP_REMOVED lines=11> */
.L_x_38:
[----:B------:R-:W-:Y:S05]  /*16b0*/  BSYNC.RECONVERGENT B1 ;  /* 0x0000000000017941 */ /* 0x000fea0003800200 */
.L_x_37:
[----:B------:R-:W-:Y:S01]  /*16c0*/  ISETP.GE.AND P0, PT, R23, R18, PT ;  /* 0x000000121700720c */ /* 0x000fe20003f06270 */
[----:B------:R-:W-:Y:S01]  /*16d0*/  BSSY.RECONVERGENT B1, `(.L_x_39) ;  /* 0x0000010000017945 */ /* 0x000fe20003800200 */
[----:B------:R-:W-:Y:S02]  /*16e0*/  IMAD.MOV.U32 R2, RZ, RZ, R18 ;  /* 0x000000ffff027224 */ /* 0x000fe400078e0012 */
[----:B-1----:R-:W-:Y:S02]  /*16f0*/  IMAD.MOV.U32 R3, RZ, RZ, R12 ;  /* 0x000000ffff037224 */ /* 0x002fe400078e000c */
        /* <DEDUP_REMOVED lines=13> */
.L_x_40:
[----:B------:R-:W-:Y:S05]  /*17d0*/  BSYNC.RECONVERGENT B1 ;  /* 0x0000000000017941 */ /* 0x000fea0003800200 */
.L_x_39:
[----:B--2---:R-:W-:Y:S01]  /*17e0*/  ISETP.GE.AND P0, PT, R2, R19, PT ;  /* 0x000000130200720c */ /* 0x004fe20003f06270 */
[----:B------:R-:W-:Y:S01]  /*17f0*/  BSSY.RECONVERGENT B1, `(.L_x_41) ;  /* 0x0000010000017945 */ /* 0x000fe20003800200 */
[----:B------:R-:W-:Y:S02]  /*1800*/  IMAD.MOV.U32 R12, RZ, RZ, R19 ;  /* 0x000000ffff0c7224 */ /* 0x000fe400078e0013 */
[----:B----4-:R-:W-:Y:S02]  /*1810*/  IMAD.MOV.U32 R15, RZ, RZ, R10 ;  /* 0x000000ffff0f7224 */ /* 0x010fe400078e000a */
[----:B------:R-:W-:-:S07]  /*1820*/  IMAD.MOV.U32 R14, RZ, RZ, R11 ;  /* 0x000000ffff0e7224 */ /* 0x000fce00078e000b */
        /* <DEDUP_REMOVED lines=12> */
.L_x_42:
[----:B------:R-:W-:Y:S05]  /*18f0*/  BSYNC.RECONVERGENT B1 ;  /* 0x0000000000017941 */ /* 0x000fea0003800200 */
.L_x_41:
        /* <DEDUP_REMOVED lines=17> */
.L_x_44:
[----:B------:R-:W-:Y:S05]  /*1a10*/  BSYNC.RECONVERGENT B1 ;  /* 0x0000000000017941 */ /* 0x000fea0003800200 */
.L_x_43:
        /* <DEDUP_REMOVED lines=17> */
.L_x_46:
[----:B------:R-:W-:Y:S05]  /*1b30*/  BSYNC.RECONVERGENT B1 ;  /* 0x0000000000017941 */ /* 0x000fea0003800200 */
.L_x_45:
        /* <DEDUP_REMOVED lines=9> */
[----:B------:R-:W-:Y:S05]  /*1bd0*/  @!P0 BRA `(.L_x_34) ;  /* 0x0000004000188947 */ /* 0x000fea0003800000 */
[CC--:B------:R-:W-:Y:S02]  /*1be0*/  ISETP.GE.U32.AND P0, PT, R11.reuse, R4.reuse, PT ;  /* 0x000000040b00720c */ /* 0x0c0fe40003f06070 */
[----:B------:R-:W-:Y:S02]  /*1bf0*/  ISETP.LT.U32.AND P2, PT, R11, R4, PT ;  /* 0x000000040b00720c */ /* 0x000fe40003f41070 */
[CC--:B------:R-:W-:Y:S02]  /*1c00*/  ISETP.GE.AND.EX P0, PT, R2.reuse, R5.reuse, PT, P0 ;  /* 0x000000050200720c */ /* 0x0c0fe40003f06300 */
[----:B------:R-:W-:Y:S02]  /*1c10*/  ISETP.LT.AND.EX P2, PT, R2, R5, PT, P2 ;  /* 0x000000050200720c */ /* 0x000fe40003f41320 */
[----:B------:R-:W-:Y:S02]  /*1c20*/  SEL R8, R9, R0, !P0 ;  /* 0x0000000009087207 */ /* 0x000fe40004000000 */
[----:B------:R-:W-:-:S02]  /*1c30*/  SEL R7, R11, R4, P2 ;  /* 0x000000040b077207 */ /* 0x000fc40001000000 */
[----:B------:R-:W-:Y:S01]  /*1c40*/  SEL R6, R2, R5, P2 ;  /* 0x0000000502067207 */ /* 0x000fe20001000000 */
[----:B------:R-:W-:Y:S06]  /*1c50*/  BRA `(.L_x_34) ;  /* 0x0000003c00f87947 */ /* 0x000fec0003800000 */
.L_x_21:
[----:B------:R-:W2:Y:S01]  /*1c60*/  S2R R12, SR_LANEID ;  /* 0x00000000000c7919 */ /* 0x000ea20000000000 */
[----:B------:R-:W-:Y:S01]  /*1c70*/  LOP3.LUT R5, R0, 0x3e0, RZ, 0xc0, !PT ;  /* 0x000003e000057812 */ /* 0x000fe200078ec0ff */
[----:B------:R-:W-:Y:S01]  /*1c80*/  BSSY.RECONVERGENT B1, `(.L_x_47) ;  /* 0x0000026000017945 */ /* 0x000fe20003800200 */
[----:B-----5:R-:W-:Y:S02]  /*1c90*/  IMAD.MOV.U32 R14, RZ, RZ, R2 ;  /* 0x000000ffff0e7224 */ /* 0x020fe400078e0002 */
[----:B------:R-:W-:Y:S02]  /*1ca0*/  IMAD.MOV.U32 R16, RZ, RZ, R3 ;  /* 0x000000ffff107224 */ /* 0x000fe400078e0003 */
[----:B-1----:R-:W-:Y:S01]  /*1cb0*/  VIADD R6, R5, 0x20 ;  /* 0x0000002005067836 */ /* 0x002fe20000000000 */
[----:B------:R-:W-:-:S04]  /*1cc0*/  LOP3.LUT R5, RZ, R5, RZ, 0x33, !PT ;  /* 0x00000005ff057212 */ /* 0x000fc800078e33ff */
[----:B------:R-:W-:Y:S01]  /*1cd0*/  ISETP.GT.AND P0, PT, R6, UR6, PT ;  /* 0x0000000606007c0c */ /* 0x000fe2000bf04270 */
[----:B------:R-:W-:-:S05]  /*1ce0*/  VIADD R5, R5, UR6 ;  /* 0x0000000605057c36 */ /* 0x000fca0008000000 */
[----:B------:R-:W-:-:S05]  /*1cf0*/  SEL R5, R5, 0x1f, P0 ;  /* 0x0000001f05057807 */ /* 0x000fca0000000000 */
[----:B------:R1:W3:Y:S04]  /*1d00*/  SHFL.DOWN PT, R7, R4, 0x1, R5 ;  /* 0x0820000004077989 */ /* 0x0002e800000e0005 */
[----:B0-----:R1:W0:Y:S04]  /*1d10*/  SHFL.DOWN PT, R9, R2, 0x1, R5 ;  /* 0x0820000002097989 */ /* 0x00122800000e0005 */
[----:B------:R1:W4:Y:S01]  /*1d20*/  SHFL.DOWN PT, R11, R3, 0x1, R5 ;  /* 0x08200000030b7989 */ /* 0x00032200000e0005 */
[C---:B--2---:R-:W-:Y:S01]  /*1d30*/  ISETP.GE.AND P0, PT, R12.reuse, R5, PT ;  /* 0x000000050c00720c */ /* 0x044fe20003f06270 */
[C---:B------:R-:W-:Y:S01]  /*1d40*/  VIADD R6, R12.reuse, 0x2 ;  /* 0x000000020c067836 */ /* 0x040fe20000000000 */
[C---:B------:R-:W-:Y:S01]  /*1d50*/  ISETP.NE.AND P3, PT, R12.reuse, RZ, PT ;  /* 0x000000ff0c00720c */ /* 0x040fe20003f65270 */
[----:B------:R-:W-:-:S02]  /*1d60*/  VIADD R8, R12, 0x4 ;  /* 0x000000040c087836 */ /* 0x000fc40000000000 */
[----:B------:R-:W-:Y:S01]  /*1d70*/  VIADD R10, R12, 0x8 ;  /* 0x000000080c0a7836 */ /* 0x000fe20000000000 */
[-C--:B------:R-:W-:Y:S01]  /*1d80*/  ISETP.GT.AND P6, PT, R6, R5.reuse, PT ;  /* 0x000000050600720c */ /* 0x080fe20003fc4270 */
[----:B------:R-:W-:Y:S01]  /*1d90*/  IMAD.MOV.U32 R6, RZ, RZ, R4 ;  /* 0x000000ffff067224 */ /* 0x000fe200078e0004 */
[-C--:B------:R-:W-:Y:S01]  /*1da0*/  ISETP.GT.AND P4, PT, R8, R5.reuse, PT ;  /* 0x000000050800720c */ /* 0x080fe20003f84270 */
[----:B------:R-:W-:Y:S01]  /*1db0*/  VIADD R8, R12, 0x10 ;  /* 0x000000100c087836 */ /* 0x000fe20000000000 */
[----:B------:R-:W-:-:S03]  /*1dc0*/  ISETP.GT.AND P2, PT, R10, R5, PT ;  /* 0x000000050a00720c */ /* 0x000fc60003f44270 */
[----:B-1----:R-:W-:Y:S10]  /*1dd0*/  @P0 BRA `(.L_x_48) ;  /* 0x0000000000400947 */ /* 0x002ff40003800000 */
[----:B---3--:R-:W-:Y:S01]  /*1de0*/  ISETP.GE.AND P0, PT, R4, R7, PT ;  /* 0x000000070400720c */ /* 0x008fe20003f06270 */
        /* <DEDUP_REMOVED lines=15> */
.L_x_48:
[----:B------:R-:W-:Y:S05]  /*1ee0*/  BSYNC.RECONVERGENT B1 ;  /* 0x0000000000017941 */ /* 0x000fea0003800200 */
.L_x_47:
[----:B------:R1:W2:Y:S01]  /*1ef0*/  SHFL.DOWN PT, R3, R6, 0x2, R5 ;  /* 0x0840000006037989 */ /* 0x0002a200000e0005 */
[----:B------:R-:W-:Y:S01]  /*1f00*/  BSSY.RECONVERGENT B1, `(.L_x_49) ;  /* 0x0000018000017945 */ /* 0x000fe20003800200 */
[----:B------:R-:W-:Y:S01]  /*1f10*/  ISETP.GT.AND P5, PT, R8, R5, PT ;  /* 0x000000050800720c */ /* 0x000fe20003fa4270 */
[----:B------:R-:W-:Y:S01]  /*1f20*/  IMAD.MOV.U32 R10, RZ, RZ, R14 ;  /* 0x000000ffff0a7224 */ /* 0x000fe200078e000e */
[----:B---3--:R1:W3:Y:S01]  /*1f30*/  SHFL.DOWN PT, R7, R14, 0x2, R5 ;  /* 0x084000000e077989 */ /* 0x0082e200000e0005 */
[----:B------:R-:W-:Y:S02]  /*1f40*/  IMAD.MOV.U32 R12, RZ, RZ, R16 ;  /* 0x000000ffff0c7224 */ /* 0x000fe400078e0010 */
[----:B------:R-:W-:Y:S01]  /*1f50*/  IMAD.MOV.U32 R2, RZ, RZ, R6 ;  /* 0x000000ffff027224 */ /* 0x000fe200078e0006 */
[----:B0-----:R1:W0:Y:S01]  /*1f60*/  SHFL.DOWN PT, R9, R16, 0x2, R5 ;  /* 0x0840000010097989 */ /* 0x00122200000e0005 */
[----:B------:R-:W-:Y:S06]  /*1f70*/  @P6 BRA `(.L_x_50) ;  /* 0x0000000000406947 */ /* 0x000fec0003800000 */
[----:B--2---:R-:W-:Y:S01]  /*1f80*/  ISETP.GE.AND P0, PT, R6, R3, PT ;  /* 0x000000030600720c */ /* 0x004fe20003f06270 */
[----:B---3--:R-:W-:Y:S02]  /*1f90*/  IMAD.MOV.U32 R10, RZ, RZ, R7 ;  /* 0x000000ffff0a7224 */ /* 0x008fe400078e0007 */
[----:B0-----:R-:W-:Y:S02]  /*1fa0*/  IMAD.MOV.U32 R12, RZ, RZ, R9 ;  /* 0x000000ffff0c7224 */ /* 0x001fe400078e0009 */
        /* <DEDUP_REMOVED lines=13> */
.L_x_50:
[----:B------:R-:W-:Y:S05]  /*2080*/  BSYNC.RECONVERGENT B1 ;  /* 0x0000000000017941 */ /* 0x000fea0003800200 */
.L_x_49:
[----:B--2---:R2:W2:Y:S01]  /*2090*/  SHFL.DOWN PT, R3, R2, 0x4, R5 ;  /* 0x0880000002037989 */ /* 0x0044a200000e0005 */
[----:B------:R-:W-:Y:S01]  /*20a0*/  BSSY.RECONVERGENT B1, `(.L_x_51) ;  /* 0x0000017000017945 */ /* 0x000fe20003800200 */
[----:B------:R-:W-:Y:S02]  /*20b0*/  IMAD.MOV.U32 R4, RZ, RZ, R2 ;  /* 0x000000ffff047224 */ /* 0x000fe400078e0002 */
[----:B---3--:R3:W2:Y:S01]  /*20c0*/  SHFL.DOWN PT, R7, R10, 0x4, R5 ;  /* 0x088000000a077989 */ /* 0x0086a200000e0005 */
[----:B-1----:R-:W-:Y:S02]  /*20d0*/  IMAD.MOV.U32 R6, RZ, RZ, R10 ;  /* 0x000000ffff067224 */ /* 0x002fe400078e000a */
[----:B------:R-:W-:Y:S01]  /*20e0*/  IMAD.MOV.U32 R8, RZ, RZ, R12 ;  /* 0x000000ffff087224 */ /* 0x000fe200078e000c */
[----:B0-----:R3:W0:Y:S01]  /*20f0*/  SHFL.DOWN PT, R9, R12, 0x4, R5 ;  /* 0x088000000c097989 */ /* 0x00162200000e0005 */
[----:B------:R-:W-:Y:S05]  /*2100*/  @P4 BRA `(.L_x_52) ;  /* 0x0000000000404947 */ /* 0x000fea0003800000 */
[----:B--2---:R-:W-:Y:S01]  /*2110*/  ISETP.GE.AND P0, PT, R2, R3, PT ;  /* 0x000000030200720c */ /* 0x004fe20003f06270 */
[----:B------:R-:W-:Y:S02]  /*2120*/  IMAD.MOV.U32 R4, RZ, RZ, R3 ;  /* 0x000000ffff047224 */ /* 0x000fe400078e0003 */
[----:B------:R-:W-:Y:S02]  /*2130*/  IMAD.MOV.U32 R6, RZ, RZ, R7 ;  /* 0x000000ffff067224 */ /* 0x000fe400078e0007 */
[----:B0-----:R-:W-:-:S08]  /*2140*/  IMAD.MOV.U32 R8, RZ, RZ, R9 ;  /* 0x000000ffff087224 */ /* 0x001fd000078e0009 */
        /* <DEDUP_REMOVED lines=12> */
.L_x_52:
[----:B------:R-:W-:Y:S05]  /*2210*/  BSYNC.RECONVERGENT B1 ;  /* 0x0000000000017941 */ /* 0x000fea0003800200 */
.L_x_51:
[----:B--2---:R1:W2:Y:S01]  /*2220*/  SHFL.DOWN PT, R3, R4, 0x8, R5 ;  /* 0x0900000004037989 */ /* 0x0042a200000e0005 */
[----:B------:R-:W-:Y:S01]  /*2230*/  BSSY.RECONVERGENT B1, `(.L_x_53) ;  /* 0x0000017000017945 */ /* 0x000fe20003800200 */
[----:B------:R-:W-:Y:S02]  /*2240*/  IMAD.MOV.U32 R2, RZ, RZ, R4 ;  /* 0x000000ffff027224 */ /* 0x000fe400078e0004 */
[----:B------:R1:W1:Y:S01]  /*2250*/  SHFL.DOWN PT, R7, R6, 0x8, R5 ;  /* 0x0900000006077989 */ /* 0x00026200000e0005 */
[----:B---3--:R-:W-:Y:S02]  /*2260*/  IMAD.MOV.U32 R10, RZ, RZ, R6 ;  /* 0x000000ffff0a7224 */ /* 0x008fe400078e0006 */
[----:B------:R-:W-:Y:S01]  /*2270*/  IMAD.MOV.U32 R12, RZ, RZ, R8 ;  /* 0x000000ffff0c7224 */ /* 0x000fe200078e0008 */
[----:B0-----:R0:W3:Y:S01]  /*2280*/  SHFL.DOWN PT, R9, R8, 0x8, R5 ;  /* 0x0900000008097989 */ /* 0x0010e200000e0005 */
[----:B------:R-:W-:Y:S05]  /*2290*/  @P2 BRA `(.L_x_54) ;  /* 0x0000000000402947 */ /* 0x000fea0003800000 */
[----:B--2---:R-:W-:Y:S01]  /*22a0*/  ISETP.GE.AND P0, PT, R4, R3, PT ;  /* 0x000000030400720c */ /* 0x004fe20003f06270 */
[----:B------:R-:W-:Y:S02]  /*22b0*/  IMAD.MOV.U32 R2, RZ, RZ, R3 ;  /* 0x000000ffff027224 */ /* 0x000fe400078e0003 */
[----:B-1----:R-:W-:Y:S02]  /*22c0*/  IMAD.MOV.U32 R10, RZ, RZ, R7 ;  /* 0x000000ffff0a7224 */ /* 0x002fe400078e0007 */
[----:B---3--:R-:W-:-:S08]  /*22d0*/  IMAD.MOV.U32 R12, RZ, RZ, R9 ;  /* 0x000000ffff0c7224 */ /* 0x008fd000078e0009 */
        /* <DEDUP_REMOVED lines=12> */
.L_x_54:
[----:B------:R-:W-:Y:S05]  /*23a0*/  BSYNC.RECONVERGENT B1 ;  /* 0x0000000000017941 */ /* 0x000fea0003800200 */
.L_x_53:
[----:B--2---:R2:W2:Y:S01]  /*23b0*/  SHFL.DOWN PT, R3, R2, 0x10, R5 ;  /* 0x0a00000002037989 */ /* 0x0044a200000e0005 */
[----:B------:R-:W-:Y:S01]  /*23c0*/  BSSY.RECONVERGENT B1, `(.L_x_55) ;  /* 0x0000017000017945 */ /* 0x000fe20003800200 */
[----:B0-----:R-:W-:Y:S02]  /*23d0*/  IMAD.MOV.U32 R8, RZ, RZ, R2 ;  /* 0x000000ffff087224 */ /* 0x001fe400078e0002 */
[----:B---3--:R0:W3:Y:S01]  /*23e0*/  SHFL.DOWN PT, R9, R10, 0x10, R5 ;  /* 0x0a0000000a097989 */ /* 0x0080e200000e0005 */
[----:B-1----:R-:W-:Y:S02]  /*23f0*/  IMAD.MOV.U32 R7, RZ, RZ, R10 ;  /* 0x000000ffff077224 */ /* 0x002fe400078e000a */
[----:B------:R-:W-:Y:S01]  /*2400*/  IMAD.MOV.U32 R6, RZ, RZ, R12 ;  /* 0x000000ffff067224 */ /* 0x000fe200078e000c */
[----:B----4-:R0:W1:Y:S01]  /*2410*/  SHFL.DOWN PT, R11, R12, 0x10, R5 ;  /* 0x0a0000000c0b7989 */ /* 0x01006200000e0005 */
[----:B------:R-:W-:Y:S05]  /*2420*/  @P5 BRA `(.L_x_56) ;  /* 0x0000000000405947 */ /* 0x000fea0003800000 */
[----:B--2---:R-:W-:Y:S01]  /*2430*/  ISETP.GE.AND P0, PT, R2, R3, PT ;  /* 0x000000030200720c */ /* 0x004fe20003f06270 */
[----:B------:R-:W-:Y:S02]  /*2440*/  IMAD.MOV.U32 R8, RZ, RZ, R3 ;  /* 0x000000ffff087224 */ /* 0x000fe400078e0003 */
[----:B---3--:R-:W-:Y:S02]  /*2450*/  IMAD.MOV.U32 R7, RZ, RZ, R9 ;  /* 0x000000ffff077224 */ /* 0x008fe400078e0009 */
[----:B-1----:R-:W-:-:S08]  /*2460*/  IMAD.MOV.U32 R6, RZ, RZ, R11 ;  /* 0x000000ffff067224 */ /* 0x002fd000078e000b */
        /* <DEDUP_REMOVED lines=12> */
.L_x_56:
[----:B------:R-:W-:Y:S05]  /*2530*/  BSYNC.RECONVERGENT B1 ;  /* 0x0000000000017941 */ /* 0x000fea0003800200 */
.L_x_55:
[----:B------:R-:W-:Y:S04]  /*2540*/  BSSY.RECONVERGENT B1, `(.L_x_57) ;  /* 0x000000c000017945 */ /* 0x000fe80003800200 */
[----:B------:R-:W-:Y:S05]  /*2550*/  @P3 BRA `(.L_x_58) ;  /* 0x0000000000283947 */ /* 0x000fea0003800000 */
[----:B------:R-:W4:Y:S01]  /*2560*/  S2R R4, SR_CgaCtaId ;  /* 0x0000000000047919 */ /* 0x000f220000008800 */
[----:B--2---:R-:W-:Y:S02]  /*2570*/  MOV R3, 0x400 ;  /* 0x0000040000037802 */ /* 0x004fe40000000f00 */
[----:B------:R-:W-:-:S04]  /*2580*/  SHF.R.U32.HI R2, RZ, 0x1, R0 ;  /* 0x00000001ff027819 */ /* 0x000fc80000011600 */
[----:B------:R-:W-:Y:S02]  /*2590*/  LOP3.LUT R2, R2, 0x1f0, RZ, 0xc0, !PT ;  /* 0x000001f002027812 */ /* 0x000fe400078ec0ff */
[----:B----4-:R-:W-:-:S05]  /*25a0*/  LEA R3, R4, R3, 0x18 ;  /* 0x0000000304037211 */ /* 0x010fca00078ec0ff */
[----:B0-----:R-:W-:Y:S02]  /*25b0*/  IMAD.IADD R5, R2, 0x1, R3 ;  /* 0x0000000102057824 */ /* 0x001fe400078e0203 */
[----:B------:R-:W-:Y:S02]  /*25c0*/  IMAD.MOV.U32 R2, RZ, RZ, R7 ;  /* 0x000000ffff027224 */ /* 0x000fe400078e0007 */
[----:B------:R-:W-:Y:S01]  /*25d0*/  IMAD.MOV.U32 R3, RZ, RZ, R6 ;  /* 0x000000ffff037224 */ /* 0x000fe200078e0006 */
[----:B------:R4:W-:Y:S04]  /*25e0*/  STS [R5+0x8], R8 ;  /* 0x0000080805007388 */ /* 0x0009e80000000800 */
[----:B------:R4:W-:Y:S02]  /*25f0*/  STS.64 [R5+0x10], R2 ;  /* 0x0000100205007388 */ /* 0x0009e40000000a00 */
.L_x_58:
[----:B------:R-:W-:Y:S05]  /*2600*/  BSYNC.RECONVERGENT B1 ;  /* 0x0000000000017941 */ /* 0x000fea0003800200 */
.L_x_57:
[----:B------:R-:W-:Y:S01]  /*2610*/  BAR.SYNC.DEFER_BLOCKING 0x0 ;  /* 0x0000000000007b1d */ /* 0x000fe20000010000 */
[----:B------:R-:W-:-:S13]  /*2620*/  ISETP.NE.AND P1, PT, R0, RZ, PT ;  /* 0x000000ff0000720c */ /* 0x000fda0003f25270 */
[----:B------:R-:W-:Y:S05]  /*2630*/  @P1 BRA `(.L_x_34) ;  /* 0x0000003400801947 */ /* 0x000fea0003800000 */
[----:B------:R-:W-:Y:S01]  /*2640*/  UISETP.GE.AND UP0, UPT, UR6, 0x21, UPT ;  /* 0x000000210600788c */ /* 0x000fe2000bf06270 */
[----:B------:R-:W-:Y:S02]  /*2650*/  IMAD.MOV.U32 R0, RZ, RZ, R8 ;  /* 0x000000ffff007224 */ /* 0x000fe400078e0008 */
[----:B---3--:R-:W-:Y:S02]  /*2660*/  IMAD.MOV.U32 R9, RZ, RZ, R7 ;  /* 0x000000ffff097224 */ /* 0x008fe400078e0007 */
[----:B0-----:R-:W-:-:S04]  /*2670*/  IMAD.MOV.U32 R10, RZ, RZ, R6 ;  /* 0x000000ffff0a7224 */ /* 0x001fc800078e0006 */
[----:B------:R-:W-:Y:S05]  /*2680*/  BRA.U !UP0, `(.L_x_59) ;  /* 0x00000001085c7547 */ /* 0x000fea000b800000 */
[----:B------:R-:W0:Y:S01]  /*2690*/  S2UR UR5, SR_CgaCtaId ;  /* 0x00000000000579c3 */ /* 0x000e220000008800 */
[----:B------:R-:W-:Y:S01]  /*26a0*/  UMOV UR4, 0x400 ;  /* 0x0000040000047882 */ /* 0x000fe20000000000 */
[----:B------:R-:W-:Y:S01]  /*26b0*/  BSSY.RECONVERGENT B1, `(.L_x_59) ;  /* 0x0000014000017945 */ /* 0x000fe20003800200 */
[----:B0-----:R-:W-:-:S09]  /*26c0*/  ULEA UR4, UR5, UR4, 0x18 ;  /* 0x0000000405047291 */ /* 0x001fd2000f8ec0ff */
[----:B--2-4-:R-:W0:Y:S04]  /*26d0*/  LDS R3, [UR4+0x18] ;  /* 0x00001804ff037984 */ /* 0x014e280008000800 */
[----:B------:R-:W2:Y:S01]  /*26e0*/  LDS.64 R4, [UR4+0x20] ;  /* 0x00002004ff047984 */ /* 0x000ea20008000a00 */
[----:B0-----:R-:W-:Y:S01]  /*26f0*/  ISETP.GE.AND P0, PT, R8, R3, PT ;  /* 0x000000030800720c */ /* 0x001fe20003f06270 */
[----:B------:R-:W-:Y:S02]  /*2700*/  IMAD.MOV.U32 R0, RZ, RZ, R3 ;  /* 0x000000ffff007224 */ /* 0x000fe400078e0003 */
[----:B--2---:R-:W-:Y:S02]  /*2710*/  IMAD.MOV.U32 R9, RZ, RZ, R4 ;  /* 0x000000ffff097224 */ /* 0x004fe400078e0004 */
        /* <DEDUP_REMOVED lines=13> */
.L_x_60:
[----:B------:R-:W-:Y:S05]  /*27f0*/  BSYNC.RECONVERGENT B1 ;  /* 0x0000000000017941 */ /* 0x000fea0003800200 */
.L_x_59:
[----:B------:R-:W-:Y:S01]  /*2800*/  UISETP.GE.AND UP0, UPT, UR6, 0x41, UPT ;  /* 0x000000410600788c */ /* 0x000fe2000bf06270 */
[----:B--2-4-:R-:W-:Y:S02]  /*2810*/  IMAD.MOV.U32 R2, RZ, RZ, R0 ;  /* 0x000000ffff027224 */ /* 0x014fe400078e0000 */
[----:B------:R-:W-:Y:S02]  /*2820*/  IMAD.MOV.U32 R5, RZ, RZ, R9 ;  /* 0x000000ffff057224 */ /* 0x000fe400078e0009 */
[----:B------:R-:W-:-:S04]  /*2830*/  IMAD.MOV.U32 R4, RZ, RZ, R10 ;  /* 0x000000ffff047224 */ /* 0x000fc800078e000a */
[----:B------:R-:W-:Y:S05]  /*2840*/  BRA.U !UP0, `(.L_x_61) ;  /* 0x00000001085c7547 */ /* 0x000fea000b800000 */
[----:B------:R-:W0:Y:S01]  /*2850*/  S2UR UR5, SR_CgaCtaId ;  /* 0x00000000000579c3 */ /* 0x000e220000008800 */
[----:B------:R-:W-:Y:S01]  /*2860*/  UMOV UR4, 0x400 ;  /* 0x0000040000047882 */ /* 0x000fe20000000000 */
[----:B------:R-:W-:Y:S01]  /*2870*/  BSSY.RECONVERGENT B1, `(.L_x_61) ;  /* 0x0000014000017945 */ /* 0x000fe20003800200 */
[----:B0-----:R-:W-:-:S09]  /*2880*/  ULEA UR4, UR5, UR4, 0x18 ;  /* 0x0000000405047291 */ /* 0x001fd2000f8ec0ff */
[----:B------:R-:W0:Y:S04]  /*2890*/  LDS R3, [UR4+0x28] ;  /* 0x00002804ff037984 */ /* 0x000e280008000800 */
        /* <DEDUP_REMOVED lines=17> */
.L_x_62:
[----:B------:R-:W-:Y:S05]  /*29b0*/  BSYNC.RECONVERGENT B1 ;  /* 0x0000000000017941 */ /* 0x000fea0003800200 */
.L_x_61:
[----:B------:R-:W-:Y:S01]  /*29c0*/  UISETP.GE.AND UP0, UPT, UR6, 0x61, UPT ;  /* 0x000000610600788c */ /* 0x000fe2000bf06270 */
[----:B------:R-:W-:Y:S02]  /*29d0*/  IMAD.MOV.U32 R0, RZ, RZ, R2 ;  /* 0x000000ffff007224 */ /* 0x000fe400078e0002 */
        /* <DEDUP_REMOVED lines=25> */
.L_x_64:
[----:B------:R-:W-:Y:S05]  /*2b70*/  BSYNC.RECONVERGENT B1 ;  /* 0x0000000000017941 */ /* 0x000fea0003800200 */
.L_x_63:
        /* <DEDUP_REMOVED lines=27> */
.L_x_66:
[----:B------:R-:W-:Y:S05]  /*2d30*/  BSYNC.RECONVERGENT B1 ;  /* 0x0000000000017941 */ /* 0x000fea0003800200 */
.L_x_65:
        /* <DEDUP_REMOVED lines=27> */
.L_x_68:
[----:B------:R-:W-:Y:S05]  /*2ef0*/  BSYNC.RECONVERGENT B1 ;  /* 0x0000000000017941 */ /* 0x000fea0003800200 */
.L_x_67:
        /* <DEDUP_REMOVED lines=27> */
.L_x_70:
[----:B------:R-:W-:Y:S05]  /*30b0*/  BSYNC.RECONVERGENT B1 ;  /* 0x0000000000017941 */ /* 0x000fea0003800200 */
.L_x_69:
[----:B------:R-:W-:Y:S01]  /*30c0*/  UISETP.GE.AND UP0, UPT, UR6, 0xe1, UPT ;  /* 0x000000e10600788c */ /* 0x000fe2000bf06270 */
[----:B------:R-:W-:Y:S02]  /*30d0*/  IMAD.MOV.U32 R8, RZ, RZ, R2 ;  /* 0x000000ffff087224 */ /* 0x000fe400078e0002 */
[----:B------:R-:W-:Y:S02]  /*30e0*/  IMAD.MOV.U32 R7, RZ, RZ, R5 ;  /* 0x000000ffff077224 */ /* 0x000fe400078e0005 */
[----:B------:R-:W-:-:S04]  /*30f0*/  IMAD.MOV.U32 R6, RZ, RZ, R4 ;  /* 0x000000ffff067224 */ /* 0x000fc800078e0004 */
[----:B------:R-:W-:Y:S05]  /*3100*/  BRA.U !UP0, `(.L_x_34) ;  /* 0x0000002908cc7547 */ /* 0x000fea000b800000 */
[----:B------:R-:W0:Y:S01]  /*3110*/  S2UR UR5, SR_CgaCtaId ;  /* 0x00000000000579c3 */ /* 0x000e220000008800 */
[----:B------:R-:W-:Y:S02]  /*3120*/  UMOV UR4, 0x400 ;  /* 0x0000040000047882 */ /* 0x000fe40000000000 */
[----:B0-----:R-:W-:-:S09]  /*3130*/  ULEA UR4, UR5, UR4, 0x18 ;  /* 0x0000000405047291 */ /* 0x001fd2000f8ec0ff */
[----:B------:R-:W0:Y:S04]  /*3140*/  LDS R3, [UR4+0x78] ;  /* 0x00007804ff037984 */ /* 0x000e280008000800 */
[----:B-1----:R-:W1:Y:S01]  /*3150*/  LDS.64 R10, [UR4+0x80] ;  /* 0x00008004ff0a7984 */ /* 0x002e620008000a00 */
[----:B0-----:R-:W-:Y:S01]  /*3160*/  ISETP.GE.AND P0, PT, R2, R3, PT ;  /* 0x000000030200720c */ /* 0x001fe20003f06270 */
[----:B------:R-:W-:Y:S02]  /*3170*/  IMAD.MOV.U32 R8, RZ, RZ, R3 ;  /* 0x000000ffff087224 */ /* 0x000fe400078e0003 */
[----:B-1----:R-:W-:Y:S02]  /*3180*/  IMAD.MOV.U32 R7, RZ, RZ, R10 ;  /* 0x000000ffff077224 */ /* 0x002fe400078e000a */
        /* <DEDUP_REMOVED lines=8> */
[CC--:B------:R-:W-:Y:S02]  /*3210*/  ISETP.LT.U32.AND P2, PT, R5.reuse, R10.reuse, PT ;  /* 0x0000000a0500720c */ /* 0x0c0fe40003f41070 */
[CC--:B------:R-:W-:Y:S02]  /*3220*/  ISETP.GE.AND.EX P0, PT, R4.reuse, R11.reuse, PT, P0 ;  /* 0x0000000b0400720c */ /* 0x0c0fe40003f06300 */
[----:B------:R-:W-:Y:S02]  /*3230*/  ISETP.LT.AND.EX P2, PT, R4, R11, PT, P2 ;  /* 0x0000000b0400720c */ /* 0x000fe40003f41320 */
[----:B------:R-:W-:Y:S02]  /*3240*/  SEL R8, R2, R3, !P0 ;  /* 0x0000000302087207 */ /* 0x000fe40004000000 */
[----:B------:R-:W-:-:S02]  /*3250*/  SEL R7, R5, R10, P2 ;  /* 0x0000000a05077207 */ /* 0x000fc40001000000 */
[----:B------:R-:W-:Y:S01]  /*3260*/  SEL R6, R4, R11, P2 ;  /* 0x0000000b04067207 */ /* 0x000fe20001000000 */
[----:B------:R-:W-:Y:S06]  /*3270*/  BRA `(.L_x_34) ;  /* 0x0000002800707947 */ /* 0x000fec0003800000 */
.L_x_2:
[----:B------:R-:W1:Y:S01]  /*3280*/  S2R R0, SR_TID.X ;  /* 0x0000000000007919 */ /* 0x000e620000002100 */
[----:B------:R-:W1:Y:S02]  /*3290*/  LDC.64 R2, c[0x0][0x380] ;  /* 0x0000e000ff027b82 */ /* 0x000e640000000a00 */
[----:B-1----:R-:W-:-:S05]  /*32a0*/  IMAD.WIDE.U32 R2, R0, 0x10, R2 ;  /* 0x0000001000027825 */ /* 0x002fca00078e0002 */
[----:B0-----:R-:W2:Y:S04]  /*32b0*/  LDG.E.CONSTANT R11, desc[UR10][R2.64] ;  /* 0x0000000a020b7981 */ /* 0x001ea8000c1e9900 */
[----:B------:R-:W2:Y:S04]  /*32c0*/  LDG.E.CONSTANT R6, desc[UR10][R2.64+0x1000] ;  /* 0x0010000a02067981 */ /* 0x000ea8000c1e9900 */
[----:B------:R-:W3:Y:S04]  /*32d0*/  LDG.E.64.CONSTANT R4, desc[UR10][R2.64+0x8] ;  /* 0x0000080a02047981 */ /* 0x000ee8000c1e9b00 */
[----:B------:R-:W3:Y:S04]  /*32e0*/  LDG.E.64.CONSTANT R16, desc[UR10][R2.64+0x1008] ;  /* 0x0010080a02107981 */ /* 0x000ee8000c1e9b00 */
[----:B------:R-:W4:Y:S04]  /*32f0*/  LDG.E.CONSTANT R7, desc[UR10][R2.64+0x2000] ;  /* 0x0020000a02077981 */ /* 0x000f28000c1e9900 */
[----:B------:R-:W5:Y:S04]  /*3300*/  LDG.E.64.CONSTANT R14, desc[UR10][R2.64+0x2008] ;  /* 0x0020080a020e7981 */ /* 0x000f68000c1e9b00 */
[----:B------:R-:W5:Y:S04]  /*3310*/  LDG.E.CONSTANT R10, desc[UR10][R2.64+0x3000] ;  /* 0x0030000a020a7981 */ /* 0x000f68000c1e9900 */
[----:B------:R-:W5:Y:S04]  /*3320*/  LDG.E.64.CONSTANT R12, desc[UR10][R2.64+0x3008] ;  /* 0x0030080a020c7981 */ /* 0x000f68000c1e9b00 */
[----:B------:R-:W5:Y:S04]  /*3330*/  LDG.E.CONSTANT R26, desc[UR10][R2.64+0x4000] ;  /* 0x0040000a021a7981 */ /* 0x000f68000c1e9900 */
[----:B------:R0:W5:Y:S01]  /*3340*/  LDG.E.64.CONSTANT R8, desc[UR10][R2.64+0x4008] ;  /* 0x0040080a02087981 */ /* 0x000162000c1e9b00 */
[----:B------:R-:W-:Y:S01]  /*3350*/  UISETP.GE.U32.AND UP0, UPT, UR8, 0xa00, UPT ;  /* 0x00000a000800788c */ /* 0x000fe2000bf06070 */
[----:B0-----:R-:W-:-:S02]  /*3360*/  IMAD.MOV.U32 R3, RZ, RZ, 0x500 ;  /* 0x00000500ff037424 */ /* 0x001fc400078e00ff */
[----:B------:R-:W-:Y:S01]  /*3370*/  IMAD.MOV.U32 R2, RZ, RZ, RZ ;  /* 0x000000ffff027224 */ /* 0x000fe200078e00ff */
[----:B--2---:R-:W-:-:S13]  /*3380*/  ISETP.GE.AND P1, PT, R11, R6, PT ;  /* 0x000000060b00720c */ /* 0x004fda0003f26270 */
[----:B---3--:R-:W-:-:S04]  /*3390*/  @P1 ISETP.GE.U32.AND P0, PT, R4, R16, PT ;  /* 0x000000100400120c */ /* 0x008fc80003f06070 */
[----:B------:R-:W-:-:S04]  /*33a0*/  @P1 ISETP.GE.AND.EX P0, PT, R5, R17, PT, P0 ;  /* 0x000000110500120c */ /* 0x000fc80003f06300 */
[----:B------:R-:W-:-:S04]  /*33b0*/  @P1 ISETP.LT.OR P0, PT, R6, R11, !P0 ;  /* 0x0000000b0600120c */ /* 0x000fc80004701670 */
[----:B------:R-:W-:Y:S02]  /*33c0*/  @P1 SEL R6, R11, R6, P0 ;  /* 0x000000060b061207 */ /* 0x000fe40000000000 */
[----:B------:R-:W-:Y:S02]  /*33d0*/  @P1 SEL R16, R4, R16, P0 ;  /* 0x0000001004101207 */ /* 0x000fe40000000000 */
[----:B----4-:R-:W-:Y:S02]  /*33e0*/  ISETP.GE.AND P2, PT, R6, R7, PT ;  /* 0x000000070600720c */ /* 0x010fe40003f46270 */
[----:B------:R-:W-:-:S11]  /*33f0*/  @P1 SEL R17, R5, R17, P0 ;  /* 0x0000001105111207 */ /* 0x000fd60000000000 */
[----:B-----5:R-:W-:-:S04]  /*3400*/  @P2 ISETP.GE.U32.AND P0, PT, R16, R14, PT ;  /* 0x0000000e1000220c */ /* 0x020fc80003f06070 */
[----:B------:R-:W-:-:S04]  /*3410*/  @P2 ISETP.GE.AND.EX P0, PT, R17, R15, PT, P0 ;  /* 0x0000000f1100220c */ /* 0x000fc80003f06300 */
[----:B------:R-:W-:-:S04]  /*3420*/  @P2 ISETP.LT.OR P0, PT, R7, R6, !P0 ;  /* 0x000000060700220c */ /* 0x000fc80004701670 */
[----:B------:R-:W-:Y:S02]  /*3430*/  @P2 SEL R7, R6, R7, P0 ;  /* 0x0000000706072207 */ /* 0x000fe40000000000 */
[----:B------:R-:W-:Y:S02]  /*3440*/  @P2 SEL R14, R16, R14, P0 ;  /* 0x0000000e100e2207 */ /* 0x000fe40000000000 */
[----:B------:R-:W-:Y:S02]  /*3450*/  ISETP.GE.AND P1, PT, R7, R10, PT ;  /* 0x0000000a0700720c */ /* 0x000fe40003f26270 */
[----:B------:R-:W-:-:S11]  /*3460*/  @P2 SEL R15, R17, R15, P0 ;  /* 0x0000000f110f2207 */ /* 0x000fd60000000000 */
[----:B------:R-:W-:-:S04]  /*3470*/  @P1 ISETP.GE.U32.AND P0, PT, R14, R12, PT ;  /* 0x0000000c0e00120c */ /* 0x000fc80003f06070 */
        /* <DEDUP_REMOVED lines=11> */
[----:B------:R-:W-:Y:S01]  /*3530*/  @P2 SEL R9, R13, R9, P0 ;  /* 0x000000090d092207 */ /* 0x000fe20000000000 */
[----:B------:R-:W-:Y:S06]  /*3540*/  BRA.U !UP0, `(.L_x_71) ;  /* 0x0000000908dc7547 */ /* 0x000fec000b800000 */
[----:B------:R-:W-:Y:S01]  /*3550*/  UIADD3 UR9, UP0, UPT, UR8, -0xa00, URZ ;  /* 0xfffff60008097890 */ /* 0x000fe2000ff1e0ff */
[----:B------:R-:W-:Y:S02]  /*3560*/  IMAD.MOV.U32 R3, RZ, RZ, 0x500 ;  /* 0x00000500ff037424 */ /* 0x000fe400078e00ff */
[----:B------:R-:W-:Y:S01]  /*3570*/  IMAD.MOV.U32 R2, RZ, RZ, RZ ;  /* 0x000000ffff027224 */ /* 0x000fe200078e00ff */
[----:B------:R-:W-:Y:S02]  /*3580*/  ULEA.HI.X.SX32 UR8, UR8, 0xffffffff, 0x1, UP0 ;  /* 0xffffffff08087891 */ /* 0x000fe400080f0eff */
[----:B------:R-:W-:Y:S02]  /*3590*/  UIMAD.WIDE.U32 UR12, UR9, -0x33333333, URZ ;  /* 0xcccccccd090c78a5 */ /* 0x000fe4000f8e00ff */
[----:B------:R-:W-:Y:S02]  /*35a0*/  UIMAD.WIDE.U32 UR4, UR8, -0x33333333, URZ ;  /* 0xcccccccd080478a5 */ /* 0x000fe4000f8e00ff */
[----:B------:R-:W-:-:S02]  /*35b0*/  UISETP.GE.U32.AND UP1, UPT, UR9, 0x500, UPT ;  /* 0x000005000900788c */ /* 0x000fc4000bf26070 */
[----:B------:R-:W-:Y:S02]  /*35c0*/  UIMAD.WIDE.U32 UR4, UP0, UR9, -0x33333334, UR4 ;  /* 0xcccccccc090478a5 */ /* 0x000fe4000f800004 */
[----:B------:R-:W-:Y:S02]  /*35d0*/  UISETP.GE.U32.AND.EX UP1, UPT, UR8, URZ, UPT, UP1 ;  /* 0x000000ff0800728c */ /* 0x000fe4000bf26110 */
[----:B------:R-:W-:Y:S02]  /*35e0*/  UIADD3.X UR7, UPT, UPT, URZ, URZ, URZ, UP0, !UPT ;  /* 0x000000ffff077290 */ /* 0x000fe400087fe4ff */
[----:B------:R-:W-:Y:S01]  /*35f0*/  UIADD3 URZ, UP0, UPT, UR13, UR4, URZ ;  /* 0x000000040dff7290 */ /* 0x000fe2000ff1e0ff */
[----:B------:R-:W-:-:S03]  /*3600*/  UMOV UR6, UR5 ;  /* 0x0000000500067c82 */ /* 0x000fc60008000000 */
[----:B------:R-:W-:-:S04]  /*3610*/  UIMAD.WIDE.U32.X UR4, UR8, -0x33333334, UR6, UP0 ;  /* 0xcccccccc080478a5 */ /* 0x000fc800080e0406 */
[----:B------:R-:W-:-:S04]  /*3620*/  USHF.R.U64 UR6, UR4, 0xa, UR5 ;  /* 0x0000000a04067899 */ /* 0x000fc80008001205 */
[----:B------:R-:W-:-:S04]  /*3630*/  ULOP3.LUT UR7, UR6, 0x1, URZ, 0xc0, !UPT ;  /* 0x0000000106077892 */ /* 0x000fc8000f8ec0ff */
[----:B------:R-:W-:-:S04]  /*3640*/  UISETP.NE.U32.AND UP0, UPT, UR7, 0x1, UPT ;  /* 0x000000010700788c */ /* 0x000fc8000bf05070 */
[----:B------:R-:W-:Y:S01]  /*3650*/  UISETP.NE.U32.AND.EX UP0, UPT, URZ, URZ, UPT, UP0 ;  /* 0x000000ffff00728c */ /* 0x000fe2000bf05100 */
[----:B------:R-:W-:Y:S10]  /*3660*/  BRA.U !UP1, `(.L_x_72) ;  /* 0x0000000509b87547 */ /* 0x000ff4000b800000 */
[----:B------:R-:W0:Y:S01]  /*3670*/  LDCU.64 UR8, c[0x0][0x380] ;  /* 0x00007000ff0877ac */ /* 0x000e220008000a00 */
[----:B------:R-:W-:Y:S02]  /*3680*/  IMAD.MOV.U32 R3, RZ, RZ, 0x500 ;  /* 0x00000500ff037424 */ /* 0x000fe400078e00ff */
[----:B------:R-:W-:Y:S01]  /*3690*/  IMAD.MOV.U32 R2, RZ, RZ, RZ ;  /* 0x000000ffff027224 */ /* 0x000fe200078e00ff */
[----:B------:R-:W-:-:S04]  /*36a0*/  UIADD3 UR4, UP1, UPT, UR6, 0x1, URZ ;  /* 0x0000000106047890 */ /* 0x000fc8000ff3e0ff */
[----:B------:R-:W-:Y:S02]  /*36b0*/  ULEA.HI.X UR5, UR5, URZ, URZ, 0x16, UP1 ;  /* 0x000000ff05057291 */ /* 0x000fe400088fb4ff */
[----:B------:R-:W-:Y:S02]  /*36c0*/  ULOP3.LUT UR4, UR4, 0xfffffffe, URZ, 0xc0, !UPT ;  /* 0xfffffffe04047892 */ /* 0x000fe4000f8ec0ff */
[----:B------:R-:W-:Y:S01]  /*36d0*/  ULOP3.LUT UR5, UR5, 0x7fffff, URZ, 0xc0, !UPT ;  /* 0x007fffff05057892 */ /* 0x000fe2000f8ec0ff */
[----:B0-----:R-:W-:-:S04]  /*36e0*/  LEA R28, P0, R0, UR8, 0x4 ;  /* 0x00000008001c7c11 */ /* 0x001fc8000f8020ff */
[----:B------:R-:W-:Y:S02]  /*36f0*/  IADD3 R28, P1, PT, R28, 0xe008, RZ ;  /* 0x0000e0081c1c7810 */ /* 0x000fe40007f3e0ff */
[----:B------:R-:W-:-:S05]  /*3700*/  LEA.HI.X R29, R0, UR9, RZ, 0x4, P0 ;  /* 0x00000009001d7c11 */ /* 0x000fca00080f24ff */
[----:B------:R-:W-:-:S07]  /*3710*/  IMAD.X R29, RZ, RZ, R29, P1 ;  /* 0x000000ffff1d7224 */ /* 0x000fce00008e061d */
.L_x_73:
[----:B------:R-:W2:Y:S04]  /*3720*/  LDG.E.CONSTANT R25, desc[UR10][R28.64+-0x9008] ;  /* 0xff6ff80a1c197981 */ /* 0x000ea8000c1e9900 */
[----:B------:R-:W3:Y:S04]  /*3730*/  LDG.E.64.CONSTANT R22, desc[UR10][R28.64+-0x9000] ;  /* 0xff70000a1c167981 */ /* 0x000ee8000c1e9b00 */
[----:B------:R-:W4:Y:S04]  /*3740*/  LDG.E.CONSTANT R27, desc[UR10][R28.64+-0x8008] ;  /* 0xff7ff80a1c1b7981 */ /* 0x000f28000c1e9900 */
[----:B------:R-:W5:Y:S04]  /*3750*/  LDG.E.64.CONSTANT R10, desc[UR10][R28.64+-0x8000] ;  /* 0xff80000a1c0a7981 */ /* 0x000f68000c1e9b00 */
[----:B------:R-:W5:Y:S04]  /*3760*/  LDG.E.CONSTANT R4, desc[UR10][R28.64+-0x7008] ;  /* 0xff8ff80a1c047981 */ /* 0x000f68000c1e9900 */
        /* <DEDUP_REMOVED lines=8> */
[----:B------:R-:W5:Y:S01]  /*37f0*/  LDG.E.64.CONSTANT R20, desc[UR10][R28.64+-0x3000] ;  /* 0xffd0000a1c147981 */ /* 0x000f62000c1e9b00 */
[----:B--2---:R-:W-:-:S13]  /*3800*/  ISETP.GE.AND P1, PT, R26, R25, PT ;  /* 0x000000191a00720c */ /* 0x004fda0003f26270 */
[----:B---3--:R-:W-:-:S04]  /*3810*/  @P1 ISETP.GE.U32.AND P0, PT, R8, R22, PT ;  /* 0x000000160800120c */ /* 0x008fc80003f06070 */
[----:B------:R-:W-:-:S04]  /*3820*/  @P1 ISETP.GE.AND.EX P0, PT, R9, R23, PT, P0 ;  /* 0x000000170900120c */ /* 0x000fc80003f06300 */
[----:B------:R-:W-:-:S04]  /*3830*/  @P1 ISETP.LT.OR P0, PT, R25, R26, !P0 ;  /* 0x0000001a1900120c */ /* 0x000fc80004701670 */
[----:B------:R-:W-:Y:S02]  /*3840*/  @P1 SEL R25, R26, R25, P0 ;  /* 0x000000191a191207 */ /* 0x000fe40000000000 */
[----:B------:R-:W-:Y:S01]  /*3850*/  @P1 SEL R22, R8, R22, P0 ;  /* 0x0000001608161207 */ /* 0x000fe20000000000 */
[----:B------:R-:W2:Y:S01]  /*3860*/  LDG.E.CONSTANT R26, desc[UR10][R28.64+-0x8] ;  /* 0xfffff80a1c1a7981 */ /* 0x000ea2000c1e9900 */
[----:B----4-:R-:W-:Y:S02]  /*3870*/  ISETP.GE.AND P2, PT, R25, R27, PT ;  /* 0x0000001b1900720c */ /* 0x010fe40003f46270 */
[----:B------:R-:W-:Y:S02]  /*3880*/  @P1 SEL R23, R9, R23, P0 ;  /* 0x0000001709171207 */ /* 0x000fe40000000000 */
[----:B------:R0:W3:Y:S09]  /*3890*/  LDG.E.64.CONSTANT R8, desc[UR10][R28.64] ;  /* 0x0000000a1c087981 */ /* 0x0000f2000c1e9b00 */
[----:B-----5:R-:W-:-:S04]  /*38a0*/  @P2 ISETP.GE.U32.AND P0, PT, R22, R10, PT ;  /* 0x0000000a1600220c */ /* 0x020fc80003f06070 */
[----:B------:R-:W-:-:S04]  /*38b0*/  @P2 ISETP.GE.AND.EX P0, PT, R23, R11, PT, P0 ;  /* 0x0000000b1700220c */ /* 0x000fc80003f06300 */
[----:B------:R-:W-:-:S04]  /*38c0*/  @P2 ISETP.LT.OR P0, PT, R27, R25, !P0 ;  /* 0x000000191b00220c */ /* 0x000fc80004701670 */
[----:B------:R-:W-:Y:S02]  /*38d0*/  @P2 SEL R27, R25, R27, P0 ;  /* 0x0000001b191b2207 */ /* 0x000fe40000000000 */
[----:B------:R-:W4:Y:S02]  /*38e0*/  LDG.E.CONSTANT R25, desc[UR10][R28.64+-0x2008] ;  /* 0xffdff80a1c197981 */ /* 0x000f24000c1e9900 */
[----:B------:R-:W-:Y:S02]  /*38f0*/  ISETP.GE.AND P1, PT, R27, R4, PT ;  /* 0x000000041b00720c */ /* 0x000fe40003f26270 */
[----:B------:R-:W-:Y:S02]  /*3900*/  @P2 SEL R10, R22, R10, P0 ;  /* 0x0000000a160a2207 */ /* 0x000fe40000000000 */
[----:B------:R-:W-:Y:S02]  /*3910*/  @P2 SEL R11, R23, R11, P0 ;  /* 0x0000000b170b2207 */ /* 0x000fe40000000000 */
[----:B------:R-:W5:Y:S07]  /*3920*/  LDG.E.64.CONSTANT R22, desc[UR10][R28.64+-0x2000] ;  /* 0xffe0000a1c167981 */ /* 0x000f6e000c1e9b00 */
[----:B------:R-:W-:-:S04]  /*3930*/  @P1 ISETP.GE.U32.AND P0, PT, R10, R12, PT ;  /* 0x0000000c0a00120c */ /* 0x000fc80003f06070 */
[----:B------:R-:W-:-:S04]  /*3940*/  @P1 ISETP.GE.AND.EX P0, PT, R11, R13, PT, P0 ;  /* 0x0000000d0b00120c */ /* 0x000fc80003f06300 */
[----:B------:R-:W-:-:S04]  /*3950*/  @P1 ISETP.LT.OR P0, PT, R4, R27, !P0 ;  /* 0x0000001b0400120c */ /* 0x000fc80004701670 */
[----:B------:R-:W-:Y:S02]  /*3960*/  @P1 SEL R4, R27, R4, P0 ;  /* 0x000000041b041207 */ /* 0x000fe40000000000 */
[----:B------:R-:W2:Y:S01]  /*3970*/  LDG.E.CONSTANT R27, desc[UR10][R28.64+-0x1008] ;  /* 0xffeff80a1c1b7981 */ /* 0x000ea2000c1e9900 */
[----:B------:R-:W-:Y:S02]  /*3980*/  @P1 SEL R12, R10, R12, P0 ;  /* 0x0000000c0a0c1207 */ /* 0x000fe40000000000 */
[----:B------:R-:W-:Y:S02]  /*3990*/  @P1 SEL R13, R11, R13, P0 ;  /* 0x0000000d0b0d1207 */ /* 0x000fe40000000000 */
[----:B------:R-:W3:Y:S01]  /*39a0*/  LDG.E.64.CONSTANT R10, desc[UR10][R28.64+-0x1000] ;  /* 0xfff0000a1c0a7981 */ /* 0x000ee2000c1e9b00 */
[----:B------:R-:W-:-:S13]  /*39b0*/  ISETP.GE.AND P2, PT, R4, R5, PT ;  /* 0x000000050400720c */ /* 0x000fda0003f46270 */
[----:B------:R-:W-:-:S04]  /*39c0*/  @P2 ISETP.GE.U32.AND P0, PT, R12, R14, PT ;  /* 0x0000000e0c00220c */ /* 0x000fc80003f06070 */
[----:B------:R-:W-:-:S04]  /*39d0*/  @P2 ISETP.GE.AND.EX P0, PT, R13, R15, PT, P0 ;  /* 0x0000000f0d00220c */ /* 0x000fc80003f06300 */
[----:B------:R-:W-:-:S04]  /*39e0*/  @P2 ISETP.LT.OR P0, PT, R5, R4, !P0 ;  /* 0x000000040500220c */ /* 0x000fc80004701670 */
[----:B------:R-:W-:-:S04]  /*39f0*/  @P2 SEL R5, R4, R5, P0 ;  /* 0x0000000504052207 */ /* 0x000fc80000000000 */
[----:B------:R-:W-:Y:S02]  /*3a00*/  ISETP.GE.AND P1, PT, R5, R6, PT ;  /* 0x000000060500720c */ /* 0x000fe40003f26270 */
[----:B------:R-:W-:Y:S02]  /*3a10*/  @P2 SEL R14, R12, R14, P0 ;  /* 0x0000000e0c0e2207 */ /* 0x000fe40000000000 */
[----:B------:R-:W-:-:S09]  /*3a20*/  @P2 SEL R15, R13, R15, P0 ;  /* 0x0000000f0d0f2207 */ /* 0x000fd20000000000 */
        /* <DEDUP_REMOVED lines=17> */
[----:B------:R-:W-:Y:S02]  /*3b40*/  @P1 SEL R24, R7, R24, P0 ;  /* 0x0000001807181207 */ /* 0x000fe40000000000 */
[----:B------:R-:W-:Y:S02]  /*3b50*/  @P1 SEL R20, R18, R20, P0 ;  /* 0x0000001412141207 */ /* 0x000fe40000000000 */
[----:B------:R-:W-:Y:S01]  /*3b60*/  @P1 SEL R21, R19, R21, P0 ;  /* 0x0000001513151207 */ /* 0x000fe20000000000 */
[----:B------:R-:W-:-:S04]  /*3b70*/  UIADD3 UR4, UP1, UPT, UR4, -0x2, URZ ;  /* 0xfffffffe04047890 */ /* 0x000fc8000ff3e0ff */
[----:B------:R-:W-:Y:S02]  /*3b80*/  UIADD3.X UR5, UPT, UPT, UR5, -0x1, URZ, UP1, !UPT ;  /* 0xffffffff05057890 */ /* 0x000fe40008ffe4ff */
[----:B------:R-:W-:-:S04]  /*3b90*/  UISETP.NE.U32.AND UP1, UPT, UR4, URZ, UPT ;  /* 0x000000ff0400728c */ /* 0x000fc8000bf25070 */
[----:B------:R-:W-:Y:S01]  /*3ba0*/  UISETP.NE.AND.EX UP1, UPT, UR5, URZ, UPT, UP1 ;  /* 0x000000ff0500728c */ /* 0x000fe2000bf25310 */
[----:B----4-:R-:W-:-:S13]  /*3bb0*/  ISETP.GE.AND P2, PT, R24, R25, PT ;  /* 0x000000191800720c */ /* 0x010fda0003f46270 */
[----:B-----5:R-:W-:-:S04]  /*3bc0*/  @P2 ISETP.GE.U32.AND P0, PT, R20, R22, PT ;  /* 0x000000161400220c */ /* 0x020fc80003f06070 */
[----:B------:R-:W-:-:S04]  /*3bd0*/  @P2 ISETP.GE.AND.EX P0, PT, R21, R23, PT, P0 ;  /* 0x000000171500220c */ /* 0x000fc80003f06300 */
[----:B------:R-:W-:-:S04]  /*3be0*/  @P2 ISETP.LT.OR P0, PT, R25, R24, !P0 ;  /* 0x000000181900220c */ /* 0x000fc80004701670 */
[----:B------:R-:W-:-:S04]  /*3bf0*/  @P2 SEL R25, R24, R25, P0 ;  /* 0x0000001918192207 */ /* 0x000fc80000000000 */
[----:B--2---:R-:W-:Y:S02]  /*3c00*/  ISETP.GE.AND P3, PT, R25, R27, PT ;  /* 0x0000001b1900720c */ /* 0x004fe40003f66270 */
[----:B------:R-:W-:Y:S02]  /*3c10*/  @P2 SEL R22, R20, R22, P0 ;  /* 0x0000001614162207 */ /* 0x000fe40000000000 */
[----:B------:R-:W-:-:S09]  /*3c20*/  @P2 SEL R23, R21, R23, P0 ;  /* 0x0000001715172207 */ /* 0x000fd20000000000 */
[----:B---3--:R-:W-:-:S04]  /*3c30*/  @P3 ISETP.GE.U32.AND P0, PT, R22, R10, PT ;  /* 0x0000000a1600320c */ /* 0x008fc80003f06070 */
[----:B------:R-:W-:-:S04]  /*3c40*/  @P3 ISETP.GE.AND.EX P0, PT, R23, R11, PT, P0 ;  /* 0x0000000b1700320c */ /* 0x000fc80003f06300 */
[----:B------:R-:W-:-:S04]  /*3c50*/  @P3 ISETP.LT.OR P0, PT, R27, R25, !P0 ;  /* 0x000000191b00320c */ /* 0x000fc80004701670 */
[----:B------:R-:W-:-:S04]  /*3c60*/  @P3 SEL R27, R25, R27, P0 ;  /* 0x0000001b191b3207 */ /* 0x000fc80000000000 */
[----:B------:R-:W-:Y:S02]  /*3c70*/  ISETP.GE.AND P1, PT, R27, R26, PT ;  /* 0x0000001a1b00720c */ /* 0x000fe40003f26270 */
[----:B------:R-:W-:Y:S02]  /*3c80*/  @P3 SEL R10, R22, R10, P0 ;  /* 0x0000000a160a3207 */ /* 0x000fe40000000000 */
[----:B------:R-:W-:Y:S02]  /*3c90*/  @P3 SEL R11, R23, R11, P0 ;  /* 0x0000000b170b3207 */ /* 0x000fe40000000000 */
[----:B0-----:R-:W-:-:S07]  /*3ca0*/  IADD3 R28, P3, PT, R28, 0xa000, RZ ;  /* 0x0000a0001c1c7810 */ /* 0x001fce0007f7e0ff */
[----:B------:R-:W-:-:S04]  /*3cb0*/  @P1 ISETP.GE.U32.AND P0, PT, R10, R8, PT ;  /* 0x000000080a00120c */ /* 0x000fc80003f06070 */
[----:B------:R-:W-:Y:S02]  /*3cc0*/  @P1 ISETP.GE.AND.EX P0, PT, R11, R9, PT, P0 ;  /* 0x000000090b00120c */ /* 0x000fe40003f06300 */
[----:B------:R-:W-:Y:S02]  /*3cd0*/  IADD3 R3, P2, PT, R3, 0xa00, RZ ;  /* 0x00000a0003037810 */ /* 0x000fe40007f5e0ff */
[----:B------:R-:W-:Y:S01]  /*3ce0*/  @P1 ISETP.LT.OR P0, PT, R26, R27, !P0 ;  /* 0x0000001b1a00120c */ /* 0x000fe20004701670 */
[----:B------:R-:W-:Y:S02]  /*3cf0*/  IMAD.X R29, RZ, RZ, R29, P3 ;  /* 0x000000ffff1d7224 */ /* 0x000fe400018e061d */
[----:B------:R-:W-:Y:S01]  /*3d00*/  IMAD.X R2, RZ, RZ, R2, P2 ;  /* 0x000000ffff027224 */ /* 0x000fe200010e0602 */
[----:B------:R-:W-:Y:S02]  /*3d10*/  @P1 SEL R26, R27, R26, P0 ;  /* 0x0000001a1b1a1207 */ /* 0x000fe40000000000 */
[----:B------:R-:W-:-:S02]  /*3d20*/  @P1 SEL R8, R10, R8, P0 ;  /* 0x000000080a081207 */ /* 0x000fc40000000000 */
[----:B------:R-:W-:Y:S01]  /*3d30*/  @P1 SEL R9, R11, R9, P0 ;  /* 0x000000090b091207 */ /* 0x000fe20000000000 */
[----:B------:R-:W-:Y:S06]  /*3d40*/  BRA.U UP1, `(.L_x_73) ;  /* 0xfffffff901747547 */ /* 0x000fec000b83ffff */
.L_x_72:
[----:B------:R-:W-:Y:S05]  /*3d50*/  BRA.U !UP0, `(.L_x_71) ;  /* 0x0000000108d87547 */ /* 0x000fea000b800000 */
[----:B------:R-:W0:Y:S02]  /*3d60*/  LDC.64 R4, c[0x0][0x380] ;  /* 0x0000e000ff047b82 */ /* 0x000e240000000a00 */
[----:B0-----:R-:W-:-:S03]  /*3d70*/  IMAD.WIDE.U32 R4, R0, 0x10, R4 ;  /* 0x0000001000047825 */ /* 0x001fc600078e0004 */
[----:B------:R-:W-:-:S04]  /*3d80*/  LEA R14, P0, R3, R4, 0x4 ;  /* 0x00000004030e7211 */ /* 0x000fc800078020ff */
[----:B------:R-:W-:-:S05]  /*3d90*/  LEA.HI.X R15, R3, R5, R2, 0x4, P0 ;  /* 0x00000005030f7211 */ /* 0x000fca00000f2402 */
        /* <DEDUP_REMOVED lines=38> */
[----:B------:R-:W-:Y:S02]  /*4000*/  @P2 SEL R13, R5, R13, P0 ;  /* 0x0000000d050d2207 */ /* 0x000fe40000000000 */
[----:B------:R-:W-:-:S05]  /*4010*/  IADD3 R3, P2, PT, R3, 0x500, RZ ;  /* 0x0000050003037810 */ /* 0x000fca0007f5e0ff */
[----:B------:R-:W-:-:S04]  /*4020*/  IMAD.X R2, RZ, RZ, R2, P2 ;  /* 0x000000ffff027224 */ /* 0x000fc800010e0602 */
[----:B------:R-:W-:-:S04]  /*4030*/  @P1 ISETP.GE.U32.AND P0, PT, R12, R16, PT ;  /* 0x000000100c00120c */ /* 0x000fc80003f06070 */
[----:B------:R-:W-:-:S04]  /*4040*/  @P1 ISETP.GE.AND.EX P0, PT, R13, R17, PT, P0 ;  /* 0x000000110d00120c */ /* 0x000fc80003f06300 */
[----:B------:R-:W-:-:S04]  /*4050*/  @P1 ISETP.LT.OR P0, PT, R23, R20, !P0 ;  /* 0x000000141700120c */ /* 0x000fc80004701670 */
[----:B------:R-:W-:Y:S02]  /*4060*/  @P1 SEL R16, R12, R16, P0 ;  /* 0x000000100c101207 */ /* 0x000fe40000000000 */
[----:B------:R-:W-:Y:S02]  /*4070*/  @P1 SEL R17, R13, R17, P0 ;  /* 0x000000110d111207 */ /* 0x000fe40000000000 */
[----:B------:R-:W-:Y:S01]  /*4080*/  @P1 SEL R23, R20, R23, P0 ;  /* 0x0000001714171207 */ /* 0x000fe20000000000 */
[----:B------:R-:W-:Y:S02]  /*4090*/  IMAD.MOV.U32 R8, RZ, RZ, R16 ;  /* 0x000000ffff087224 */ /* 0x000fe400078e0010 */
[----:B------:R-:W-:Y:S02]  /*40a0*/  IMAD.MOV.U32 R9, RZ, RZ, R17 ;  /* 0x000000ffff097224 */ /* 0x000fe400078e0011 */
[----:B------:R-:W-:-:S07]  /*40b0*/  IMAD.MOV.U32 R26, RZ, RZ, R23 ;  /* 0x000000ffff1a7224 */ /* 0x000fce00078e0017 */
.L_x_71:
[----:B------:R-:W0:Y:S02]  /*40c0*/  LDCU UR4, c[0x0][0x390] ;  /* 0x00007200ff0477ac */ /* 0x000e240008000800 */
[----:B0-----:R-:W-:Y:S02]  /*40d0*/  USHF.R.S32.HI UR5, URZ, 0x1f, UR4 ;  /* 0x0000001fff057899 */ /* 0x001fe40008011404 */
[----:B------:R-:W-:-:S04]  /*40e0*/  ISETP.GE.U32.AND P0, PT, R3, UR4, PT ;  /* 0x0000000403007c0c */ /* 0x000fc8000bf06070 */
[----:B------:R-:W-:-:S13]  /*40f0*/  ISETP.GE.AND.EX P0, PT, R2, UR5, PT, P0 ;  /* 0x0000000502007c0c */ /* 0x000fda000bf06300 */
[----:B------:R-:W-:Y:S05]  /*4100*/  @P0 BRA `(.L_x_74) ;  /* 0x0000000800480947 */ /* 0x000fea0003800000 */
[----:B------:R-:W-:Y:S01]  /*4110*/  IADD3 R5, PT, PT, -R3, UR4, RZ ;  /* 0x0000000403057c10 */ /* 0x000fe2000fffe1ff */
[----:B------:R-:W-:Y:S03]  /*4120*/  BSSY.RECONVERGENT B1, `(.L_x_74) ;  /* 0x0000090000017945 */ /* 0x000fe60003800200 */
[----:B------:R-:W-:-:S13]  /*4130*/  ISETP.GE.AND P0, PT, R0, R5, PT ;  /* 0x000000050000720c */ /* 0x000fda0003f06270 */
[----:B------:R-:W-:Y:S05]  /*4140*/  @P0 BRA `(.L_x_75) ;  /* 0x0000000800340947 */ /* 0x000fea0003800000 */
[----:B------:R-:W-:Y:S01]  /*4150*/  LOP3.LUT R4, RZ, R0, RZ, 0x33, !PT ;  /* 0x00000000ff047212 */ /* 0x000fe200078e33ff */
[----:B------:R-:W-:Y:S03]  /*4160*/  BSSY.RECONVERGENT B2, `(.L_x_76) ;  /* 0x000002d000027945 */ /* 0x000fe60003800200 */
[----:B------:R-:W-:-:S04]  /*4170*/  IADD3 R14, PT, PT, -R3, UR4, R4 ;  /* 0x00000004030e7c10 */ /* 0x000fc8000fffe104 */
[----:B------:R-:W-:-:S04]  /*4180*/  LOP3.LUT R4, R14, 0x300, RZ, 0xc0, !PT ;  /* 0x000003000e047812 */ /* 0x000fc800078ec0ff */
[----:B------:R-:W-:Y:S01]  /*4190*/  ISETP.NE.AND P0, PT, R4, 0x300, PT ;  /* 0x000003000400780c */ /* 0x000fe20003f05270 */
[----:B------:R-:W-:-:S12]  /*41a0*/  IMAD.MOV.U32 R4, RZ, RZ, R0 ;  /* 0x000000ffff047224 */ /* 0x000fd800078e0000 */
[----:B------:R-:W-:Y:S05]  /*41b0*/  @!P0 BRA `(.L_x_77) ;  /* 0x00000000009c8947 */ /* 0x000fea0003800000 */
[----:B------:R-:W0:Y:S01]  /*41c0*/  LDCU.64 UR6, c[0x0][0x380] ;  /* 0x00007000ff0677ac */ /* 0x000e220008000a00 */
[----:B------:R-:W-:Y:S02]  /*41d0*/  IADD3 R11, P0, PT, R0, R3, RZ ;  /* 0x00000003000b7210 */ /* 0x000fe40007f1e0ff */
[----:B------:R-:W-:-:S03]  /*41e0*/  LEA.HI R4, R14, 0x1, RZ, 0x18 ;  /* 0x000000010e047811 */ /* 0x000fc600078fc0ff */
[----:B------:R-:W-:Y:S01]  /*41f0*/  IMAD.X R10, RZ, RZ, R2, P0 ;  /* 0x000000ffff0a7224 */ /* 0x000fe200000e0602 */
[----:B------:R-:W-:Y:S01]  /*4200*/  LOP3.LUT R6, R4, 0x3, RZ, 0xc0, !PT ;  /* 0x0000000304067812 */ /* 0x000fe200078ec0ff */
[----:B------:R-:W-:-:S04]  /*4210*/  IMAD.MOV.U32 R4, RZ, RZ, R0 ;  /* 0x000000ffff047224 */ /* 0x000fc800078e0000 */
[----:B------:R-:W-:Y:S01]  /*4220*/  IMAD.MOV R12, RZ, RZ, -R6 ;  /* 0x000000ffff0c7224 */ /* 0x000fe200078e0a06 */
[----:B0-----:R-:W-:-:S04]  /*4230*/  LEA R13, P1, R11, UR6, 0x4 ;  /* 0x000000060b0d7c11 */ /* 0x001fc8000f8220ff */
[----:B------:R-:W-:-:S09]  /*4240*/  LEA.HI.X R11, R11, UR7, R10, 0x4, P1 ;  /* 0x000000070b0b7c11 */ /* 0x000fd200088f240a */
.L_x_80:
[----:B------:R-:W-:-:S05]  /*4250*/  IMAD.MOV.U32 R10, RZ, RZ, R13 ;  /* 0x000000ffff0a7224 */ /* 0x000fca00078e000d */
[----:B------:R-:W2:Y:S04]  /*4260*/  LDG.E.CONSTANT R19, desc[UR10][R10.64] ;  /* 0x0000000a0a137981 */ /* 0x000ea8000c1e9900 */
[----:B------:R-:W3:Y:S01]  /*4270*/  LDG.E.64.CONSTANT R6, desc[UR10][R10.64+0x8] ;  /* 0x0000080a0a067981 */ /* 0x000ee2000c1e9b00 */
[----:B------:R-:W-:Y:S01]  /*4280*/  VIADD R12, R12, 0x1 ;  /* 0x000000010c0c7836 */ /* 0x000fe20000000000 */
[----:B------:R-:W-:Y:S01]  /*4290*/  BSSY.RECONVERGENT B3, `(.L_x_78) ;  /* 0x0000016000037945 */ /* 0x000fe20003800200 */
[----:B------:R-:W-:Y:S01]  /*42a0*/  IMAD.MOV.U32 R15, RZ, RZ, R8 ;  /* 0x000000ffff0f7224 */ /* 0x000fe200078e0008 */
        /* <DEDUP_REMOVED lines=20> */
.L_x_79:
[----:B------:R-:W-:Y:S05]  /*43f0*/  BSYNC.RECONVERGENT B3 ;  /* 0x0000000000037941 */ /* 0x000fea0003800200 */
.L_x_78:
[----:B------:R-:W-:Y:S02]  /*4400*/  IMAD.X R11, RZ, RZ, R11, P3 ;  /* 0x000000ffff0b7224 */ /* 0x000fe400018e060b */
[----:B------:R-:W-:Y:S01]  /*4410*/  VIADD R4, R4, 0x100 ;  /* 0x0000010004047836 */ /* 0x000fe20000000000 */
[----:B------:R-:W-:Y:S06]  /*4420*/  @P2 BRA `(.L_x_80) ;  /* 0xfffffffc00882947 */ /* 0x000fec000383ffff */
.L_x_77:
[----:B------:R-:W-:Y:S05]  /*4430*/  BSYNC.RECONVERGENT B2 ;  /* 0x0000000000027941 */ /* 0x000fea0003800200 */
.L_x_76:
[----:B------:R-:W-:-:S13]  /*4440*/  ISETP.GE.U32.AND P0, PT, R14, 0x300, PT ;  /* 0x000003000e00780c */ /* 0x000fda0003f06070 */
[----:B------:R-:W-:Y:S05]  /*4450*/  @!P0 BRA `(.L_x_75) ;  /* 0x0000000400708947 */ /* 0x000fea0003800000 */
[----:B------:R-:W0:Y:S01]  /*4460*/  LDCU.64 UR6, c[0x0][0x380] ;  /* 0x00007000ff0677ac */ /* 0x000e220008000a00 */
[----:B------:R-:W-:-:S05]  /*4470*/  IADD3 R3, P0, PT, R4, R3, RZ ;  /* 0x0000000304037210 */ /* 0x000fca0007f1e0ff */
[----:B------:R-:W-:Y:S01]  /*4480*/  IMAD.X R2, RZ, RZ, R2, P0 ;  /* 0x000000ffff027224 */ /* 0x000fe200000e0602 */
[----:B0-----:R-:W-:-:S04]  /*4490*/  LEA R10, P1, R3, UR6, 0x4 ;  /* 0x00000006030a7c11 */ /* 0x001fc8000f8220ff */
[----:B------:R-:W-:Y:S02]  /*44a0*/  IADD3 R10, P0, PT, R10, 0x3008, RZ ;  /* 0x000030080a0a7810 */ /* 0x000fe40007f1e0ff */
[----:B------:R-:W-:-:S05]  /*44b0*/  LEA.HI.X R11, R3, UR7, R2, 0x4, P1 ;  /* 0x00000007030b7c11 */ /* 0x000fca00088f2402 */
[----:B------:R-:W-:-:S07]  /*44c0*/  IMAD.X R11, RZ, RZ, R11, P0 ;  /* 0x000000ffff0b7224 */ /* 0x000fce00000e060b */
.L_x_89:
[----:B------:R-:W2:Y:S04]  /*44d0*/  LDG.E.CONSTANT R17, desc[UR10][R10.64+-0x3008] ;  /* 0xffcff80a0a117981 */ /* 0x000ea8000c1e9900 */
[----:B------:R-:W3:Y:S04]  /*44e0*/  LDG.E.64.CONSTANT R14, desc[UR10][R10.64+-0x3000] ;  /* 0xffd0000a0a0e7981 */ /* 0x000ee8000c1e9b00 */
[----:B------:R0:W5:Y:S04]  /*44f0*/  LDG.E.CONSTANT R23, desc[UR10][R10.64+-0x2008] ;  /* 0xffdff80a0a177981 */ /* 0x000168000c1e9900 */
        /* <DEDUP_REMOVED lines=22> */
.L_x_82:
[----:B------:R-:W-:Y:S05]  /*4660*/  BSYNC.RECONVERGENT B2 ;  /* 0x0000000000027941 */ /* 0x000fea0003800200 */
.L_x_81:
        /* <DEDUP_REMOVED lines=17> */
.L_x_84:
[----:B------:R-:W-:Y:S05]  /*4780*/  BSYNC.RECONVERGENT B2 ;  /* 0x0000000000027941 */ /* 0x000fea0003800200 */
.L_x_83:
        /* <DEDUP_REMOVED lines=17> */
.L_x_86:
[----:B------:R-:W-:Y:S05]  /*48a0*/  BSYNC.RECONVERGENT B2 ;  /* 0x0000000000027941 */ /* 0x000fea0003800200 */
.L_x_85:
        /* <DEDUP_REMOVED lines=17> */
.L_x_88:
[----:B------:R-:W-:Y:S05]  /*49c0*/  BSYNC.RECONVERGENT B2 ;  /* 0x0000000000027941 */ /* 0x000fea0003800200 */
.L_x_87:
[----:B------:R-:W-:Y:S01]  /*49d0*/  VIADD R4, R4, 0x400 ;  /* 0x0000040004047836 */ /* 0x000fe20000000000 */
[----:B------:R-:W-:-:S04]  /*49e0*/  IADD3 R10, P1, PT, R10, 0x4000, RZ ;  /* 0x000040000a0a7810 */ /* 0x000fc80007f3e0ff */
[----:B------:R-:W-:Y:S01]  /*49f0*/  ISETP.GE.AND P0, PT, R4, R5, PT ;  /* 0x000000050400720c */ /* 0x000fe20003f06270 */
[----:B------:R-:W-:-:S12]  /*4a00*/  IMAD.X R11, RZ, RZ, R11, P1 ;  /* 0x000000ffff0b7224 */ /* 0x000fd800008e060b */
[----:B------:R-:W-:Y:S05]  /*4a10*/  @!P0 BRA `(.L_x_89) ;  /* 0xfffffff800ac8947 */ /* 0x000fea000383ffff */
.L_x_75:
[----:B------:R-:W-:Y:S05]  /*4a20*/  BSYNC.RECONVERGENT B1 ;  /* 0x0000000000017941 */ /* 0x000fea0003800200 */
.L_x_74:
[----:B------:R-:W0:Y:S01]  /*4a30*/  S2R R2, SR_LANEID ;  /* 0x0000000000027919 */ /* 0x000e220000000000 */
[----:B------:R-:W-:Y:S01]  /*4a40*/  BSSY.RECONVERGENT B1, `(.L_x_90) ;  /* 0x000001e000017945 */ /* 0x000fe20003800200 */
[----:B------:R-:W-:Y:S01]  /*4a50*/  IMAD.MOV.U32 R6, RZ, RZ, R8 ;  /* 0x000000ffff067224 */ /* 0x000fe200078e0008 */
[----:B------:R1:W2:Y:S01]  /*4a60*/  SHFL.DOWN PT, R3, R26, 0x1, 0x1f ;  /* 0x08201f001a037f89 */ /* 0x0002a200000e0000 */
[----:B------:R-:W-:-:S03]  /*4a70*/  IMAD.MOV.U32 R7, RZ, RZ, R9 ;  /* 0x000000ffff077224 */ /* 0x000fc600078e0009 */
[----:B------:R1:W3:Y:S04]  /*4a80*/  SHFL.DOWN PT, R5, R8, 0x1, 0x1f ;  /* 0x08201f0008057f89 */ /* 0x0002e800000e0000 */
[----:B------:R1:W4:Y:S01]  /*4a90*/  SHFL.DOWN PT, R4, R9, 0x1, 0x1f ;  /* 0x08201f0009047f89 */ /* 0x00032200000e0000 */
[C---:B0-----:R-:W-:Y:S02]  /*4aa0*/  ISETP.GT.AND P0, PT, R2.reuse, 0x1e, PT ;  /* 0x0000001e0200780c */ /* 0x041fe40003f04270 */
[C---:B------:R-:W-:Y:S02]  /*4ab0*/  ISETP.GT.AND P1, PT, R2.reuse, 0x1d, PT ;  /* 0x0000001d0200780c */ /* 0x040fe40003f24270 */
[C---:B------:R-:W-:Y:S02]  /*4ac0*/  ISETP.GT.AND P5, PT, R2.reuse, 0x1b, PT ;  /* 0x0000001b0200780c */ /* 0x040fe40003fa4270 */
[----:B------:R-:W-:-:S02]  /*4ad0*/  ISETP.GT.AND P4, PT, R2, 0x17, PT ;  /* 0x000000170200780c */ /* 0x000fc40003f84270 */
[C---:B------:R-:W-:Y:S02]  /*4ae0*/  ISETP.GT.AND P3, PT, R2.reuse, 0xf, PT ;  /* 0x0000000f0200780c */ /* 0x040fe40003f64270 */
[----:B------:R-:W-:Y:S01]  /*4af0*/  ISETP.NE.AND P2, PT, R2, RZ, PT ;  /* 0x000000ff0200720c */ /* 0x000fe20003f45270 */
[----:B------:R-:W-:Y:S02]  /*4b00*/  IMAD.MOV.U32 R2, RZ, RZ, R26 ;  /* 0x000000ffff027224 */ /* 0x000fe400078e001a */
[----:B-1234-:R-:W-:Y:S10]  /*4b10*/  @P0 BRA `(.L_x_91) ;  /* 0x0000000000400947 */ /* 0x01eff40003800000 */
        /* <DEDUP_REMOVED lines=9> */
[----:B------:R-:W-:-:S04]  /*4bb0*/  @P6 ISETP.GE.U32.AND P0, PT, R8, R5, PT ;  /* 0x000000050800620c */ /* 0x000fc80003f06070 */
[----:B------:R-:W-:-:S04]  /*4bc0*/  @P6 ISETP.GE.AND.EX P0, PT, R9, R4, PT, P0 ;  /* 0x000000040900620c */ /* 0x000fc80003f06300 */
[----:B------:R-:W-:Y:S02]  /*4bd0*/  @P6 SEL R2, R26, R3, !P0 ;  /* 0x000000031a026207 */ /* 0x000fe40004000000 */
[----:B------:R-:W-:-:S04]  /*4be0*/  @P6 ISETP.LT.U32.AND P0, PT, R8, R5, PT ;  /* 0x000000050800620c */ /* 0x000fc80003f01070 */
[----:B------:R-:W-:-:S04]  /*4bf0*/  @P6 ISETP.LT.AND.EX P0, PT, R9, R4, PT, P0 ;  /* 0x000000040900620c */ /* 0x000fc80003f01300 */
[----:B------:R-:W-:Y:S02]  /*4c00*/  @P6 SEL R6, R8, R5, P0 ;  /* 0x0000000508066207 */ /* 0x000fe40000000000 */
[----:B------:R-:W-:-:S07]  /*4c10*/  @P6 SEL R7, R9, R4, P0 ;  /* 0x0000000409076207 */ /* 0x000fce0000000000 */
.L_x_91:
[----:B------:R-:W-:Y:S05]  /*4c20*/  BSYNC.RECONVERGENT B1 ;  /* 0x0000000000017941 */ /* 0x000fea0003800200 */
.L_x_90:
[----:B------:R0:W1:Y:S01]  /*4c30*/  SHFL.DOWN PT, R9, R2, 0x2, 0x1f ;  /* 0x08401f0002097f89 */ /* 0x00006200000e0000 */
[----:B------:R-:W-:Y:S01]  /*4c40*/  BSSY.RECONVERGENT B1, `(.L_x_92) ;  /* 0x0000017000017945 */ /* 0x000fe20003800200 */
[----:B------:R-:W-:Y:S02]  /*4c50*/  IMAD.MOV.U32 R3, RZ, RZ, R2 ;  /* 0x000000ffff037224 */ /* 0x000fe400078e0002 */
[----:B------:R0:W2:Y:S01]  /*4c60*/  SHFL.DOWN PT, R11, R6, 0x2, 0x1f ;  /* 0x08401f00060b7f89 */ /* 0x0000a200000e0000 */
[----:B------:R-:W-:Y:S02]  /*4c70*/  IMAD.MOV.U32 R4, RZ, RZ, R6 ;  /* 0x000000ffff047224 */ /* 0x000fe400078e0006 */
[----:B------:R-:W-:Y:S01]  /*4c80*/  IMAD.MOV.U32 R5, RZ, RZ, R7 ;  /* 0x000000ffff057224 */ /* 0x000fe200078e0007 */
[----:B------:R0:W3:Y:S01]  /*4c90*/  SHFL.DOWN PT, R8, R7, 0x2, 0x1f ;  /* 0x08401f0007087f89 */ /* 0x0000e200000e0000 */
[----:B------:R-:W-:Y:S05]  /*4ca0*/  @P1 BRA `(.L_x_93) ;  /* 0x0000000000401947 */ /* 0x000fea0003800000 */
[----:B-1----:R-:W-:Y:S01]  /*4cb0*/  ISETP.GE.AND P0, PT, R2, R9, PT ;  /* 0x000000090200720c */ /* 0x002fe20003f06270 */
[----:B------:R-:W-:Y:S02]  /*4cc0*/  IMAD.MOV.U32 R3, RZ, RZ, R9 ;  /* 0x000000ffff037224 */ /* 0x000fe400078e0009 */
[----:B--2---:R-:W-:Y:S02]  /*4cd0*/  IMAD.MOV.U32 R4, RZ, RZ, R11 ;  /* 0x000000ffff047224 */ /* 0x004fe400078e000b */
        /* <DEDUP_REMOVED lines=13> */
.L_x_93:
[----:B------:R-:W-:Y:S05]  /*4db0*/  BSYNC.RECONVERGENT B1 ;  /* 0x0000000000017941 */ /* 0x000fea0003800200 */
.L_x_92:
[----:B---3--:R3:W4:Y:S01]  /*4dc0*/  SHFL.DOWN PT, R8, R3, 0x4, 0x1f ;  /* 0x08801f0003087f89 */ /* 0x00872200000e0000 */
[----:B------:R-:W-:Y:S01]  /*4dd0*/  BSSY.RECONVERGENT B1, `(.L_x_94) ;  /* 0x0000017000017945 */ /* 0x000fe20003800200 */
[----:B0-----:R-:W-:Y:S02]  /*4de0*/  IMAD.MOV.U32 R2, RZ, RZ, R3 ;  /* 0x000000ffff027224 */ /* 0x001fe400078e0003 */
[----:B-1----:R3:W0:Y:S01]  /*4df0*/  SHFL.DOWN PT, R9, R4, 0x4, 0x1f ;  /* 0x08801f0004097f89 */ /* 0x00262200000e0000 */
[----:B------:R-:W-:Y:S02]  /*4e00*/  IMAD.MOV.U32 R6, RZ, RZ, R4 ;  /* 0x000000ffff067224 */ /* 0x000fe400078e0004 */
[----:B------:R-:W-:Y:S01]  /*4e10*/  IMAD.MOV.U32 R7, RZ, RZ, R5 ;  /* 0x000000ffff077224 */ /* 0x000fe200078e0005 */
[----:B------:R3:W1:Y:S01]  /*4e20*/  SHFL.DOWN PT, R10, R5, 0x4, 0x1f ;  /* 0x08801f00050a7f89 */ /* 0x00066200000e0000 */
[----:B------:R-:W-:Y:S05]  /*4e30*/  @P5 BRA `(.L_x_95) ;  /* 0x0000000000405947 */ /* 0x000fea0003800000 */
[----:B----4-:R-:W-:Y:S01]  /*4e40*/  ISETP.GE.AND P0, PT, R3, R8, PT ;  /* 0x000000080300720c */ /* 0x010fe20003f06270 */
[----:B------:R-:W-:Y:S02]  /*4e50*/  IMAD.MOV.U32 R2, RZ, RZ, R8 ;  /* 0x000000ffff027224 */ /* 0x000fe400078e0008 */
[----:B0-----:R-:W-:Y:S02]  /*4e60*/  IMAD.MOV.U32 R6, RZ, RZ, R9 ;  /* 0x000000ffff067224 */ /* 0x001fe400078e0009 */
[----:B-1----:R-:W-:-:S08]  /*4e70*/  IMAD.MOV.U32 R7, RZ, RZ, R10 ;  /* 0x000000ffff077224 */ /* 0x002fd000078e000a */
        /* <DEDUP_REMOVED lines=12> */
.L_x_95:
[----:B------:R-:W-:Y:S05]  /*4f40*/  BSYNC.RECONVERGENT B1 ;  /* 0x0000000000017941 */ /* 0x000fea0003800200 */
.L_x_94:
[----:B0-----:R0:W0:Y:S01]  /*4f50*/  SHFL.DOWN PT, R9, R2, 0x8, 0x1f ;  /* 0x09001f0002097f89 */ /* 0x00102200000e0000 */
[----:B------:R-:W-:Y:S01]  /*4f60*/  BSSY.RECONVERGENT B1, `(.L_x_96) ;  /* 0x0000017000017945 */ /* 0x000fe20003800200 */
[----:B---3--:R-:W-:Y:S02]  /*4f70*/  IMAD.MOV.U32 R3, RZ, RZ, R2 ;  /* 0x000000ffff037224 */ /* 0x008fe400078e0002 */
[----:B--2---:R2:W3:Y:S01]  /*4f80*/  SHFL.DOWN PT, R11, R6, 0x8, 0x1f ;  /* 0x09001f00060b7f89 */ /* 0x0044e200000e0000 */
[----:B------:R-:W-:Y:S02]  /*4f90*/  IMAD.MOV.U32 R4, RZ, RZ, R6 ;  /* 0x000000ffff047224 */ /* 0x000fe400078e0006 */
[----:B------:R-:W-:Y:S01]  /*4fa0*/  IMAD.MOV.U32 R5, RZ, RZ, R7 ;  /* 0x000000ffff057224 */ /* 0x000fe200078e0007 */
[----:B----4-:R2:W4:Y:S01]  /*4fb0*/  SHFL.DOWN PT, R8, R7, 0x8, 0x1f ;  /* 0x09001f0007087f89 */ /* 0x01052200000e0000 */
[----:B------:R-:W-:Y:S05]  /*4fc0*/  @P4 BRA `(.L_x_97) ;  /* 0x0000000000404947 */ /* 0x000fea0003800000 */
[----:B0-----:R-:W-:Y:S01]  /*4fd0*/  ISETP.GE.AND P0, PT, R2, R9, PT ;  /* 0x000000090200720c */ /* 0x001fe20003f06270 */
[----:B------:R-:W-:Y:S02]  /*4fe0*/  IMAD.MOV.U32 R3, RZ, RZ, R9 ;  /* 0x000000ffff037224 */ /* 0x000fe400078e0009 */
[----:B---3--:R-:W-:Y:S02]  /*4ff0*/  IMAD.MOV.U32 R4, RZ, RZ, R11 ;  /* 0x000000ffff047224 */ /* 0x008fe400078e000b */
[----:B----4-:R-:W-:-:S08]  /*5000*/  IMAD.MOV.U32 R5, RZ, RZ, R8 ;  /* 0x000000ffff057224 */ /* 0x010fd000078e0008 */
        /* <DEDUP_REMOVED lines=12> */
.L_x_97:
[----:B------:R-:W-:Y:S05]  /*50d0*/  BSYNC.RECONVERGENT B1 ;  /* 0x0000000000017941 */ /* 0x000fea0003800200 */
.L_x_96:
[----:B0-----:R0:W0:Y:S01]  /*50e0*/  SHFL.DOWN PT, R2, R3, 0x10, 0x1f ;  /* 0x0a001f0003027f89 */ /* 0x00102200000e0000 */
[----:B------:R-:W-:Y:S01]  /*50f0*/  BSSY.RECONVERGENT B1, `(.L_x_98) ;  /* 0x0000017000017945 */ /* 0x000fe20003800200 */
[----:B----4-:R-:W-:Y:S02]  /*5100*/  IMAD.MOV.U32 R8, RZ, RZ, R3 ;  /* 0x000000ffff087224 */ /* 0x010fe400078e0003 */
[----:B------:R4:W0:Y:S01]  /*5110*/  SHFL.DOWN PT, R9, R4, 0x10, 0x1f ;  /* 0x0a001f0004097f89 */ /* 0x00082200000e0000 */
[----:B--2---:R-:W-:Y:S02]  /*5120*/  IMAD.MOV.U32 R7, RZ, RZ, R4 ;  /* 0x000000ffff077224 */ /* 0x004fe400078e0004 */
[----:B------:R-:W-:Y:S01]  /*5130*/  IMAD.MOV.U32 R6, RZ, RZ, R5 ;  /* 0x000000ffff067224 */ /* 0x000fe200078e0005 */
[----:B-1----:R4:W1:Y:S01]  /*5140*/  SHFL.DOWN PT, R10, R5, 0x10, 0x1f ;  /* 0x0a001f00050a7f89 */ /* 0x00286200000e0000 */
[----:B------:R-:W-:Y:S05]  /*5150*/  @P3 BRA `(.L_x_99) ;  /* 0x0000000000403947 */ /* 0x000fea0003800000 */
[----:B0-----:R-:W-:Y:S01]  /*5160*/  ISETP.GE.AND P0, PT, R3, R2, PT ;  /* 0x000000020300720c */ /* 0x001fe20003f06270 */
[----:B------:R-:W-:Y:S02]  /*5170*/  IMAD.MOV.U32 R8, RZ, RZ, R2 ;  /* 0x000000ffff087224 */ /* 0x000fe400078e0002 */
[----:B------:R-:W-:Y:S02]  /*5180*/  IMAD.MOV.U32 R7, RZ, RZ, R9 ;  /* 0x000000ffff077224 */ /* 0x000fe400078e0009 */
        /* <DEDUP_REMOVED lines=13> */
.L_x_99:
[----:B------:R-:W-:Y:S05]  /*5260*/  BSYNC.RECONVERGENT B1 ;  /* 0x0000000000017941 */ /* 0x000fea0003800200 */
.L_x_98:
[----:B------:R-:W-:Y:S04]  /*5270*/  BSSY.RECONVERGENT B1, `(.L_x_100) ;  /* 0x000000c000017945 */ /* 0x000fe80003800200 */
[----:B------:R-:W-:Y:S05]  /*5280*/  @P2 BRA `(.L_x_101) ;  /* 0x0000000000282947 */ /* 0x000fea0003800000 */
[----:B----4-:R-:W2:Y:S01]  /*5290*/  S2R R4, SR_CgaCtaId ;  /* 0x0000000000047919 */ /* 0x010ea20000008800 */
[----:B0-----:R-:W-:Y:S02]  /*52a0*/  MOV R3, 0x400 ;  /* 0x0000040000037802 */ /* 0x001fe40000000f00 */
[----:B------:R-:W-:-:S04]  /*52b0*/  SHF.R.U32.HI R2, RZ, 0x1, R0 ;  /* 0x00000001ff027819 */ /* 0x000fc80000011600 */
[----:B------:R-:W-:Y:S02]  /*52c0*/  LOP3.LUT R2, R2, 0x1f0, RZ, 0xc0, !PT ;  /* 0x000001f002027812 */ /* 0x000fe400078ec0ff */
[----:B--2---:R-:W-:-:S05]  /*52d0*/  LEA R3, R4, R3, 0x18 ;  /* 0x0000000304037211 */ /* 0x004fca00078ec0ff */
[----:B------:R-:W-:Y:S02]  /*52e0*/  IMAD.IADD R5, R2, 0x1, R3 ;  /* 0x0000000102057824 */ /* 0x000fe400078e0203 */
[----:B------:R-:W-:Y:S02]  /*52f0*/  IMAD.MOV.U32 R2, RZ, RZ, R7 ;  /* 0x000000ffff027224 */ /* 0x000fe400078e0007 */
[----:B------:R-:W-:Y:S01]  /*5300*/  IMAD.MOV.U32 R3, RZ, RZ, R6 ;  /* 0x000000ffff037224 */ /* 0x000fe200078e0006 */
[----:B------:R2:W-:Y:S04]  /*5310*/  STS [R5+0x8], R8 ;  /* 0x0000080805007388 */ /* 0x0005e80000000800 */
[----:B------:R2:W-:Y:S02]  /*5320*/  STS.64 [R5+0x10], R2 ;  /* 0x0000100205007388 */ /* 0x0005e40000000a00 */
.L_x_101:
[----:B------:R-:W-:Y:S05]  /*5330*/  BSYNC.RECONVERGENT B1 ;  /* 0x0000000000017941 */ /* 0x000fea0003800200 */
.L_x_100:
        /* <DEDUP_REMOVED lines=8> */
[----:B----4-:R-:W2:Y:S04]  /*53c0*/  LDS.64 R4, [R24+0x20] ;  /* 0x0000200018047984 */ /* 0x010ea80000000a00 */
[----:B------:R4:W1:Y:S04]  /*53d0*/  LDS R18, [R24+0x28] ;  /* 0x0000280018127984 */ /* 0x0008680000000800 */
[----:B------:R4:W1:Y:S01]  /*53e0*/  LDS R16, [R24+0x38] ;  /* 0x0000380018107984 */ /* 0x0008620000000800 */
[----:B0-----:R-:W-:Y:S01]  /*53f0*/  ISETP.GE.AND P0, PT, R8, R3, PT ;  /* 0x000000030800720c */ /* 0x001fe20003f06270 */
[----:B------:R-:W-:-:S02]  /*5400*/  IMAD.MOV.U32 R19, RZ, RZ, R3 ;  /* 0x000000ffff137224 */ /* 0x000fc400078e0003 */
[----:B--2---:R-:W-:Y:S02]  /*5410*/  IMAD.MOV.U32 R21, RZ, RZ, R4 ;  /* 0x000000ffff157224 */ /* 0x004fe400078e0004 */
[----:B------:R-:W-:-:S08]  /*5420*/  IMAD.MOV.U32 R20, RZ, RZ, R5 ;  /* 0x000000ffff147224 */ /* 0x000fd000078e0005 */
[----:B-1--4-:R-:W-:Y:S05]  /*5430*/  @!P0 BRA `(.L_x_103) ;  /* 0x00000000002c8947 */ /* 0x012fea0003800000 */
        /* <DEDUP_REMOVED lines=11> */
.L_x_103:
[----:B------:R-:W-:Y:S05]  /*54f0*/  BSYNC.RECONVERGENT B1 ;  /* 0x0000000000017941 */ /* 0x000fea0003800200 */
.L_x_102:
[----:B------:R-:W0:Y:S01]  /*5500*/  LDS.64 R4, [R24+0x30] ;  /* 0x0000300018047984 */ /* 0x000e220000000a00 */
[----:B------:R-:W-:Y:S01]  /*5510*/  ISETP.GE.AND P0, PT, R19, R18, PT ;  /* 0x000000121300720c */ /* 0x000fe20003f06270 */
[----:B------:R-:W-:Y:S01]  /*5520*/  BSSY.RECONVERGENT B1, `(.L_x_104) ;  /* 0x0000019000017945 */ /* 0x000fe20003800200 */
[----:B------:R-:W-:Y:S01]  /*5530*/  IMAD.MOV.U32 R23, RZ, RZ, R18 ;  /* 0x000000ffff177224 */ /* 0x000fe200078e0012 */
[----:B------:R1:W2:Y:S04]  /*5540*/  LDS R17, [R24+0x48] ;  /* 0x0000480018117984 */ /* 0x0002a80000000800 */
[----:B------:R1:W4:Y:S04]  /*5550*/  LDS R15, [R24+0x58] ;  /* 0x00005800180f7984 */ /* 0x0003280000000800 */
[----:B------:R1:W1:Y:S04]  /*5560*/  LDS R14, [R24+0x68] ;  /* 0x00006800180e7984 */ /* 0x0002680000000800 */
[----:B------:R0:W1:Y:S04]  /*5570*/  LDS R0, [R24+0x78] ;  /* 0x0000780018007984 */ /* 0x0000680000000800 */
[----:B------:R0:W1:Y:S04]  /*5580*/  LDS.64 R6, [R24+0x40] ;  /* 0x0000400018067984 */ /* 0x0000680000000a00 */
[----:B------:R0:W1:Y:S04]  /*5590*/  LDS.64 R8, [R24+0x50] ;  /* 0x0000500018087984 */ /* 0x0000680000000a00 */
[----:B---3--:R3:W1:Y:S04]  /*55a0*/  LDS.64 R10, [R24+0x60] ;  /* 0x00006000180a7984 */ /* 0x0086680000000a00 */
        /* <DEDUP_REMOVED lines=16> */
.L_x_105:
[----:B------:R-:W-:Y:S05]  /*56b0*/  BSYNC.RECONVERGENT B1 ;  /* 0x0000000000017941 */ /* 0x000fea0003800200 */
.L_x_104:
        /* <DEDUP_REMOVED lines=17> */
.L_x_107:
[----:B------:R-:W-:Y:S05]  /*57d0*/  BSYNC.RECONVERGENT B1 ;  /* 0x0000000000017941 */ /* 0x000fea0003800200 */
.L_x_106:
[----:B--2---:R-:W-:Y:S01]  /*57e0*/  ISETP.GE.AND P0, PT, R4, R17, PT ;  /* 0x000000110400720c */ /* 0x004fe20003f06270 */
        /* <DEDUP_REMOVED lines=16> */
.L_x_109:
[----:B------:R-:W-:Y:S05]  /*58f0*/  BSYNC.RECONVERGENT B1 ;  /* 0x0000000000017941 */ /* 0x000fea0003800200 */
.L_x_108:
[----:B----4-:R-:W-:Y:S01]  /*5900*/  ISETP.GE.AND P0, PT, R6, R15, PT ;  /* 0x0000000f0600720c */ /* 0x010fe20003f06270 */
        /* <DEDUP_REMOVED lines=16> */
.L_x_111:
[----:B------:R-:W-:Y:S05]  /*5a10*/  BSYNC.RECONVERGENT B1 ;  /* 0x0000000000017941 */ /* 0x000fea0003800200 */
.L_x_110:
        /* <DEDUP_REMOVED lines=17> */
.L_x_113:
[----:B------:R-:W-:Y:S05]  /*5b30*/  BSYNC.RECONVERGENT B1 ;  /* 0x0000000000017941 */ /* 0x000fea0003800200 */
.L_x_112:
        /* <DEDUP_REMOVED lines=16> */
.L_x_34:
[----:B------:R-:W-:Y:S05]  /*5c40*/  BSYNC.RECONVERGENT B0 ;  /* 0x0000000000007941 */ /* 0x000fea0003800200 */
.L_x_1:
[----:B------:R-:W-:Y:S05]  /*5c50*/  @P1 EXIT ;  /* 0x000000000000194d */ /* 0x000fea0003800000 */
[----:B0-2-4-:R-:W0:Y:S01]  /*5c60*/  LDC.64 R2, c[0x0][0x388] ;  /* 0x0000e200ff027b82 */ /* 0x015e220000000a00 */
[----:B------:R-:W-:-:S04]  /*5c70*/  LOP3.LUT R7, R7, R6, RZ, 0x3c, !PT ;  /* 0x0000000607077212 */ /* 0x000fc800078e3cff */
[----:B------:R-:W-:-:S04]  /*5c80*/  LOP3.LUT R6, R7, R6, RZ, 0x3c, !PT ;  /* 0x0000000607067212 */ /* 0x000fc800078e3cff */
[----:B------:R-:W-:-:S05]  /*5c90*/  LOP3.LUT R7, R7, R6, RZ, 0x3c, !PT ;  /* 0x0000000607077212 */ /* 0x000fca00078e3cff */
[----:B0-----:R-:W-:Y:S04]  /*5ca0*/  STG.E.64 desc[UR10][R2.64+0x8], R6 ;  /* 0x0000080602007986 */ /* 0x001fe8000c101b0a */
[----:B------:R-:W-:Y:S01]  /*5cb0*/  STG.E desc[UR10][R2.64], R8 ;  /* 0x0000000802007986 */ /* 0x000fe2000c10190a */
[----:B------:R-:W-:Y:S05]  /*5cc0*/  EXIT ;  /* 0x000000000000794d */ /* 0x000fea0003800000 */
.L_x_114:
        /* <DEDUP_REMOVED lines=11> */
.L_x_870:


//--------------------- .text._ZN6thrust24THRUST_300001_SM_1000_NS8cuda_cub4core6detail13_kernel_agentINS1_8__reduce10DrainAgentIlEEJN3cub18CUB_300001_SM_10009GridQueueIyEElEEEvDpT0_ --------------------------
	.section	.text._ZN6thrust24THRUST_300001_SM_1000_NS8cuda_cub4core6detail13_kernel_agentINS1_8__reduce10DrainAgentIlEEJN3cub18CUB_300001_SM_10009GridQueueIyEElEEEvDpT0_,"ax",@progbits
	.align	128
        .global         _ZN6thrust24THRUST_300001_SM_1000_NS8cuda_cub4core6detail13_kernel_agentINS1_8__reduce10DrainAgentIlEEJN3cub18CUB_300001_SM_10009GridQueueIyEElEEEvDpT0_
        .type           _ZN6thrust24THRUST_300001_SM_1000_NS8cuda_cub4core6detail13_kernel_agentINS1_8__reduce10DrainAgentIlEEJN3cub18CUB_300001_SM_10009GridQueueIyEElEEEvDpT0_,@function
        .size           _ZN6thrust24THRUST_300001_SM_1000_NS8cuda_cub4core6detail13_kernel_agentINS1_8__reduce10DrainAgentIlEEJN3cub18CUB_300001_SM_10009GridQueueIyEElEEEvDpT0_,(.L_x_871 - _ZN6thrust24THRUST_300001_SM_1000_NS8cuda_cub4core6detail13_kernel_agentINS1_8__reduce10DrainAgentIlEEJN3cub18CUB_300001_SM_10009GridQueueIyEElEEEvDpT0_)
        .other          _ZN6thrust24THRUST_300001_SM_1000_NS8cuda_cub4core6detail13_kernel_agentINS1_8__reduce10DrainAgentIlEEJN3cub18CUB_300001_SM_10009GridQueueIyEElEEEvDpT0_,@"STO_CUDA_ENTRY STV_DEFAULT"
_ZN6thrust24THRUST_300001_SM_1000_NS8cuda_cub4core6detail13_kernel_agentINS1_8__reduce10DrainAgentIlEEJN3cub18CUB_300001_SM_10009GridQueueIyEElEEEvDpT0_:
.text._ZN6thrust24THRUST_300001_SM_1000_NS8cuda_cub4core6detail13_kernel_agentINS1_8__reduce10DrainAgentIlEEJN3cub18CUB_300001_SM_10009GridQueueIyEElEEEvDpT0_:
[----:B------:R-:W-:Y:S08]  /*0000*/  LDC R1, c[0x0][0x37c] ;  /* 0x0000df00ff017b82 */ /* 0x000ff00000000800 */
[----:B------:R-:W0:Y:S01]  /*0010*/  LDC.64 R2, c[0x0][0x380] ;  /* 0x0000e000ff027b82 */ /* 0x000e220000000a00 */
[----:B------:R-:W0:Y:S07]  /*0020*/  LDCU.64 UR4, c[0x0][0x358] ;  /* 0x00006b00ff0477ac */ /* 0x000e2e0008000a00 */
[----:B------:R-:W1:Y:S01]  /*0030*/  LDC.64 R4, c[0x0][0x388] ;  /* 0x0000e200ff047b82 */ /* 0x000e620000000a00 */
[----:B0-----:R-:W-:Y:S04]  /*0040*/  STG.E.64 desc[UR4][R2.64+0x8], RZ ;  /* 0x000008ff02007986 */ /* 0x001fe8000c101b04 */
[----:B-1----:R-:W-:Y:S01]  /*0050*/  STG.E.64 desc[UR4][R2.64], R4 ;  /* 0x0000000402007986 */ /* 0x002fe2000c101b04 */
[----:B------:R-:W-:Y:S05]  /*0060*/  EXIT ;  /* 0x000000000000794d */ /* 0x000fea0003800000 */
.L_x_115:
        /* <DEDUP_REMOVED lines=9> */
.L_x_871:


//--------------------- .text._ZN6thrust24THRUST_300001_SM_1000_NS8cuda_cub4core6detail13_kernel_agentINS1_8__reduce11ReduceAgentINS0_12zip_iteratorIN4cuda3std3__45tupleIJNS0_10device_ptrIiEENS0_17counting_iteratorIlNS0_11use_defaultESF_SF_EEEEEEEPNSB_IJilEEESJ_lNS1_9__extrema9arg_max_fIilNSA_4lessIiEEEEEEJSI_SK_lN3cub18CUB_300001_SM_100013GridEvenShareIlEENSS_9GridQueueIyEESP_EEEvDpT0_ --------------------------
	.section	.text._ZN6thrust24THRUST_300001_SM_1000_NS8cuda_cub4core6detail13_kernel_agentINS1_8__reduce11ReduceAgentINS0_12zip_iteratorIN4cuda3std3__45tupleIJNS0_10device_ptrIiEENS0_17counting_iteratorIlNS0_11use_defaultESF_SF_EEEEEEEPNSB_IJilEEESJ_lNS1_9__extrema9arg_max_fIilNSA_4lessIiEEEEEEJSI_SK_lN3cub18CUB_300001_SM_100013GridEvenShareIlEENSS_9GridQueueIyEESP_EEEvDpT0_,"ax",@progbits
	.align	128
        .global         _ZN6thrust24THRUST_300001_SM_1000_NS8cuda_cub4core6detail13_kernel_agentINS1_8__reduce11ReduceAgentINS0_12zip_iteratorIN4cuda3std3__45tupleIJNS0_10device_ptrIiEENS0_17counting_iteratorIlNS0_11use_defaultESF_SF_EEEEEEEPNSB_IJilEEESJ_lNS1_9__extrema9arg_max_fIilNSA_4lessIiEEEEEEJSI_SK_lN3cub18CUB_300001_SM_100013GridEvenShareIlEENSS_9GridQueueIyEESP_EEEvDpT0_
        .type           _ZN6thrust24THRUST_300001_SM_1000_NS8cuda_cub4core6detail13_kernel_agentINS1_8__reduce11ReduceAgentINS0_12zip_iteratorIN4cuda3std3__45tupleIJNS0_10device_ptrIiEENS0_17counting_iteratorIlNS0_11use_defaultESF_SF_EEEEEEEPNSB_IJilEEESJ_lNS1_9__extrema9arg_max_fIilNSA_4lessIiEEEEEEJSI_SK_lN3cub18CUB_300001_SM_100013GridEvenShareIlEENSS_9GridQueueIyEESP_EEEvDpT0_,@function
        .size           _ZN6thrust24THRUST_300001_SM_1000_NS8cuda_cub4core6detail13_kernel_agentINS1_8__reduce11ReduceAgentINS0_12zip_iteratorIN4cuda3std3__45tupleIJNS0_10device_ptrIiEENS0_17counting_iteratorIlNS0_11use_defaultESF_SF_EEEEEEEPNSB_IJilEEESJ_lNS1_9__extrema9arg_max_fIilNSA_4lessIiEEEEEEJSI_SK_lN3cub18CUB_300001_SM_100013GridEvenShareIlEENSS_9GridQueueIyEESP_EEEvDpT0_,(.L_x_872 - _ZN6thrust24THRUST_300001_SM_1000_NS8cuda_cub4core6detail13_kernel_agentINS1_8__reduce11ReduceAgentINS0_12zip_iteratorIN4cuda3std3__45tupleIJNS0_10device_ptrIiEENS0_17counting_iteratorIlNS0_11use_defaultESF_SF_EEEEEEEPNSB_IJilEEESJ_lNS1_9__extrema9arg_max_fIilNSA_4lessIiEEEEEEJSI_SK_lN3cub18CUB_300001_SM_100013GridEvenShareIlEENSS_9GridQueueIyEESP_EEEvDpT0_)
        .other          _ZN6thrust24THRUST_300001_SM_1000_NS8cuda_cub4core6detail13_kernel_agentINS1_8__reduce11ReduceAgentINS0_12zip_iteratorIN4cuda3std3__45tupleIJNS0_10device_ptrIiEENS0_17counting_iteratorIlNS0_11use_defaultESF_SF_EEEEEEEPNSB_IJilEEESJ_lNS1_9__extrema9arg_max_fIilNSA_4lessIiEEEEEEJSI_SK_lN3cub18CUB_300001_SM_100013GridEvenShareIlEENSS_9GridQueueIyEESP_EEEvDpT0_,@"STO_CUDA_ENTRY STV_DEFAULT"
_ZN6thrust24THRUST_300001_SM_1000_NS8cuda_cub4core6detail13_kernel_agentINS1_8__reduce11ReduceAgentINS0_12zip_iteratorIN4cuda3std3__45tupleIJNS0_10device_ptrIiEENS0_17counting_iteratorIlNS0_11use_defaultESF_SF_EEEEEEEPNSB_IJilEEESJ_lNS1_9__extrema9arg_max_fIilNSA_4lessIiEEEEEEJSI_SK_lN3cub18CUB_300001_SM_100013GridEvenShareIlEENSS_9GridQueueIyEESP_EEEvDpT0_:
.text._ZN6thrust24THRUST_300001_SM_1000_NS8cuda_cub4core6detail13_kernel_agentINS1_8__reduce11ReduceAgentINS0_12zip_iteratorIN4cuda3std3__45tupleIJNS0_10device_ptrIiEENS0_17counting_iteratorIlNS0_11use_defaultESF_SF_EEEEEEEPNSB_IJilEEESJ_lNS1_9__extrema9arg_max_fIilNSA_4lessIiEEEEEEJSI_SK_lN3cub18CUB_300001_SM_100013GridEvenShareIlEENSS_9GridQueueIyEESP_EEEvDpT0_:
[----:B------:R-:W-:Y:S01]  /*0000*/  LDC R1, c[0x0][0x37c] ;  /* 0x0000df00ff017b82 */ /* 0x000fe20000000800 */
[----:B------:R-:W0:Y:S01]  /*0010*/  S2R R0, SR_CTAID.X ;  /* 0x0000000000007919 */ /* 0x000e220000002500 */
[----:B------:R-:W1:Y:S01]  /*0020*/  LDCU.64 UR4, c[0x0][0x398] ;  /* 0x00007300ff0477ac */ /* 0x000e620008000a00 */
[----:B------:R-:W-:Y:S01]  /*0030*/  BSSY.RECONVERGENT B0, `(.L_x_116) ;  /* 0x00005a5000007945 */ /* 0x000fe20003800200 */
[----:B------:R-:W2:Y:S01]  /*0040*/  LDCU UR6, c[0x0][0x370] ;  /* 0x00006e00ff0677ac */ /* 0x000ea20008000800 */
[----:B------:R-:W3:Y:S01]  /*0050*/  LDCU.64 UR10, c[0x0][0x358] ;  /* 0x00006b00ff0a77ac */ /* 0x000ee20008000a00 */
[----:B-1----:R-:W-:Y:S02]  /*0060*/  IMAD.U32 R7, RZ, RZ, UR4 ;  /* 0x00000004ff077e24 */ /* 0x002fe4000f8e00ff */
[----:B------:R-:W-:Y:S01]  /*0070*/  IMAD.U32 R18, RZ, RZ, UR5 ;  /* 0x00000005ff127e24 */ /* 0x000fe2000f8e00ff */
[----:B--2---:R-:W-:Y:S01]  /*0080*/  UIMAD UR6, UR6, 0x500, URZ ;  /* 0x00000500060678a4 */ /* 0x004fe2000f8e02ff */
[----:B0-----:R-:W-:-:S05]  /*0090*/  IMAD R6, R0, 0x500, RZ ;  /* 0x0000050000067824 */ /* 0x001fca00078e02ff */
[----:B------:R-:W-:-:S04]  /*00a0*/  IADD3 R2, P1, PT, R6, 0x500, RZ ;  /* 0x0000050006027810 */ /* 0x000fc80007f3e0ff */
[----:B------:R-:W-:Y:S01]  /*00b0*/  ISETP.GT.U32.AND P0, PT, R2, R7, PT ;  /* 0x000000070200720c */ /* 0x000fe20003f04070 */
[----:B------:R-:W-:-:S05]  /*00c0*/  IMAD.X R3, RZ, RZ, RZ, P1 ;  /* 0x000000ffff037224 */ /* 0x000fca00008e06ff */
[----:B------:R-:W-:-:S13]  /*00d0*/  ISETP.GT.AND.EX P0, PT, R3, R18, PT, P0 ;  /* 0x000000120300720c */ /* 0x000fda0003f04300 */
[----:B---3--:R-:W-:Y:S05]  /*00e0*/  @!P0 BRA `(.L_x_117) ;  /* 0x0000003000d48947 */ /* 0x008fea0003800000 */
[----:B------:R-:W0:Y:S01]  /*00f0*/  S2R R9, SR_TID.X ;  /* 0x0000000000097919 */ /* 0x000e220000002100 */
[----:B------:R-:W-:Y:S01]  /*0100*/  IMAD.IADD R10, R7, 0x1, -R6 ;  /* 0x00000001070a7824 */ /* 0x000fe200078e0a06 */
[----:B------:R-:W-:Y:S01]  /*0110*/  BSSY.RECONVERGENT B1, `(.L_x_118) ;  /* 0x0000010000017945 */ /* 0x000fe20003800200 */
[----:B------:R-:W-:Y:S02]  /*0120*/  IMAD.MOV.U32 R12, RZ, RZ, RZ ;  /* 0x000000ffff0c7224 */ /* 0x000fe400078e00ff */
[----:B------:R-:W-:Y:S02]  /*0130*/  IMAD.MOV.U32 R11, RZ, RZ, RZ ;  /* 0x000000ffff0b7224 */ /* 0x000fe400078e00ff */
[----:B------:R-:W-:Y:S01]  /*0140*/  IMAD.MOV.U32 R8, RZ, RZ, RZ ;  /* 0x000000ffff087224 */ /* 0x000fe200078e00ff */
[----:B0-----:R-:W-:Y:S01]  /*0150*/  ISETP.GE.AND P0, PT, R9, R10, PT ;  /* 0x0000000a0900720c */ /* 0x001fe20003f06270 */
[----:B------:R-:W-:-:S12]  /*0160*/  IMAD.MOV.U32 R13, RZ, RZ, R9 ;  /* 0x000000ffff0d7224 */ /* 0x000fd800078e0009 */
[----:B------:R-:W-:Y:S05]  /*0170*/  @P0 BRA `(.L_x_119) ;  /* 0x0000000000240947 */ /* 0x000fea0003800000 */
[----:B------:R-:W0:Y:S01]  /*0180*/  LDCU.128 UR4, c[0x0][0x380] ;  /* 0x00007000ff0477ac */ /* 0x000e220008000c00 */
[----:B------:R-:W-:-:S05]  /*0190*/  IADD3 R11, P0, PT, R6, R9, RZ ;  /* 0x00000009060b7210 */ /* 0x000fca0007f1e0ff */
[----:B------:R-:W-:Y:S01]  /*01a0*/  IMAD.X R8, RZ, RZ, RZ, P0 ;  /* 0x000000ffff087224 */ /* 0x000fe200000e06ff */
[----:B0-----:R-:W-:-:S04]  /*01b0*/  LEA R2, P1, R11, UR4, 0x2 ;  /* 0x000000040b027c11 */ /* 0x001fc8000f8210ff */
[----:B------:R-:W-:-:S05]  /*01c0*/  LEA.HI.X R3, R11, UR5, R8, 0x2, P1 ;  /* 0x000000050b037c11 */ /* 0x000fca00088f1408 */
[----:B------:R0:W5:Y:S01]  /*01d0*/  LDG.E R12, desc[UR10][R2.64] ;  /* 0x0000000a020c7981 */ /* 0x000162000c1e1900 */
[----:B------:R-:W-:Y:S01]  /*01e0*/  IADD3 R11, P0, PT, R11, UR6, RZ ;  /* 0x000000060b0b7c10 */ /* 0x000fe2000ff1e0ff */
[----:B------:R-:W-:-:S03]  /*01f0*/  VIADD R13, R9, 0x100 ;  /* 0x00000100090d7836 */ /* 0x000fc60000000000 */
[----:B------:R-:W-:-:S09]  /*0200*/  IADD3.X R8, PT, PT, R8, UR7, RZ, P0, !PT ;  /* 0x0000000708087c10 */ /* 0x000fd200087fe4ff */
.L_x_119:
[----:B------:R-:W-:Y:S05]  /*0210*/  BSYNC.RECONVERGENT B1 ;  /* 0x0000000000017941 */ /* 0x000fea0003800200 */
.L_x_118:
[----:B------:R-:W-:Y:S01]  /*0220*/  ISETP.GE.AND P0, PT, R13, R10, PT ;  /* 0x0000000a0d00720c */ /* 0x000fe20003f06270 */
[----:B------:R-:W-:-:S12]  /*0230*/  BSSY.RECONVERGENT B1, `(.L_x_120) ;  /* 0x0000099000017945 */ /* 0x000fd80003800200 */
[----:B------:R-:W-:Y:S05]  /*0240*/  @P0 BRA `(.L_x_121) ;  /* 0x00000008005c0947 */ /* 0x000fea0003800000 */
[----:B0-----:R-:W-:Y:S01]  /*0250*/  LOP3.LUT R2, RZ, R13, RZ, 0x33, !PT ;  /* 0x0000000dff027212 */ /* 0x001fe200078e33ff */
[----:B------:R-:W-:Y:S03]  /*0260*/  BSSY.RECONVERGENT B2, `(.L_x_122) ;  /* 0x000002e000027945 */ /* 0x000fe60003800200 */
[----:B------:R-:W-:-:S04]  /*0270*/  IADD3 R15, PT, PT, -R6, R7, R2 ;  /* 0x00000007060f7210 */ /* 0x000fc80007ffe102 */
[----:B------:R-:W-:-:S04]  /*0280*/  LOP3.LUT R2, R15, 0x300, RZ, 0xc0, !PT ;  /* 0x000003000f027812 */ /* 0x000fc800078ec0ff */
[----:B------:R-:W-:-:S13]  /*0290*/  ISETP.NE.AND P0, PT, R2, 0x300, PT ;  /* 0x000003000200780c */ /* 0x000fda0003f05270 */
[----:B------:R-:W-:Y:S05]  /*02a0*/  @!P0 BRA `(.L_x_123) ;  /* 0x0000000000a48947 */ /* 0x000fea0003800000 */
[----:B------:R-:W0:Y:S01]  /*02b0*/  LDCU.128 UR4, c[0x0][0x380] ;  /* 0x00007000ff0477ac */ /* 0x000e220008000c00 */
[----:B------:R-:W-:Y:S02]  /*02c0*/  IADD3 R3, P0, PT, R6, R13, RZ ;  /* 0x0000000d06037210 */ /* 0x000fe40007f1e0ff */
[----:B------:R-:W-:-:S03]  /*02d0*/  LEA.HI R2, R15, 0x1, RZ, 0x18 ;  /* 0x000000010f027811 */ /* 0x000fc600078fc0ff */
[----:B------:R-:W-:Y:S01]  /*02e0*/  IMAD.X R14, RZ, RZ, RZ, P0 ;  /* 0x000000ffff0e7224 */ /* 0x000fe200000e06ff */
[----:B------:R-:W-:-:S05]  /*02f0*/  LOP3.LUT R2, R2, 0x3, RZ, 0xc0, !PT ;  /* 0x0000000302027812 */ /* 0x000fca00078ec0ff */
[----:B------:R-:W-:Y:S01]  /*0300*/  IMAD.MOV R4, RZ, RZ, -R2 ;  /* 0x000000ffff047224 */ /* 0x000fe200078e0a02 */
[C---:B0-----:R-:W-:Y:S02]  /*0310*/  LEA R5, P2, R3.reuse, UR4, 0x2 ;  /* 0x0000000403057c11 */ /* 0x041fe4000f8410ff */
[C---:B------:R-:W-:Y:S02]  /*0320*/  IADD3 R7, P1, PT, R3.reuse, UR6, RZ ;  /* 0x0000000603077c10 */ /* 0x040fe4000ff3e0ff */
[----:B------:R-:W-:Y:S02]  /*0330*/  LEA.HI.X R3, R3, UR5, R14, 0x2, P2 ;  /* 0x0000000503037c11 */ /* 0x000fe400090f140e */
[----:B------:R-:W-:-:S09]  /*0340*/  IADD3.X R14, PT, PT, R14, UR7, RZ, P1, !PT ;  /* 0x000000070e0e7c10 */ /* 0x000fd20008ffe4ff */
.L_x_126:
[----:B------:R-:W-:-:S05]  /*0350*/  IMAD.MOV.U32 R2, RZ, RZ, R5 ;  /* 0x000000ffff027224 */ /* 0x000fca00078e0005 */
[----:B------:R-:W2:Y:S01]  /*0360*/  LDG.E R19, desc[UR10][R2.64] ;  /* 0x0000000a02137981 */ /* 0x000ea2000c1e1900 */
[----:B------:R-:W-:Y:S01]  /*0370*/  VIADD R4, R4, 0x1 ;  /* 0x0000000104047836 */ /* 0x000fe20000000000 */
[----:B------:R-:W-:Y:S01]  /*0380*/  BSSY.RECONVERGENT B3, `(.L_x_124) ;  /* 0x0000016000037945 */ /* 0x000fe20003800200 */
[----:B------:R-:W-:Y:S01]  /*0390*/  IMAD.MOV.U32 R18, RZ, RZ, R11 ;  /* 0x000000ffff127224 */ /* 0x000fe200078e000b */
[----:B------:R-:W-:Y:S01]  /*03a0*/  IADD3 R5, P3, PT, R5, 0x400, RZ ;  /* 0x0000040005057810 */ /* 0x000fe20007f7e0ff */
[----:B------:R-:W-:Y:S01]  /*03b0*/  IMAD.MOV.U32 R17, RZ, RZ, R8 ;  /* 0x000000ffff117224 */ /* 0x000fe200078e0008 */
[----:B------:R-:W-:Y:S01]  /*03c0*/  ISETP.NE.AND P2, PT, R4, RZ, PT ;  /* 0x000000ff0400720c */ /* 0x000fe20003f45270 */
[----:B-----5:R-:W-:Y:S02]  /*03d0*/  IMAD.MOV.U32 R16, RZ, RZ, R12 ;  /* 0x000000ffff107224 */ /* 0x020fe400078e000c */
[----:B------:R-:W-:Y:S02]  /*03e0*/  IMAD.MOV.U32 R11, RZ, RZ, R7 ;  /* 0x000000ffff0b7224 */ /* 0x000fe400078e0007 */
[----:B------:R-:W-:Y:S01]  /*03f0*/  IMAD.MOV.U32 R8, RZ, RZ, R14 ;  /* 0x000000ffff087224 */ /* 0x000fe200078e000e */
[----:B--2---:R-:W-:Y:S01]  /*0400*/  ISETP.GE.AND P0, PT, R12, R19, PT ;  /* 0x000000130c00720c */ /* 0x004fe20003f06270 */
[----:B------:R-:W-:-:S12]  /*0410*/  IMAD.MOV.U32 R12, RZ, RZ, R19 ;  /* 0x000000ffff0c7224 */ /* 0x000fd800078e0013 */
        /* <DEDUP_REMOVED lines=12> */
.L_x_125:
[----:B------:R-:W-:Y:S05]  /*04e0*/  BSYNC.RECONVERGENT B3 ;  /* 0x0000000000037941 */ /* 0x000fea0003800200 */
.L_x_124:
[----:B------:R-:W-:Y:S01]  /*04f0*/  IADD3 R7, P0, PT, R7, 0x100, RZ ;  /* 0x0000010007077810 */ /* 0x000fe20007f1e0ff */
[----:B------:R-:W-:Y:S02]  /*0500*/  VIADD R13, R13, 0x100 ;  /* 0x000001000d0d7836 */ /* 0x000fe40000000000 */
[----:B------:R-:W-:Y:S02]  /*0510*/  IMAD.X R3, RZ, RZ, R3, P3 ;  /* 0x000000ffff037224 */ /* 0x000fe400018e0603 */
[----:B------:R-:W-:Y:S01]  /*0520*/  IMAD.X R14, RZ, RZ, R14, P0 ;  /* 0x000000ffff0e7224 */ /* 0x000fe200000e060e */
[----:B------:R-:W-:Y:S07]  /*0530*/  @P2 BRA `(.L_x_126) ;  /* 0xfffffffc00842947 */ /* 0x000fee000383ffff */
.L_x_123:
[----:B------:R-:W-:Y:S05]  /*0540*/  BSYNC.RECONVERGENT B2 ;  /* 0x0000000000027941 */ /* 0x000fea0003800200 */
.L_x_122:
[----:B------:R-:W-:-:S13]  /*0550*/  ISETP.GE.U32.AND P0, PT, R15, 0x300, PT ;  /* 0x000003000f00780c */ /* 0x000fda0003f06070 */
[----:B------:R-:W-:Y:S05]  /*0560*/  @!P0 BRA `(.L_x_121) ;  /* 0x0000000400948947 */ /* 0x000fea0003800000 */
[----:B------:R-:W0:Y:S01]  /*0570*/  LDC.64 R4, c[0x0][0x380] ;  /* 0x0000e000ff047b82 */ /* 0x000e220000000a00 */
[----:B------:R-:W-:-:S07]  /*0580*/  VIADD R7, R13, 0x200 ;  /* 0x000002000d077836 */ /* 0x000fce0000000000 */
[----:B------:R-:W1:Y:S02]  /*0590*/  LDC.64 R2, c[0x0][0x388] ;  /* 0x0000e200ff027b82 */ /* 0x000e640000000a00 */
.L_x_135:
[----:B------:R-:W-:-:S05]  /*05a0*/  VIADD R13, R7, 0xfffffe00 ;  /* 0xfffffe00070d7836 */ /* 0x000fca0000000000 */
[----:B------:R-:W-:-:S04]  /*05b0*/  IADD3 R19, P0, PT, R6, R13, RZ ;  /* 0x0000000d06137210 */ /* 0x000fc80007f1e0ff */
[----:B------:R-:W-:Y:S02]  /*05c0*/  LEA.HI.X.SX32 R18, R13, RZ, 0x1, P0 ;  /* 0x000000ff0d127211 */ /* 0x000fe400000f0eff */
[----:B0-----:R-:W-:-:S04]  /*05d0*/  LEA R16, P0, R19, R4, 0x2 ;  /* 0x0000000413107211 */ /* 0x001fc800078010ff */
[----:B------:R-:W-:-:S05]  /*05e0*/  LEA.HI.X R17, R19, R5, R18, 0x2, P0 ;  /* 0x0000000513117211 */ /* 0x000fca00000f1412 */
[----:B------:R-:W2:Y:S04]  /*05f0*/  LDG.E R25, desc[UR10][R16.64] ;  /* 0x0000000a10197981 */ /* 0x000ea8000c1e1900 */
[----:B-----5:R0:W5:Y:S04]  /*0600*/  LDG.E R15, desc[UR10][R16.64+0x400] ;  /* 0x0004000a100f7981 */ /* 0x020168000c1e1900 */
[----:B------:R0:W5:Y:S04]  /*0610*/  LDG.E R13, desc[UR10][R16.64+0x800] ;  /* 0x0008000a100d7981 */ /* 0x000168000c1e1900 */
[----:B------:R0:W5:Y:S01]  /*0620*/  LDG.E R14, desc[UR10][R16.64+0xc00] ;  /* 0x000c000a100e7981 */ /* 0x000162000c1e1900 */
[----:B-1----:R-:W-:Y:S01]  /*0630*/  IADD3 R20, P1, PT, R19, R2, RZ ;  /* 0x0000000213147210 */ /* 0x002fe20007f3e0ff */
[----:B------:R-:W-:Y:S01]  /*0640*/  BSSY.RECONVERGENT B2, `(.L_x_127) ;  /* 0x0000013000027945 */ /* 0x000fe20003800200 */
[----:B------:R-:W-:-:S03]  /*0650*/  VIADD R19, R7, 0xffffff00 ;  /* 0xffffff0007137836 */ /* 0x000fc60000000000 */
[----:B------:R-:W-:Y:S02]  /*0660*/  IMAD.X R23, R18, 0x1, R3, P1 ;  /* 0x0000000112177824 */ /* 0x000fe400008e0603 */
[----:B------:R-:W-:Y:S02]  /*0670*/  IMAD.MOV.U32 R21, RZ, RZ, R20 ;  /* 0x000000ffff157224 */ /* 0x000fe400078e0014 */
[----:B------:R-:W-:Y:S01]  /*0680*/  IMAD.MOV.U32 R22, RZ, RZ, R23 ;  /* 0x000000ffff167224 */ /* 0x000fe200078e0017 */
[----:B--2---:R-:W-:Y:S01]  /*0690*/  ISETP.GE.AND P0, PT, R12, R25, PT ;  /* 0x000000190c00720c */ /* 0x004fe20003f06270 */
[----:B------:R-:W-:-:S12]  /*06a0*/  IMAD.MOV.U32 R18, RZ, RZ, R25 ;  /* 0x000000ffff127224 */ /* 0x000fd800078e0019 */
[----:B0-----:R-:W-:Y:S05]  /*06b0*/  @!P0 BRA `(.L_x_128) ;  /* 0x00000000002c8947 */ /* 0x001fea0003800000 */
        /* <DEDUP_REMOVED lines=11> */
.L_x_128:
[----:B------:R-:W-:Y:S05]  /*0770*/  BSYNC.RECONVERGENT B2 ;  /* 0x0000000000027941 */ /* 0x000fea0003800200 */
.L_x_127:
[----:B-----5:R-:W-:Y:S01]  /*0780*/  ISETP.GE.AND P0, PT, R18, R15, PT ;  /* 0x0000000f1200720c */ /* 0x020fe20003f06270 */
[----:B------:R-:W-:Y:S01]  /*0790*/  BSSY.RECONVERGENT B2, `(.L_x_129) ;  /* 0x0000013000027945 */ /* 0x000fe20003800200 */
[----:B------:R-:W-:Y:S02]  /*07a0*/  SHF.R.S32.HI R8, RZ, 0x1f, R19 ;  /* 0x0000001fff087819 */ /* 0x000fe40000011413 */
[----:B------:R-:W-:-:S04]  /*07b0*/  IADD3 R12, P1, P2, R19, R2, R6 ;  /* 0x00000002130c7210 */ /* 0x000fc80007a3e006 */
[----:B------:R-:W-:Y:S01]  /*07c0*/  IADD3.X R11, PT, PT, R8, R3, RZ, P1, P2 ;  /* 0x00000003080b7210 */ /* 0x000fe20000fe44ff */
[----:B------:R-:W-:Y:S02]  /*07d0*/  IMAD.MOV.U32 R19, RZ, RZ, R12 ;  /* 0x000000ffff137224 */ /* 0x000fe400078e000c */
[----:B------:R-:W-:Y:S02]  /*07e0*/  IMAD.MOV.U32 R8, RZ, RZ, R15 ;  /* 0x000000ffff087224 */ /* 0x000fe400078e000f */
[----:B------:R-:W-:Y:S01]  /*07f0*/  IMAD.MOV.U32 R20, RZ, RZ, R11 ;  /* 0x000000ffff147224 */ /* 0x000fe200078e000b */
[----:B------:R-:W-:Y:S06]  /*0800*/  @!P0 BRA `(.L_x_130) ;  /* 0x00000000002c8947 */ /* 0x000fec0003800000 */
        /* <DEDUP_REMOVED lines=11> */
.L_x_130:
[----:B------:R-:W-:Y:S05]  /*08c0*/  BSYNC.RECONVERGENT B2 ;  /* 0x0000000000027941 */ /* 0x000fea0003800200 */
.L_x_129:
[----:B------:R-:W-:Y:S01]  /*08d0*/  ISETP.GE.AND P0, PT, R8, R13, PT ;  /* 0x0000000d0800720c */ /* 0x000fe20003f06270 */
[C---:B------:R-:W-:Y:S01]  /*08e0*/  VIADD R11, R7.reuse, 0x100 ;  /* 0x00000100070b7836 */ /* 0x040fe20000000000 */
[----:B------:R-:W-:Y:S01]  /*08f0*/  SHF.R.S32.HI R12, RZ, 0x1f, R7 ;  /* 0x0000001fff0c7819 */ /* 0x000fe20000011407 */
[----:B------:R-:W-:Y:S01]  /*0900*/  BSSY.RECONVERGENT B2, `(.L_x_131) ;  /* 0x0000014000027945 */ /* 0x000fe20003800200 */
[-CC-:B------:R-:W-:Y:S01]  /*0910*/  IADD3 R18, P1, P4, R7, R2.reuse, R6.reuse ;  /* 0x0000000207127210 */ /* 0x180fe20007c3e006 */
[----:B------:R-:W-:Y:S01]  /*0920*/  IMAD.MOV.U32 R15, RZ, RZ, R13 ;  /* 0x000000ffff0f7224 */ /* 0x000fe200078e000d */
[----:B------:R-:W-:Y:S02]  /*0930*/  IADD3 R23, P2, P3, R11, R2, R6 ;  /* 0x000000020b177210 */ /* 0x000fe40007b5e006 */
[----:B------:R-:W-:Y:S01]  /*0940*/  IADD3.X R21, PT, PT, R12, R3, RZ, P1, P4 ;  /* 0x000000030c157210 */ /* 0x000fe20000fe84ff */
[----:B------:R-:W-:Y:S01]  /*0950*/  IMAD.MOV.U32 R16, RZ, RZ, R18 ;  /* 0x000000ffff107224 */ /* 0x000fe200078e0012 */
[----:B------:R-:W-:-:S03]  /*0960*/  SHF.R.S32.HI R12, RZ, 0x1f, R11 ;  /* 0x0000001fff0c7819 */ /* 0x000fc6000001140b */
        /* <DEDUP_REMOVED lines=13> */
.L_x_132:
[----:B------:R-:W-:Y:S05]  /*0a40*/  BSYNC.RECONVERGENT B2 ;  /* 0x0000000000027941 */ /* 0x000fea0003800200 */
.L_x_131:
[----:B------:R-:W-:Y:S01]  /*0a50*/  ISETP.GE.AND P0, PT, R15, R14, PT ;  /* 0x0000000e0f00720c */ /* 0x000fe20003f06270 */
[----:B------:R-:W-:Y:S01]  /*0a60*/  BSSY.RECONVERGENT B2, `(.L_x_133) ;  /* 0x0000011000027945 */ /* 0x000fe20003800200 */
[----:B------:R-:W-:Y:S01]  /*0a70*/  IADD3.X R18, PT, PT, R12, R3, RZ, P2, P3 ;  /* 0x000000030c127210 */ /* 0x000fe200017e64ff */
[----:B------:R-:W-:Y:S02]  /*0a80*/  IMAD.MOV.U32 R11, RZ, RZ, R23 ;  /* 0x000000ffff0b7224 */ /* 0x000fe400078e0017 */
[----:B------:R-:W-:Y:S02]  /*0a90*/  IMAD.MOV.U32 R12, RZ, RZ, R14 ;  /* 0x000000ffff0c7224 */ /* 0x000fe400078e000e */
[----:B------:R-:W-:-:S06]  /*0aa0*/  IMAD.MOV.U32 R8, RZ, RZ, R18 ;  /* 0x000000ffff087224 */ /* 0x000fcc00078e0012 */
        /* <DEDUP_REMOVED lines=12> */
.L_x_134:
[----:B------:R-:W-:Y:S05]  /*0b70*/  BSYNC.RECONVERGENT B2 ;  /* 0x0000000000027941 */ /* 0x000fea0003800200 */
.L_x_133:
[C---:B------:R-:W-:Y:S02]  /*0b80*/  VIADD R13, R7.reuse, 0x200 ;  /* 0x00000200070d7836 */ /* 0x040fe40000000000 */
[----:B------:R-:W-:-:S03]  /*0b90*/  VIADD R7, R7, 0x400 ;  /* 0x0000040007077836 */ /* 0x000fc60000000000 */
[----:B------:R-:W-:-:S13]  /*0ba0*/  ISETP.GE.AND P0, PT, R13, R10, PT ;  /* 0x0000000a0d00720c */ /* 0x000fda0003f06270 */
[----:B------:R-:W-:Y:S05]  /*0bb0*/  @!P0 BRA `(.L_x_135) ;  /* 0xfffffff800788947 */ /* 0x000fea000383ffff */
.L_x_121:
[----:B------:R-:W-:Y:S05]  /*0bc0*/  BSYNC.RECONVERGENT B1 ;  /* 0x0000000000017941 */ /* 0x000fea0003800200 */
.L_x_120:
[----:B------:R-:W-:-:S13]  /*0bd0*/  ISETP.GE.AND P0, PT, R10, 0x100, PT ;  /* 0x000001000a00780c */ /* 0x000fda0003f06270 */
[----:B------:R-:W-:Y:S05]  /*0be0*/  @!P0 BRA `(.L_x_136) ;  /* 0x00000010008c8947 */ /* 0x000fea0003800000 */
[----:B------:R-:W1:Y:S01]  /*0bf0*/  S2R R10, SR_LANEID ;  /* 0x00000000000a7919 */ /* 0x000e620000000000 */
[----:B------:R-:W-:Y:S01]  /*0c00*/  BSSY.RECONVERGENT B1, `(.L_x_137) ;  /* 0x000001b000017945 */ /* 0x000fe20003800200 */
[----:B------:R-:W-:Y:S01]  /*0c10*/  IMAD.MOV.U32 R6, RZ, RZ, R11 ;  /* 0x000000ffff067224 */ /* 0x000fe200078e000b */
[----:B0----5:R0:W2:Y:S01]  /*0c20*/  SHFL.DOWN PT, R3, R12, 0x1, 0x1f ;  /* 0x08201f000c037f89 */ /* 0x0210a200000e0000 */
[----:B------:R-:W-:Y:S02]  /*0c30*/  IMAD.MOV.U32 R7, RZ, RZ, R8 ;  /* 0x000000ffff077224 */ /* 0x000fe400078e0008 */
[----:B------:R-:W-:Y:S01]  /*0c40*/  IMAD.MOV.U32 R2, RZ, RZ, R12 ;  /* 0x000000ffff027224 */ /* 0x000fe200078e000c */
[----:B------:R0:W3:Y:S04]  /*0c50*/  SHFL.DOWN PT, R4, R11, 0x1, 0x1f ;  /* 0x08201f000b047f89 */ /* 0x0000e800000e0000 */
[----:B------:R0:W4:Y:S01]  /*0c60*/  SHFL.DOWN PT, R5, R8, 0x1, 0x1f ;  /* 0x08201f0008057f89 */ /* 0x00012200000e0000 */
[----:B-1----:R-:W-:-:S02]  /*0c70*/  ISETP.GT.AND P0, PT, R10, 0x1e, PT ;  /* 0x0000001e0a00780c */ /* 0x002fc40003f04270 */
[C---:B------:R-:W-:Y:S02]  /*0c80*/  ISETP.GT.AND P1, PT, R10.reuse, 0x1d, PT ;  /* 0x0000001d0a00780c */ /* 0x040fe40003f24270 */
[----:B------:R-:W-:-:S09]  /*0c90*/  ISETP.GT.AND P3, PT, R10, 0x1b, PT ;  /* 0x0000001b0a00780c */ /* 0x000fd20003f64270 */
[----:B0-234-:R-:W-:Y:S05]  /*0ca0*/  @P0 BRA `(.L_x_138) ;  /* 0x0000000000400947 */ /* 0x01dfea0003800000 */
        /* <DEDUP_REMOVED lines=16> */
.L_x_138:
[----:B------:R-:W-:Y:S05]  /*0db0*/  BSYNC.RECONVERGENT B1 ;  /* 0x0000000000017941 */ /* 0x000fea0003800200 */
.L_x_137:
        /* <DEDUP_REMOVED lines=27> */
.L_x_140:
[----:B------:R-:W-:Y:S05]  /*0f70*/  BSYNC.RECONVERGENT B1 ;  /* 0x0000000000017941 */ /* 0x000fea0003800200 */
.L_x_139:
        /* <DEDUP_REMOVED lines=9> */
[----:B0-----:R-:W-:Y:S02]  /*1010*/  IMAD.MOV.U32 R6, RZ, RZ, R11 ;  /* 0x000000ffff067224 */ /* 0x001fe400078e000b */
[----:B-1----:R-:W-:Y:S02]  /*1020*/  IMAD.MOV.U32 R7, RZ, RZ, R10 ;  /* 0x000000ffff077224 */ /* 0x002fe400078e000a */
        /* <DEDUP_REMOVED lines=13> */
.L_x_142:
[----:B------:R-:W-:Y:S05]  /*1100*/  BSYNC.RECONVERGENT B1 ;  /* 0x0000000000017941 */ /* 0x000fea0003800200 */
.L_x_141:
        /* <DEDUP_REMOVED lines=9> */
[----:B---3--:R-:W-:Y:S02]  /*11a0*/  IMAD.MOV.U32 R4, RZ, RZ, R13 ;  /* 0x000000ffff047224 */ /* 0x008fe400078e000d */
        /* <DEDUP_REMOVED lines=14> */
.L_x_144:
[----:B------:R-:W-:Y:S05]  /*1290*/  BSYNC.RECONVERGENT B1 ;  /* 0x0000000000017941 */ /* 0x000fea0003800200 */
.L_x_143:
[----:B0-----:R0:W0:Y:S01]  /*12a0*/  SHFL.DOWN PT, R2, R3, 0x10, 0x1f ;  /* 0x0a001f0003027f89 */ /* 0x00102200000e0000 */
[----:B------:R-:W-:Y:S01]  /*12b0*/  BSSY.RECONVERGENT B1, `(.L_x_145) ;  /* 0x0000017000017945 */ /* 0x000fe20003800200 */
[----:B--2---:R-:W-:Y:S02]  /*12c0*/  IMAD.MOV.U32 R7, RZ, RZ, R4 ;  /* 0x000000ffff077224 */ /* 0x004fe400078e0004 */
[----:B------:R2:W0:Y:S01]  /*12d0*/  SHFL.DOWN PT, R11, R4, 0x10, 0x1f ;  /* 0x0a001f00040b7f89 */ /* 0x00042200000e0000 */
[----:B----4-:R-:W-:Y:S02]  /*12e0*/  IMAD.MOV.U32 R8, RZ, RZ, R5 ;  /* 0x000000ffff087224 */ /* 0x010fe400078e0005 */
[----:B------:R-:W-:Y:S01]  /*12f0*/  IMAD.MOV.U32 R6, RZ, RZ, R3 ;  /* 0x000000ffff067224 */ /* 0x000fe200078e0003 */
[----:B-1----:R2:W1:Y:S01]  /*1300*/  SHFL.DOWN PT, R10, R5, 0x10, 0x1f ;  /* 0x0a001f00050a7f89 */ /* 0x00246200000e0000 */
[----:B------:R-:W-:Y:S05]  /*1310*/  @P4 BRA `(.L_x_146) ;  /* 0x0000000000404947 */ /* 0x000fea0003800000 */
        /* <DEDUP_REMOVED lines=16> */
.L_x_146:
[----:B------:R-:W-:Y:S05]  /*1420*/  BSYNC.RECONVERGENT B1 ;  /* 0x0000000000017941 */ /* 0x000fea0003800200 */
.L_x_145:
[----:B------:R-:W-:Y:S04]  /*1430*/  BSSY.RECONVERGENT B1, `(.L_x_147) ;  /* 0x000000c000017945 */ /* 0x000fe80003800200 */
[----:B------:R-:W-:Y:S05]  /*1440*/  @P2 BRA `(.L_x_148) ;  /* 0x0000000000282947 */ /* 0x000fea0003800000 */
[----:B--2---:R-:W2:Y:S01]  /*1450*/  S2R R4, SR_CgaCtaId ;  /* 0x0000000000047919 */ /* 0x004ea20000008800 */
        /* <DEDUP_REMOVED lines=9> */
.L_x_148:
[----:B------:R-:W-:Y:S05]  /*14f0*/  BSYNC.RECONVERGENT B1 ;  /* 0x0000000000017941 */ /* 0x000fea0003800200 */
.L_x_147:
[----:B------:R-:W-:Y:S01]  /*1500*/  BAR.SYNC.DEFER_BLOCKING 0x0 ;  /* 0x0000000000007b1d */ /* 0x000fe20000010000 */
[----:B------:R-:W-:-:S13]  /*1510*/  ISETP.NE.AND P2, PT, R9, RZ, PT ;  /* 0x000000ff0900720c */ /* 0x000fda0003f45270 */
[----:B------:R-:W-:Y:S05]  /*1520*/  @P2 BRA `(.L_x_149) ;  /* 0x0000004400542947 */ /* 0x000fea0003800000 */
[----:B0---4-:R-:W0:Y:S01]  /*1530*/  S2R R3, SR_CgaCtaId ;  /* 0x0000000000037919 */ /* 0x011e220000008800 */
[----:B------:R-:W-:Y:S01]  /*1540*/  MOV R2, 0x400 ;  /* 0x0000040000027802 */ /* 0x000fe20000000f00 */
[----:B------:R-:W-:Y:S03]  /*1550*/  BSSY.RECONVERGENT B1, `(.L_x_150) ;  /* 0x0000016000017945 */ /* 0x000fe60003800200 */
[----:B0-----:R-:W-:-:S05]  /*1560*/  LEA R26, R3, R2, 0x18 ;  /* 0x00000002031a7211 */ /* 0x001fca00078ec0ff */
[----:B--2---:R-:W0:Y:S04]  /*1570*/  LDS R5, [R26+0x18] ;  /* 0x000018001a057984 */ /* 0x004e280000000800 */
[----:B------:R2:W4:Y:S04]  /*1580*/  LDS.64 R2, [R26+0x20] ;  /* 0x000020001a027984 */ /* 0x0005280000000a00 */
[----:B------:R2:W1:Y:S04]  /*1590*/  LDS R22, [R26+0x28] ;  /* 0x000028001a167984 */ /* 0x0004680000000800 */
[----:B------:R2:W1:Y:S01]  /*15a0*/  LDS R16, [R26+0x38] ;  /* 0x000038001a107984 */ /* 0x0004620000000800 */
[----:B0-----:R-:W-:Y:S01]  /*15b0*/  ISETP.GE.AND P0, PT, R6, R5, PT ;  /* 0x000000050600720c */ /* 0x001fe20003f06270 */
[----:B------:R-:W-:-:S12]  /*15c0*/  IMAD.MOV.U32 R21, RZ, RZ, R5 ;  /* 0x000000ffff157224 */ /* 0x000fd800078e0005 */
[----:B-12-4-:R-:W-:Y:S05]  /*15d0*/  @!P0 BRA `(.L_x_151) ;  /* 0x0000000000348947 */ /* 0x016fea0003800000 */
        /* <DEDUP_REMOVED lines=13> */
.L_x_151:
[----:B------:R-:W-:Y:S05]  /*16b0*/  BSYNC.RECONVERGENT B1 ;  /* 0x0000000000017941 */ /* 0x000fea0003800200 */
.L_x_150:
        /* <DEDUP_REMOVED lines=21> */
[C---:B------:R-:W-:Y:S02]  /*1810*/  @P3 ISETP.LT.U32.AND P1, PT, R2.reuse, R6, PT ;  /* 0x000000060200320c */ /* 0x040fe40003f21070 */
[CC--:B------:R-:W-:Y:S02]  /*1820*/  @P3 ISETP.GE.AND.EX P0, PT, R3.reuse, R7.reuse, PT, P0 ;  /* 0x000000070300320c */ /* 0x0c0fe40003f06300 */
[----:B------:R-:W-:Y:S02]  /*1830*/  @P3 ISETP.LT.AND.EX P1, PT, R3, R7, PT, P1 ;  /* 0x000000070300320c */ /* 0x000fe40003f21310 */
[----:B------:R-:W-:Y:S02]  /*1840*/  @P3 SEL R23, R21, R22, !P0 ;  /* 0x0000001615173207 */ /* 0x000fe40004000000 */
[----:B------:R-:W-:-:S02]  /*1850*/  @P3 SEL R25, R2, R6, P1 ;  /* 0x0000000602193207 */ /* 0x000fc40000800000 */
[----:B------:R-:W-:-:S07]  /*1860*/  @P3 SEL R24, R3, R7, P1 ;  /* 0x0000000703183207 */ /* 0x000fce0000800000 */
.L_x_153:
[----:B------:R-:W-:Y:S05]  /*1870*/  BSYNC.RECONVERGENT B1 ;  /* 0x0000000000017941 */ /* 0x000fea0003800200 */
.L_x_152:
        /* <DEDUP_REMOVED lines=17> */
.L_x_155:
[----:B------:R-:W-:Y:S05]  /*1990*/  BSYNC.RECONVERGENT B1 ;  /* 0x0000000000017941 */ /* 0x000fea0003800200 */
.L_x_154:
        /* <DEDUP_REMOVED lines=17> */
.L_x_157:
[----:B------:R-:W-:Y:S05]  /*1ab0*/  BSYNC.RECONVERGENT B1 ;  /* 0x0000000000017941 */ /* 0x000fea0003800200 */
.L_x_156:
        /* <DEDUP_REMOVED lines=17> */
.L_x_159:
[----:B------:R-:W-:Y:S05]  /*1bd0*/  BSYNC.RECONVERGENT B1 ;  /* 0x0000000000017941 */ /* 0x000fea0003800200 */
.L_x_158:
        /* <DEDUP_REMOVED lines=17> */
.L_x_161:
[----:B------:R-:W-:Y:S05]  /*1cf0*/  BSYNC.RECONVERGENT B1 ;  /* 0x0000000000017941 */ /* 0x000fea0003800200 */
.L_x_160:
        /* <DEDUP_REMOVED lines=18> */
.L_x_136:
[----:B------:R-:W1:Y:S01]  /*1e20*/  S2R R14, SR_LANEID ;  /* 0x00000000000e7919 */ /* 0x000e620000000000 */
[----:B0-----:R-:W-:Y:S01]  /*1e30*/  LOP3.LUT R2, R9, 0x3e0, RZ, 0xc0, !PT ;  /* 0x000003e009027812 */ /* 0x001fe200078ec0ff */
[----:B------:R-:W-:Y:S01]  /*1e40*/  BSSY.RECONVERGENT B1, `(.L_x_162) ;  /* 0x0000027000017945 */ /* 0x000fe20003800200 */
[----:B------:R-:W-:Y:S02]  /*1e50*/  IMAD.MOV.U32 R16, RZ, RZ, R8 ;  /* 0x000000ffff107224 */ /* 0x000fe400078e0008 */
[----:B------:R-:W-:Y:S01]  /*1e60*/  LOP3.LUT R5, RZ, R2, RZ, 0x33, !PT ;  /* 0x00000002ff057212 */ /* 0x000fe200078e33ff */
[----:B------:R-:W-:-:S05]  /*1e70*/  VIADD R3, R2, 0x20 ;  /* 0x0000002002037836 */ /* 0x000fca0000000000 */
[----:B------:R-:W-:Y:S01]  /*1e80*/  ISETP.GT.AND P0, PT, R3, R10, PT ;  /* 0x0000000a0300720c */ /* 0x000fe20003f04270 */
[----:B------:R-:W-:-:S05]  /*1e90*/  IMAD.IADD R3, R10, 0x1, R5 ;  /* 0x000000010a037824 */ /* 0x000fca00078e0205 */
[----:B------:R-:W-:-:S05]  /*1ea0*/  SEL R3, R3, 0x1f, P0 ;  /* 0x0000001f03037807 */ /* 0x000fca0000000000 */
[----:B-----5:R0:W2:Y:S04]  /*1eb0*/  SHFL.DOWN PT, R5, R12, 0x1, R3 ;  /* 0x082000000c057989 */ /* 0x0200a800000e0003 */
[----:B------:R0:W3:Y:S01]  /*1ec0*/  SHFL.DOWN PT, R7, R8, 0x1, R3 ;  /* 0x0820000008077989 */ /* 0x0000e200000e0003 */
[CC--:B-1----:R-:W-:Y:S01]  /*1ed0*/  ISETP.GE.AND P0, PT, R14.reuse, R3.reuse, PT ;  /* 0x000000030e00720c */ /* 0x0c2fe20003f06270 */
[C---:B------:R-:W-:Y:S01]  /*1ee0*/  VIADD R4, R14.reuse, 0x4 ;  /* 0x000000040e047836 */ /* 0x040fe20000000000 */
[C---:B------:R-:W-:Y:S01]  /*1ef0*/  ISETP.NE.AND P2, PT, R14.reuse, RZ, PT ;  /* 0x000000ff0e00720c */ /* 0x040fe20003f45270 */
[C---:B------:R-:W-:Y:S02]  /*1f00*/  VIADD R2, R14.reuse, 0x2 ;  /* 0x000000020e027836 */ /* 0x040fe40000000000 */
[----:B------:R-:W-:Y:S01]  /*1f10*/  VIADD R6, R14, 0x8 ;  /* 0x000000080e067836 */ /* 0x000fe20000000000 */
[-C--:B------:R-:W-:Y:S01]  /*1f20*/  ISETP.GT.AND P5, PT, R4, R3.reuse, PT ;  /* 0x000000030400720c */ /* 0x080fe20003fa4270 */
[----:B------:R-:W-:Y:S01]  /*1f30*/  VIADD R14, R14, 0x10 ;  /* 0x000000100e0e7836 */ /* 0x000fe20000000000 */
[----:B------:R0:W1:Y:S01]  /*1f40*/  SHFL.DOWN PT, R4, R11, 0x1, R3 ;  /* 0x082000000b047989 */ /* 0x00006200000e0003 */
[-C--:B------:R-:W-:Y:S01]  /*1f50*/  ISETP.GT.AND P1, PT, R2, R3.reuse, PT ;  /* 0x000000030200720c */ /* 0x080fe20003f24270 */
[----:B------:R-:W-:Y:S01]  /*1f60*/  IMAD.MOV.U32 R2, RZ, RZ, R12 ;  /* 0x000000ffff027224 */ /* 0x000fe200078e000c */
[-C--:B------:R-:W-:Y:S01]  /*1f70*/  ISETP.GT.AND P4, PT, R6, R3.reuse, PT ;  /* 0x000000030600720c */ /* 0x080fe20003f84270 */
[----:B------:R-:W-:Y:S01]  /*1f80*/  IMAD.MOV.U32 R6, RZ, RZ, R11 ;  /* 0x000000ffff067224 */ /* 0x000fe200078e000b */
[----:B------:R-:W-:Y:S01]  /*1f90*/  ISETP.GT.AND P3, PT, R14, R3, PT ;  /* 0x000000030e00720c */ /* 0x000fe20003f64270 */
[----:B--2---:R-:W-:-:S12]  /*1fa0*/  @P0 BRA `(.L_x_163) ;  /* 0x0000000000400947 */ /* 0x004fd80003800000 */
[----:B------:R-:W-:Y:S01]  /*1fb0*/  ISETP.GE.AND P0, PT, R12, R5, PT ;  /* 0x000000050c00720c */ /* 0x000fe20003f06270 */
        /* <DEDUP_REMOVED lines=15> */
.L_x_163:
[----:B------:R-:W-:Y:S05]  /*20b0*/  BSYNC.RECONVERGENT B1 ;  /* 0x0000000000017941 */ /* 0x000fea0003800200 */
.L_x_162:
[----:B------:R2:W4:Y:S01]  /*20c0*/  SHFL.DOWN PT, R5, R2, 0x2, R3 ;  /* 0x0840000002057989 */ /* 0x00052200000e0003 */
[----:B------:R-:W-:Y:S01]  /*20d0*/  BSSY.RECONVERGENT B1, `(.L_x_164) ;  /* 0x0000017000017945 */ /* 0x000fe20003800200 */
[----:B-1----:R-:W-:Y:S02]  /*20e0*/  IMAD.MOV.U32 R4, RZ, RZ, R2 ;  /* 0x000000ffff047224 */ /* 0x002fe400078e0002 */
[----:B---3--:R2:W1:Y:S01]  /*20f0*/  SHFL.DOWN PT, R7, R6, 0x2, R3 ;  /* 0x0840000006077989 */ /* 0x00846200000e0003 */
[----:B0-----:R-:W-:Y:S02]  /*2100*/  IMAD.MOV.U32 R12, RZ, RZ, R6 ;  /* 0x000000ffff0c7224 */ /* 0x001fe400078e0006 */
[----:B------:R-:W-:Y:S01]  /*2110*/  IMAD.MOV.U32 R14, RZ, RZ, R16 ;  /* 0x000000ffff0e7224 */ /* 0x000fe200078e0010 */
[----:B------:R2:W0:Y:S01]  /*2120*/  SHFL.DOWN PT, R11, R16, 0x2, R3 ;  /* 0x08400000100b7989 */ /* 0x00042200000e0003 */
[----:B------:R-:W-:Y:S05]  /*2130*/  @P1 BRA `(.L_x_165) ;  /* 0x0000000000401947 */ /* 0x000fea0003800000 */
[----:B----4-:R-:W-:Y:S01]  /*2140*/  ISETP.GE.AND P0, PT, R2, R5, PT ;  /* 0x000000050200720c */ /* 0x010fe20003f06270 */
[----:B------:R-:W-:Y:S02]  /*2150*/  IMAD.MOV.U32 R4, RZ, RZ, R5 ;  /* 0x000000ffff047224 */ /* 0x000fe400078e0005 */
[----:B-1----:R-:W-:Y:S02]  /*2160*/  IMAD.MOV.U32 R12, RZ, RZ, R7 ;  /* 0x000000ffff0c7224 */ /* 0x002fe400078e0007 */
        /* <DEDUP_REMOVED lines=13> */
.L_x_165:
[----:B------:R-:W-:Y:S05]  /*2240*/  BSYNC.RECONVERGENT B1 ;  /* 0x0000000000017941 */ /* 0x000fea0003800200 */
.L_x_164:
[----:B----4-:R3:W4:Y:S01]  /*2250*/  SHFL.DOWN PT, R5, R4, 0x4, R3 ;  /* 0x0880000004057989 */ /* 0x01072200000e0003 */
[----:B------:R-:W-:Y:S01]  /*2260*/  BSSY.RECONVERGENT B1, `(.L_x_166) ;  /* 0x0000017000017945 */ /* 0x000fe20003800200 */
[----:B--2---:R-:W-:Y:S02]  /*2270*/  IMAD.MOV.U32 R2, RZ, RZ, R4 ;  /* 0x000000ffff027224 */ /* 0x004fe400078e0004 */
[----:B-1----:R3:W1:Y:S01]  /*2280*/  SHFL.DOWN PT, R7, R12, 0x4, R3 ;  /* 0x088000000c077989 */ /* 0x00266200000e0003 */
[----:B------:R-:W-:Y:S02]  /*2290*/  IMAD.MOV.U32 R6, RZ, RZ, R12 ;  /* 0x000000ffff067224 */ /* 0x000fe400078e000c */
[----:B------:R-:W-:Y:S01]  /*22a0*/  IMAD.MOV.U32 R8, RZ, RZ, R14 ;  /* 0x000000ffff087224 */ /* 0x000fe200078e000e */
[----:B0-----:R3:W0:Y:S01]  /*22b0*/  SHFL.DOWN PT, R11, R14, 0x4, R3 ;  /* 0x088000000e0b7989 */ /* 0x00162200000e0003 */
        /* <DEDUP_REMOVED lines=17> */
.L_x_167:
[----:B------:R-:W-:Y:S05]  /*23d0*/  BSYNC.RECONVERGENT B1 ;  /* 0x0000000000017941 */ /* 0x000fea0003800200 */
.L_x_166:
[----:B----4-:R2:W4:Y:S01]  /*23e0*/  SHFL.DOWN PT, R5, R2, 0x8, R3 ;  /* 0x0900000002057989 */ /* 0x01052200000e0003 */
[----:B------:R-:W-:Y:S01]  /*23f0*/  BSSY.RECONVERGENT B1, `(.L_x_168) ;  /* 0x0000017000017945 */ /* 0x000fe20003800200 */
[----:B---3--:R-:W-:Y:S02]  /*2400*/  IMAD.MOV.U32 R4, RZ, RZ, R2 ;  /* 0x000000ffff047224 */ /* 0x008fe400078e0002 */
        /* <DEDUP_REMOVED lines=21> */
.L_x_169:
[----:B------:R-:W-:Y:S05]  /*2560*/  BSYNC.RECONVERGENT B1 ;  /* 0x0000000000017941 */ /* 0x000fea0003800200 */
.L_x_168:
[----:B----4-:R3:W4:Y:S01]  /*2570*/  SHFL.DOWN PT, R5, R4, 0x10, R3 ;  /* 0x0a00000004057989 */ /* 0x01072200000e0003 */
[----:B------:R-:W-:Y:S01]  /*2580*/  BSSY.RECONVERGENT B1, `(.L_x_170) ;  /* 0x0000017000017945 */ /* 0x000fe20003800200 */
[----:B--2---:R-:W-:Y:S02]  /*2590*/  IMAD.MOV.U32 R6, RZ, RZ, R4 ;  /* 0x000000ffff067224 */ /* 0x004fe400078e0004 */
[----:B0-----:R3:W0:Y:S01]  /*25a0*/  SHFL.DOWN PT, R11, R12, 0x10, R3 ;  /* 0x0a0000000c0b7989 */ /* 0x00162200000e0003 */
[----:B-1----:R-:W-:Y:S02]  /*25b0*/  IMAD.MOV.U32 R7, RZ, RZ, R12 ;  /* 0x000000ffff077224 */ /* 0x002fe400078e000c */
[----:B------:R-:W-:Y:S01]  /*25c0*/  IMAD.MOV.U32 R8, RZ, RZ, R14 ;  /* 0x000000ffff087224 */ /* 0x000fe200078e000e */
[----:B------:R3:W1:Y:S01]  /*25d0*/  SHFL.DOWN PT, R13, R14, 0x10, R3 ;  /* 0x0a0000000e0d7989 */ /* 0x00066200000e0003 */
        /* <DEDUP_REMOVED lines=17> */
.L_x_171:
[----:B------:R-:W-:Y:S05]  /*26f0*/  BSYNC.RECONVERGENT B1 ;  /* 0x0000000000017941 */ /* 0x000fea0003800200 */
.L_x_170:
[----:B------:R-:W-:Y:S04]  /*2700*/  BSSY.RECONVERGENT B1, `(.L_x_172) ;  /* 0x000000c000017945 */ /* 0x000fe80003800200 */
[----:B------:R-:W-:Y:S05]  /*2710*/  @P2 BRA `(.L_x_173) ;  /* 0x0000000000282947 */ /* 0x000fea0003800000 */
[----:B---3--:R-:W2:Y:S01]  /*2720*/  S2R R4, SR_CgaCtaId ;  /* 0x0000000000047919 */ /* 0x008ea20000008800 */
[----:B------:R-:W-:Y:S02]  /*2730*/  MOV R3, 0x400 ;  /* 0x0000040000037802 */ /* 0x000fe40000000f00 */
[----:B------:R-:W-:-:S04]  /*2740*/  SHF.R.U32.HI R2, RZ, 0x1, R9 ;  /* 0x00000001ff027819 */ /* 0x000fc80000011609 */
[----:B------:R-:W-:Y:S02]  /*2750*/  LOP3.LUT R2, R2, 0x1f0, RZ, 0xc0, !PT ;  /* 0x000001f002027812 */ /* 0x000fe400078ec0ff */
[----:B--2---:R-:W-:-:S05]  /*2760*/  LEA R3, R4, R3, 0x18 ;  /* 0x0000000304037211 */ /* 0x004fca00078ec0ff */
[----:B----4-:R-:W-:Y:S02]  /*2770*/  IMAD.IADD R5, R2, 0x1, R3 ;  /* 0x0000000102057824 */ /* 0x010fe400078e0203 */
[----:B------:R-:W-:Y:S02]  /*2780*/  IMAD.MOV.U32 R2, RZ, RZ, R7 ;  /* 0x000000ffff027224 */ /* 0x000fe400078e0007 */
[----:B------:R-:W-:Y:S01]  /*2790*/  IMAD.MOV.U32 R3, RZ, RZ, R8 ;  /* 0x000000ffff037224 */ /* 0x000fe200078e0008 */
[----:B------:R2:W-:Y:S04]  /*27a0*/  STS [R5+0x8], R6 ;  /* 0x0000080605007388 */ /* 0x0005e80000000800 */
[----:B------:R2:W-:Y:S02]  /*27b0*/  STS.64 [R5+0x10], R2 ;  /* 0x0000100205007388 */ /* 0x0005e40000000a00 */
.L_x_173:
[----:B------:R-:W-:Y:S05]  /*27c0*/  BSYNC.RECONVERGENT B1 ;  /* 0x0000000000017941 */ /* 0x000fea0003800200 */
.L_x_172:
[----:B------:R-:W-:Y:S01]  /*27d0*/  BAR.SYNC.DEFER_BLOCKING 0x0 ;  /* 0x0000000000007b1d */ /* 0x000fe20000010000 */
[----:B------:R-:W-:-:S13]  /*27e0*/  ISETP.NE.AND P2, PT, R9, RZ, PT ;  /* 0x000000ff0900720c */ /* 0x000fda0003f45270 */
[----:B------:R-:W-:Y:S05]  /*27f0*/  @P2 BRA `(.L_x_149) ;  /* 0x0000003000a02947 */ /* 0x000fea0003800000 */
[C---:B------:R-:W-:Y:S01]  /*2800*/  ISETP.GE.AND P0, PT, R10.reuse, 0x21, PT ;  /* 0x000000210a00780c */ /* 0x040fe20003f06270 */
[----:B--2---:R-:W-:Y:S01]  /*2810*/  IMAD.MOV.U32 R2, RZ, RZ, R6 ;  /* 0x000000ffff027224 */ /* 0x004fe200078e0006 */
[C---:B------:R-:W-:Y:S01]  /*2820*/  ISETP.GE.AND P5, PT, R10.reuse, 0x41, PT ;  /* 0x000000410a00780c */ /* 0x040fe20003fa6270 */
[----:B0-----:R-:W-:Y:S01]  /*2830*/  IMAD.MOV.U32 R11, RZ, RZ, R7 ;  /* 0x000000ffff0b7224 */ /* 0x001fe200078e0007 */
[C---:B------:R-:W-:Y:S01]  /*2840*/  ISETP.GE.AND P4, PT, R10.reuse, 0x61, PT ;  /* 0x000000610a00780c */ /* 0x040fe20003f86270 */
[----:B---3--:R-:W-:Y:S01]  /*2850*/  IMAD.MOV.U32 R4, RZ, RZ, R8 ;  /* 0x000000ffff047224 */ /* 0x008fe200078e0008 */
[----:B------:R-:W-:-:S07]  /*2860*/  ISETP.GE.AND P3, PT, R10, 0x81, PT ;  /* 0x000000810a00780c */ /* 0x000fce0003f66270 */
[----:B------:R-:W-:Y:S06]  /*2870*/  @!P0 BRA `(.L_x_174) ;  /* 0x00000000005c8947 */ /* 0x000fec0003800000 */
[----:B------:R-:W0:Y:S01]  /*2880*/  S2UR UR5, SR_CgaCtaId ;  /* 0x00000000000579c3 */ /* 0x000e220000008800 */
[----:B------:R-:W-:Y:S01]  /*2890*/  UMOV UR4, 0x400 ;  /* 0x0000040000047882 */ /* 0x000fe20000000000 */
[----:B------:R-:W-:Y:S01]  /*28a0*/  BSSY.RECONVERGENT B1, `(.L_x_174) ;  /* 0x0000014000017945 */ /* 0x000fe20003800200 */
        /* <DEDUP_REMOVED lines=19> */
.L_x_175:
[----:B------:R-:W-:Y:S05]  /*29e0*/  BSYNC.RECONVERGENT B1 ;  /* 0x0000000000017941 */ /* 0x000fea0003800200 */
.L_x_174:
[----:B------:R-:W-:Y:S02]  /*29f0*/  IMAD.MOV.U32 R3, RZ, RZ, R2 ;  /* 0x000000ffff037224 */ /* 0x000fe400078e0002 */
[----:B------:R-:W-:Y:S02]  /*2a00*/  IMAD.MOV.U32 R9, RZ, RZ, R11 ;  /* 0x000000ffff097224 */ /* 0x000fe400078e000b */
[----:B------:R-:W-:Y:S01]  /*2a10*/  IMAD.MOV.U32 R8, RZ, RZ, R4 ;  /* 0x000000ffff087224 */ /* 0x000fe200078e0004 */
[----:B------:R-:W-:Y:S06]  /*2a20*/  @!P5 BRA `(.L_x_176) ;  /* 0x00000000005cd947 */ /* 0x000fec0003800000 */
[----:B------:R-:W0:Y:S01]  /*2a30*/  S2UR UR5, SR_CgaCtaId ;  /* 0x00000000000579c3 */ /* 0x000e220000008800 */
[----:B------:R-:W-:Y:S01]  /*2a40*/  UMOV UR4, 0x400 ;  /* 0x0000040000047882 */ /* 0x000fe20000000000 */
[----:B------:R-:W-:Y:S01]  /*2a50*/  BSSY.RECONVERGENT B1, `(.L_x_176) ;  /* 0x0000014000017945 */ /* 0x000fe20003800200 */
[----:B0-----:R-:W-:-:S09]  /*2a60*/  ULEA UR4, UR5, UR4, 0x18 ;  /* 0x0000000405047291 */ /* 0x001fd2000f8ec0ff */
[----:B----4-:R-:W0:Y:S04]  /*2a70*/  LDS R5, [UR4+0x28] ;  /* 0x00002804ff057984 */ /* 0x010e280008000800 */
        /* <DEDUP_REMOVED lines=17> */
.L_x_177:
[----:B------:R-:W-:Y:S05]  /*2b90*/  BSYNC.RECONVERGENT B1 ;  /* 0x0000000000017941 */ /* 0x000fea0003800200 */
.L_x_176:
[C---:B------:R-:W-:Y:S01]  /*2ba0*/  ISETP.GE.AND P1, PT, R10.reuse, 0xa1, PT ;  /* 0x000000a10a00780c */ /* 0x040fe20003f26270 */
[----:B------:R-:W-:Y:S01]  /*2bb0*/  IMAD.MOV.U32 R2, RZ, RZ, R3 ;  /* 0x000000ffff027224 */ /* 0x000fe200078e0003 */
[C---:B------:R-:W-:Y:S01]  /*2bc0*/  ISETP.GE.AND P5, PT, R10.reuse, 0xc1, PT ;  /* 0x000000c10a00780c */ /* 0x040fe20003fa6270 */
[----:B------:R-:W-:Y:S01]  /*2bd0*/  IMAD.MOV.U32 R7, RZ, RZ, R9 ;  /* 0x000000ffff077224 */ /* 0x000fe200078e0009 */
[----:B------:R-:W-:Y:S01]  /*2be0*/  ISETP.GE.AND P6, PT, R10, 0xe1, PT ;  /* 0x000000e10a00780c */ /* 0x000fe20003fc6270 */
[----:B------:R-:W-:Y:S01]  /*2bf0*/  IMAD.MOV.U32 R6, RZ, RZ, R8 ;  /* 0x000000ffff067224 */ /* 0x000fe200078e0008 */
[----:B------:R-:W-:Y:S11]  /*2c00*/  @!P4 BRA `(.L_x_178) ;  /* 0x00000000005cc947 */ /* 0x000ff60003800000 */
        /* <DEDUP_REMOVED lines=22> */
.L_x_179:
[----:B------:R-:W-:Y:S05]  /*2d70*/  BSYNC.RECONVERGENT B1 ;  /* 0x0000000000017941 */ /* 0x000fea0003800200 */
.L_x_178:
        /* <DEDUP_REMOVED lines=26> */
.L_x_181:
[----:B------:R-:W-:Y:S05]  /*2f20*/  BSYNC.RECONVERGENT B1 ;  /* 0x0000000000017941 */ /* 0x000fea0003800200 */
.L_x_180:
        /* <DEDUP_REMOVED lines=26> */
.L_x_183:
[----:B------:R-:W-:Y:S05]  /*30d0*/  BSYNC.RECONVERGENT B1 ;  /* 0x0000000000017941 */ /* 0x000fea0003800200 */
.L_x_182:
        /* <DEDUP_REMOVED lines=26> */
.L_x_185:
[----:B------:R-:W-:Y:S05]  /*3280*/  BSYNC.RECONVERGENT B1 ;  /* 0x0000000000017941 */ /* 0x000fea0003800200 */
.L_x_184:
[----:B------:R-:W-:Y:S02]  /*3290*/  IMAD.MOV.U32 R6, RZ, RZ, R3 ;  /* 0x000000ffff067224 */ /* 0x000fe400078e0003 */
[----:B------:R-:W-:Y:S02]  /*32a0*/  IMAD.MOV.U32 R7, RZ, RZ, R9 ;  /* 0x000000ffff077224 */ /* 0x000fe400078e0009 */
[----:B------:R-:W-:Y:S01]  /*32b0*/  IMAD.MOV.U32 R8, RZ, RZ, R4 ;  /* 0x000000ffff087224 */ /* 0x000fe200078e0004 */
[----:B------:R-:W-:Y:S06]  /*32c0*/  @!P6 BRA `(.L_x_149) ;  /* 0x0000002400ece947 */ /* 0x000fec0003800000 */
[----:B------:R-:W0:Y:S01]  /*32d0*/  S2UR UR5, SR_CgaCtaId ;  /* 0x00000000000579c3 */ /* 0x000e220000008800 */
[----:B------:R-:W-:Y:S02]  /*32e0*/  UMOV UR4, 0x400 ;  /* 0x0000040000047882 */ /* 0x000fe40000000000 */
        /* <DEDUP_REMOVED lines=21> */
.L_x_117:
[----:B------:R-:W0:Y:S01]  /*3440*/  S2R R11, SR_TID.X ;  /* 0x00000000000b7919 */ /* 0x000e220000002100 */
[----:B------:R-:W1:Y:S02]  /*3450*/  LDCU.128 UR12, c[0x0][0x380] ;  /* 0x00007000ff0c77ac */ /* 0x000e640008000c00 */
[----:B-1----:R-:W-:Y:S02]  /*3460*/  IMAD.U32 R12, RZ, RZ, UR12 ;  /* 0x0000000cff0c7e24 */ /* 0x002fe4000f8e00ff */
[----:B------:R-:W-:Y:S01]  /*3470*/  IMAD.U32 R13, RZ, RZ, UR13 ;  /* 0x0000000dff0d7e24 */ /* 0x000fe2000f8e00ff */
[----:B0-----:R-:W-:-:S05]  /*3480*/  IADD3 R3, P0, PT, R6, R11, RZ ;  /* 0x0000000b06037210 */ /* 0x001fca0007f1e0ff */
[----:B------:R-:W-:Y:S01]  /*3490*/  IMAD.X R4, RZ, RZ, RZ, P0 ;  /* 0x000000ffff047224 */ /* 0x000fe200000e06ff */
[----:B------:R-:W-:-:S04]  /*34a0*/  LEA R2, P0, R3, R12, 0x2 ;  /* 0x0000000c03027211 */ /* 0x000fc800078010ff */
[----:B------:R-:W-:-:S05]  /*34b0*/  LEA.HI.X R3, R3, R13, R4, 0x2, P0 ;  /* 0x0000000d03037211 */ /* 0x000fca00000f1404 */
[----:B------:R-:W2:Y:S04]  /*34c0*/  LDG.E R4, desc[UR10][R2.64] ;  /* 0x0000000a02047981 */ /* 0x000ea8000c1e1900 */
[----:B------:R-:W2:Y:S04]  /*34d0*/  LDG.E R5, desc[UR10][R2.64+0x400] ;  /* 0x0004000a02057981 */ /* 0x000ea8000c1e1900 */
[----:B------:R-:W3:Y:S04]  /*34e0*/  LDG.E R8, desc[UR10][R2.64+0x800] ;  /* 0x0008000a02087981 */ /* 0x000ee8000c1e1900 */
[----:B------:R-:W4:Y:S04]  /*34f0*/  LDG.E R9, desc[UR10][R2.64+0xc00] ;  /* 0x000c000a02097981 */ /* 0x000f28000c1e1900 */
[----:B------:R-:W5:Y:S01]  /*3500*/  LDG.E R10, desc[UR10][R2.64+0x1000] ;  /* 0x0010000a020a7981 */ /* 0x000f62000c1e1900 */
[----:B--2---:R-:W-:-:S02]  /*3510*/  VIMNMX R15, PT, PT, R4, R5, !PT ;  /* 0x00000005040f7248 */ /* 0x004fc40007fe0100 */
[----:B------:R-:W-:Y:S01]  /*3520*/  ISETP.GE.AND P0, PT, R4, R5, PT ;  /* 0x000000050400720c */ /* 0x000fe20003f06270 */
[----:B------:R-:W-:Y:S01]  /*3530*/  VIADD R4, R11, 0x200 ;  /* 0x000002000b047836 */ /* 0x000fe20000000000 */
[----:B---3--:R-:W-:Y:S02]  /*3540*/  VIMNMX R14, PT, PT, R8, R15, !PT ;  /* 0x0000000f080e7248 */ /* 0x008fe40007fe0100 */
[----:B------:R-:W-:Y:S01]  /*3550*/  ISETP.GE.AND P1, PT, R15, R8, PT ;  /* 0x000000080f00720c */ /* 0x000fe20003f26270 */
[----:B------:R-:W-:Y:S01]  /*3560*/  VIADD R8, R11, 0x100 ;  /* 0x000001000b087836 */ /* 0x000fe20000000000 */
[----:B----4-:R-:W-:Y:S01]  /*3570*/  ISETP.GE.AND P3, PT, R14, R9, PT ;  /* 0x000000090e00720c */ /* 0x010fe20003f66270 */
[----:B------:R-:W-:Y:S01]  /*3580*/  IMAD.U32 R15, RZ, RZ, UR15 ;  /* 0x0000000fff0f7e24 */ /* 0x000fe2000f8e00ff */
[----:B------:R-:W-:Y:S01]  /*3590*/  VIMNMX R17, PT, PT, R9, R14, !PT ;  /* 0x0000000e09117248 */ /* 0x000fe20007fe0100 */
[----:B------:R-:W-:Y:S01]  /*35a0*/  IMAD.U32 R14, RZ, RZ, UR14 ;  /* 0x0000000eff0e7e24 */ /* 0x000fe2000f8e00ff */
[----:B------:R-:W-:-:S02]  /*35b0*/  LOP3.LUT R9, R11, 0x400, RZ, 0xfc, !PT ;  /* 0x000004000b097812 */ /* 0x000fc400078efcff */
[----:B-----5:R-:W-:Y:S02]  /*35c0*/  ISETP.GE.AND P2, PT, R17, R10, PT ;  /* 0x0000000a1100720c */ /* 0x020fe40003f46270 */
[----:B------:R-:W-:-:S03]  /*35d0*/  IADD3 R2, P4, PT, R6, R14, RZ ;  /* 0x0000000e06027210 */ /* 0x000fc60007f9e0ff */
[----:B------:R-:W-:Y:S02]  /*35e0*/  @P1 SEL R4, R8, R11, !P0 ;  /* 0x0000000b08041207 */ /* 0x000fe40004000000 */
[----:B------:R-:W-:Y:S01]  /*35f0*/  ISETP.LE.U32.AND P1, PT, R7, UR6, PT ;  /* 0x0000000607007c0c */ /* 0x000fe2000bf23070 */
[----:B------:R-:W-:Y:S02]  /*3600*/  @!P3 VIADD R4, R11, 0x300 ;  /* 0x000003000b04b836 */ /* 0x000fe40000000000 */
[----:B------:R-:W-:Y:S01]  /*3610*/  IMAD.X R3, RZ, RZ, R15, P4 ;  /* 0x000000ffff037224 */ /* 0x000fe200020e060f */
[----:B------:R-:W-:Y:S02]  /*3620*/  ISETP.GE.U32.AND.EX P1, PT, RZ, R18, PT, P1 ;  /* 0x00000012ff00720c */ /* 0x000fe40003f26110 */
[----:B------:R-:W-:Y:S02]  /*3630*/  @P2 ISETP.GE.U32.AND P0, PT, R4, R9, PT ;  /* 0x000000090400220c */ /* 0x000fe40003f06070 */
[----:B------:R-:W-:-:S02]  /*3640*/  IADD3 R9, P3, PT, R9, R2, RZ ;  /* 0x0000000209097210 */ /* 0x000fc40007f7e0ff */
[----:B------:R-:W-:Y:S02]  /*3650*/  @P2 IADD3 R2, P4, PT, R4, R2, RZ ;  /* 0x0000000204022210 */ /* 0x000fe40007f9e0ff */
[----:B------:R-:W-:Y:S01]  /*3660*/  @P2 ISETP.GE.U32.AND.EX P0, PT, RZ, RZ, PT, P0 ;  /* 0x000000ffff00220c */ /* 0x000fe20003f06100 */
[--C-:B------:R-:W-:Y:S02]  /*3670*/  IMAD.X R8, RZ, RZ, R3.reuse, P3 ;  /* 0x000000ffff087224 */ /* 0x100fe400018e0603 */
[----:B------:R-:W-:Y:S01]  /*3680*/  @P2 IMAD.X R3, RZ, RZ, R3, P4 ;  /* 0x000000ffff032224 */ /* 0x000fe200020e0603 */
[----:B------:R-:W-:-:S04]  /*3690*/  @P2 ISETP.LT.OR P0, PT, R10, R17, !P0 ;  /* 0x000000110a00220c */ /* 0x000fc80004701670 */
[----:B------:R-:W-:Y:S02]  /*36a0*/  @P2 SEL R10, R17, R10, P0 ;  /* 0x0000000a110a2207 */ /* 0x000fe40000000000 */
[----:B------:R-:W-:Y:S02]  /*36b0*/  @P2 SEL R9, R2, R9, P0 ;  /* 0x0000000902092207 */ /* 0x000fe40000000000 */
[----:B------:R-:W-:Y:S01]  /*36c0*/  @P2 SEL R8, R3, R8, P0 ;  /* 0x0000000803082207 */ /* 0x000fe20000000000 */
[----:B------:R-:W-:Y:S06]  /*36d0*/  @P1 BRA `(.L_x_186) ;  /* 0x0000001000641947 */ /* 0x000fec0003800000 */
[----:B------:R-:W0:Y:S01]  /*36e0*/  LDCU.64 UR8, c[0x0][0x3e8] ;  /* 0x00007d00ff0877ac */ /* 0x000e220008000a00 */
[----:B------:R-:W-:Y:S01]  /*36f0*/  ISETP.NE.AND P0, PT, R11, RZ, PT ;  /* 0x000000ff0b00720c */ /* 0x000fe20003f05270 */
[----:B------:R-:W-:Y:S01]  /*3700*/  BSSY.RECONVERGENT B1, `(.L_x_187) ;  /* 0x0000012000017945 */ /* 0x000fe20003800200 */
[----:B------:R-:W-:Y:S01]  /*3710*/  UMOV UR4, 0x8 ;  /* 0x0000000800047882 */ /* 0x000fe20000000000 */
[----:B------:R-:W-:Y:S02]  /*3720*/  UMOV UR5, 0x0 ;  /* 0x0000000000057882 */ /* 0x000fe40000000000 */
[----:B0-----:R-:W-:-:S04]  /*3730*/  UIMAD.WIDE.U32 UR4, UR8, 0x1, UR4 ;  /* 0x00000001080478a5 */ /* 0x001fc8000f8e0004 */
[----:B------:R-:W-:Y:S02]  /*3740*/  UIADD3 UR7, UPT, UPT, UR5, UR9, URZ ;  /* 0x0000000905077290 */ /* 0x000fe4000fffe0ff */
[----:B------:R-:W-:Y:S02]  /*3750*/  IMAD.U32 R3, RZ, RZ, UR5 ;  /* 0x00000005ff037e24 */ /* 0x000fe4000f8e00ff */
[----:B------:R-:W-:Y:S02]  /*3760*/  IMAD.U32 R2, RZ, RZ, UR4 ;  /* 0x00000004ff027e24 */ /* 0x000fe4000f8e00ff */
[----:B------:R-:W-:Y:S01]  /*3770*/  IMAD.U32 R3, RZ, RZ, UR7 ;  /* 0x00000007ff037e24 */ /* 0x000fe2000f8e00ff */
[----:B------:R-:W-:Y:S06]  /*3780*/  @P0 BRA `(.L_x_188) ;  /* 0x0000000000240947 */ /* 0x000fec0003800000 */
[----:B------:R-:W-:Y:S02]  /*3790*/  IMAD.MOV.U32 R16, RZ, RZ, 0x500 ;  /* 0x00000500ff107424 */ /* 0x000fe400078e00ff */
[----:B------:R-:W-:-:S05]  /*37a0*/  IMAD.MOV.U32 R17, RZ, RZ, 0x0 ;  /* 0x00000000ff117424 */ /* 0x000fca00078e00ff */
[----:B------:R-:W2:Y:S01]  /*37b0*/  ATOMG.E.ADD.64.STRONG.GPU PT, R4, desc[UR10][R2.64], R16 ;  /* 0x80000010020479a8 */ /* 0x000ea200081ef50a */
[----:B------:R-:W0:Y:S01]  /*37c0*/  S2UR UR5, SR_CgaCtaId ;  /* 0x00000000000579c3 */ /* 0x000e220000008800 */
[----:B------:R-:W-:Y:S02]  /*37d0*/  UMOV UR4, 0x400 ;  /* 0x0000040000047882 */ /* 0x000fe40000000000 */
[----:B0-----:R-:W-:Y:S01]  /*37e0*/  ULEA UR4, UR5, UR4, 0x18 ;  /* 0x0000000405047291 */ /* 0x001fe2000f8ec0ff */
[----:B--2---:R-:W-:-:S05]  /*37f0*/  IADD3 R4, P0, PT, R4, UR6, RZ ;  /* 0x0000000604047c10 */ /* 0x004fca000ff1e0ff */
[----:B------:R-:W-:-:S05]  /*3800*/  IMAD.X R5, RZ, RZ, R5, P0 ;  /* 0x000000ffff057224 */ /* 0x000fca00000e0605 */
[----:B------:R0:W-:Y:S03]  /*3810*/  STS.64 [UR4+0x98], R4 ;  /* 0x00009804ff007988 */ /* 0x0001e60008000a04 */
.L_x_188:
[----:B------:R-:W-:Y:S05]  /*3820*/  BSYNC.RECONVERGENT B1 ;  /* 0x0000000000017941 */ /* 0x000fea0003800200 */
.L_x_187:
[----:B------:R-:W1:Y:S08]  /*3830*/  S2UR UR5, SR_CgaCtaId ;  /* 0x00000000000579c3 */ /* 0x000e700000008800 */
[----:B------:R-:W-:Y:S06]  /*3840*/  BAR.SYNC.DEFER_BLOCKING 0x0 ;  /* 0x0000000000007b1d */ /* 0x000fec0000010000 */
[----:B------:R-:W-:-:S02]  /*3850*/  UMOV UR4, 0x400 ;  /* 0x0000040000047882 */ /* 0x000fc40000000000 */
[----:B-1----:R-:W-:-:S06]  /*3860*/  ULEA UR4, UR5, UR4, 0x18 ;  /* 0x0000000405047291 */ /* 0x002fcc000f8ec0ff */
[----:B------:R-:W-:-:S05]  /*3870*/  IMAD.U32 R23, RZ, RZ, UR4 ;  /* 0x00000004ff177e24 */ /* 0x000fca000f8e00ff */
[----:B0-----:R-:W0:Y:S02]  /*3880*/  LDS.64 R4, [R23+0x98] ;  /* 0x0000980017047984 */ /* 0x001e240000000a00 */
[----:B0-----:R-:W-:-:S04]  /*3890*/  IADD3 R6, P1, PT, R4, 0x500, RZ ;  /* 0x0000050004067810 */ /* 0x001fc80007f3e0ff */
[----:B------:R-:W-:Y:S01]  /*38a0*/  ISETP.GT.U32.AND P0, PT, R6, R7, PT ;  /* 0x000000070600720c */ /* 0x000fe20003f04070 */
[----:B------:R-:W-:-:S05]  /*38b0*/  IMAD.X R17, RZ, RZ, R5, P1 ;  /* 0x000000ffff117224 */ /* 0x000fca00008e0605 */
[----:B------:R-:W-:-:S13]  /*38c0*/  ISETP.GT.AND.EX P0, PT, R17, R18, PT, P0 ;  /* 0x000000121100720c */ /* 0x000fda0003f04300 */
[----:B------:R-:W-:Y:S05]  /*38d0*/  @P0 BRA `(.L_x_189) ;  /* 0x0000000400700947 */ /* 0x000fea0003800000 */
[----:B------:R-:W-:Y:S01]  /*38e0*/  BSSY.RECONVERGENT B1, `(.L_x_189) ;  /* 0x000005b000017945 */ /* 0x000fe20003800200 */
[----:B------:R-:W-:Y:S01]  /*38f0*/  IMAD.MOV.U32 R16, RZ, RZ, R10 ;  /* 0x000000ffff107224 */ /* 0x000fe200078e000a */
[----:B------:R-:W0:Y:S01]  /*3900*/  LDCU.64 UR8, c[0x0][0x398] ;  /* 0x00007300ff0877ac */ /* 0x000e220008000a00 */
[----:B------:R-:W-:Y:S02]  /*3910*/  IMAD.MOV.U32 R19, RZ, RZ, R9 ;  /* 0x000000ffff137224 */ /* 0x000fe400078e0009 */
[----:B------:R-:W-:Y:S01]  /*3920*/  IMAD.MOV.U32 R6, RZ, RZ, R8 ;  /* 0x000000ffff067224 */ /* 0x000fe200078e0008 */
[----:B------:R-:W1:Y:S06]  /*3930*/  LDCU.128 UR12, c[0x0][0x380] ;  /* 0x00007000ff0c77ac */ /* 0x000e6c0008000c00 */
.L_x_192:
[----:B------:R-:W-:Y:S01]  /*3940*/  IADD3 R9, P0, PT, R11, R4, RZ ;  /* 0x000000040b097210 */ /* 0x000fe20007f1e0ff */
[----:B-1----:R-:W-:Y:S02]  /*3950*/  IMAD.U32 R12, RZ, RZ, UR12 ;  /* 0x0000000cff0c7e24 */ /* 0x002fe4000f8e00ff */
[----:B------:R-:W-:Y:S02]  /*3960*/  IMAD.U32 R13, RZ, RZ, UR13 ;  /* 0x0000000dff0d7e24 */ /* 0x000fe4000f8e00ff */
[----:B------:R-:W-:Y:S01]  /*3970*/  IMAD.X R8, RZ, RZ, R5, P0 ;  /* 0x000000ffff087224 */ /* 0x000fe200000e0605 */
[----:B------:R-:W-:-:S04]  /*3980*/  LEA R4, P0, R9, R12, 0x2 ;  /* 0x0000000c09047211 */ /* 0x000fc800078010ff */
[----:B------:R-:W-:-:S05]  /*3990*/  LEA.HI.X R5, R9, R13, R8, 0x2, P0 ;  /* 0x0000000d09057211 */ /* 0x000fca00000f1408 */
[----:B------:R-:W2:Y:S04]  /*39a0*/  LDG.E R7, desc[UR10][R4.64] ;  /* 0x0000000a04077981 */ /* 0x000ea8000c1e1900 */
[----:B------:R-:W3:Y:S04]  /*39b0*/  LDG.E R24, desc[UR10][R4.64+0x400] ;  /* 0x0004000a04187981 */ /* 0x000ee8000c1e1900 */
[----:B------:R-:W4:Y:S04]  /*39c0*/  LDG.E R18, desc[UR10][R4.64+0x800] ;  /* 0x0008000a04127981 */ /* 0x000f28000c1e1900 */
[----:B------:R-:W4:Y:S01]  /*39d0*/  LDG.E R17, desc[UR10][R4.64+0xc00] ;  /* 0x000c000a04117981 */ /* 0x000f22000c1e1900 */
[----:B------:R-:W-:-:S02]  /*39e0*/  IMAD.U32 R14, RZ, RZ, UR14 ;  /* 0x0000000eff0e7e24 */ /* 0x000fc4000f8e00ff */
[----:B------:R-:W-:Y:S01]  /*39f0*/  IMAD.U32 R15, RZ, RZ, UR15 ;  /* 0x0000000fff0f7e24 */ /* 0x000fe2000f8e00ff */
[----:B------:R1:W5:Y:S01]  /*3a00*/  LDG.E R10, desc[UR10][R4.64+0x1000] ;  /* 0x0010000a040a7981 */ /* 0x000362000c1e1900 */
[----:B------:R-:W-:Y:S01]  /*3a10*/  BSSY.RECONVERGENT B2, `(.L_x_190) ;  /* 0x000002c000027945 */ /* 0x000fe20003800200 */
[----:B------:R-:W-:Y:S01]  /*3a20*/  BAR.SYNC.DEFER_BLOCKING 0x0 ;  /* 0x0000000000007b1d */ /* 0x000fe20000010000 */
[----:B------:R-:W-:-:S04]  /*3a30*/  IADD3 R26, P0, PT, R9, R14, RZ ;  /* 0x0000000e091a7210 */ /* 0x000fc80007f1e0ff */
[----:B------:R-:W-:Y:S01]  /*3a40*/  IADD3 R20, P3, PT, R26, 0x100, RZ ;  /* 0x000001001a147810 */ /* 0x000fe20007f7e0ff */
[----:B------:R-:W-:Y:S01]  /*3a50*/  IMAD.X R27, R8, 0x1, R15, P0 ;  /* 0x00000001081b7824 */ /* 0x000fe200000e060f */
[C---:B------:R-:W-:Y:S02]  /*3a60*/  IADD3 R21, P4, PT, R26.reuse, 0x200, RZ ;  /* 0x000002001a157810 */ /* 0x040fe40007f9e0ff */
[----:B------:R-:W-:Y:S01]  /*3a70*/  IADD3 R9, P6, PT, R26, 0x400, RZ ;  /* 0x000004001a097810 */ /* 0x000fe20007fde0ff */
[--C-:B------:R-:W-:Y:S01]  /*3a80*/  IMAD.X R25, RZ, RZ, R27.reuse, P3 ;  /* 0x000000ffff197224 */ /* 0x100fe200018e061b */
[----:B------:R-:W-:Y:S01]  /*3a90*/  ISETP.NE.AND P3, PT, R11, RZ, PT ;  /* 0x000000ff0b00720c */ /* 0x000fe20003f65270 */
[--C-:B------:R-:W-:Y:S02]  /*3aa0*/  IMAD.X R22, RZ, RZ, R27.reuse, P4 ;  /* 0x000000ffff167224 */ /* 0x100fe400020e061b */
[----:B------:R-:W-:Y:S01]  /*3ab0*/  IMAD.X R8, RZ, RZ, R27, P6 ;  /* 0x000000ffff087224 */ /* 0x000fe200030e061b */
[----:B--2---:R-:W-:-:S13]  /*3ac0*/  ISETP.GE.AND P2, PT, R16, R7, PT ;  /* 0x000000071000720c */ /* 0x004fda0003f46270 */
[----:B------:R-:W-:-:S04]  /*3ad0*/  @P2 ISETP.GE.U32.AND P0, PT, R19, R26, PT ;  /* 0x0000001a1300220c */ /* 0x000fc80003f06070 */
[----:B------:R-:W-:-:S04]  /*3ae0*/  @P2 ISETP.GE.AND.EX P0, PT, R6, R27, PT, P0 ;  /* 0x0000001b0600220c */ /* 0x000fc80003f06300 */
[----:B------:R-:W-:-:S04]  /*3af0*/  @P2 ISETP.LT.OR P0, PT, R7, R16, !P0 ;  /* 0x000000100700220c */ /* 0x000fc80004701670 */
[----:B------:R-:W-:Y:S02]  /*3b00*/  @P2 SEL R7, R16, R7, P0 ;  /* 0x0000000710072207 */ /* 0x000fe40000000000 */
[----:B------:R-:W-:Y:S02]  /*3b10*/  IADD3 R16, P5, PT, R26, 0x300, RZ ;  /* 0x000003001a107810 */ /* 0x000fe40007fbe0ff */
[----:B---3--:R-:W-:Y:S02]  /*3b20*/  ISETP.GE.AND P1, PT, R7, R24, PT ;  /* 0x000000180700720c */ /* 0x008fe40003f26270 */
[----:B------:R-:W-:Y:S01]  /*3b30*/  @P2 SEL R26, R19, R26, P0 ;  /* 0x0000001a131a2207 */ /* 0x000fe20000000000 */
[----:B------:R-:W-:Y:S01]  /*3b40*/  IMAD.X R19, RZ, RZ, R27, P5 ;  /* 0x000000ffff137224 */ /* 0x000fe200028e061b */
[----:B------:R-:W-:-:S09]  /*3b50*/  @P2 SEL R27, R6, R27, P0 ;  /* 0x0000001b061b2207 */ /* 0x000fd20000000000 */
[----:B------:R-:W-:-:S04]  /*3b60*/  @P1 ISETP.GE.U32.AND P0, PT, R26, R20, PT ;  /* 0x000000141a00120c */ /* 0x000fc80003f06070 */
[----:B------:R-:W-:-:S04]  /*3b70*/  @P1 ISETP.GE.AND.EX P0, PT, R27, R25, PT, P0 ;  /* 0x000000191b00120c */ /* 0x000fc80003f06300 */
[----:B------:R-:W-:-:S04]  /*3b80*/  @P1 ISETP.LT.OR P0, PT, R24, R7, !P0 ;  /* 0x000000071800120c */ /* 0x000fc80004701670 */
[----:B------:R-:W-:Y:S02]  /*3b90*/  @P1 SEL R24, R7, R24, P0 ;  /* 0x0000001807181207 */ /* 0x000fe40000000000 */
[----:B------:R-:W-:Y:S02]  /*3ba0*/  @P1 SEL R20, R26, R20, P0 ;  /* 0x000000141a141207 */ /* 0x000fe40000000000 */
[----:B----4-:R-:W-:Y:S02]  /*3bb0*/  ISETP.GE.AND P2, PT, R24, R18, PT ;  /* 0x000000121800720c */ /* 0x010fe40003f46270 */
[----:B------:R-:W-:-:S11]  /*3bc0*/  @P1 SEL R25, R27, R25, P0 ;  /* 0x000000191b191207 */ /* 0x000fd60000000000 */
[----:B------:R-:W-:-:S04]  /*3bd0*/  @P2 ISETP.GE.U32.AND P0, PT, R20, R21, PT ;  /* 0x000000151400220c */ /* 0x000fc80003f06070 */
[----:B------:R-:W-:-:S04]  /*3be0*/  @P2 ISETP.GE.AND.EX P0, PT, R25, R22, PT, P0 ;  /* 0x000000161900220c */ /* 0x000fc80003f06300 */
[----:B------:R-:W-:-:S04]  /*3bf0*/  @P2 ISETP.LT.OR P0, PT, R18, R24, !P0 ;  /* 0x000000181200220c */ /* 0x000fc80004701670 */
[----:B------:R-:W-:-:S04]  /*3c00*/  @P2 SEL R18, R24, R18, P0 ;  /* 0x0000001218122207 */ /* 0x000fc80000000000 */
[----:B------:R-:W-:Y:S01]  /*3c10*/  ISETP.GE.AND P1, PT, R18, R17, PT ;  /* 0x000000111200720c */ /* 0x000fe20003f26270 */
[----:B-1----:R-:W-:-:S12]  /*3c20*/  @P3 BRA `(.L_x_191) ;  /* 0x0000000000283947 */ /* 0x002fd80003800000 */
[----:B------:R-:W-:Y:S02]  /*3c30*/  IMAD.MOV.U32 R4, RZ, RZ, 0x500 ;  /* 0x00000500ff047424 */ /* 0x000fe400078e00ff */
[----:B------:R-:W-:-:S06]  /*3c40*/  IMAD.MOV.U32 R5, RZ, RZ, 0x0 ;  /* 0x00000000ff057424 */ /* 0x000fcc00078e00ff */
[----:B------:R-:W2:Y:S01]  /*3c50*/  ATOMG.E.ADD.64.STRONG.GPU PT, R4, desc[UR10][R2.64], R4 ;  /* 0x80000004020479a8 */ /* 0x000ea200081ef50a */
[----:B------:R-:W1:Y:S01]  /*3c60*/  S2UR UR5, SR_CgaCtaId ;  /* 0x00000000000579c3 */ /* 0x000e620000008800 */
[----:B------:R-:W-:Y:S02]  /*3c70*/  UMOV UR4, 0x400 ;  /* 0x0000040000047882 */ /* 0x000fe40000000000 */
[----:B-1----:R-:W-:-:S06]  /*3c80*/  ULEA UR4, UR5, UR4, 0x18 ;  /* 0x0000000405047291 */ /* 0x002fcc000f8ec0ff */
[----:B------:R-:W-:Y:S01]  /*3c90*/  IMAD.U32 R23, RZ, RZ, UR4 ;  /* 0x00000004ff177e24 */ /* 0x000fe2000f8e00ff */
[----:B--2---:R-:W-:-:S05]  /*3ca0*/  IADD3 R6, P3, PT, R4, UR6, RZ ;  /* 0x0000000604067c10 */ /* 0x004fca000ff7e0ff */
[----:B------:R-:W-:-:S05]  /*3cb0*/  IMAD.X R7, RZ, RZ, R5, P3 ;  /* 0x000000ffff077224 */ /* 0x000fca00018e0605 */
[----:B------:R1:W-:Y:S03]  /*3cc0*/  STS.64 [R23+0x98], R6 ;  /* 0x0000980617007388 */ /* 0x0003e60000000a00 */
.L_x_191:
[----:B0-----:R-:W-:Y:S05]  /*3cd0*/  BSYNC.RECONVERGENT B2 ;  /* 0x0000000000027941 */ /* 0x001fea0003800200 */
.L_x_190:
[----:B------:R-:W-:Y:S01]  /*3ce0*/  BAR.SYNC.DEFER_BLOCKING 0x0 ;  /* 0x0000000000007b1d */ /* 0x000fe20000010000 */
[----:B------:R-:W-:Y:S01]  /*3cf0*/  @P2 SEL R21, R20, R21, P0 ;  /* 0x0000001514152207 */ /* 0x000fe20000000000 */
[----:B-1----:R-:W-:Y:S01]  /*3d00*/  IMAD.U32 R7, RZ, RZ, UR8 ;  /* 0x00000008ff077e24 */ /* 0x002fe2000f8e00ff */
[----:B------:R-:W-:Y:S02]  /*3d10*/  @P2 SEL R22, R25, R22, P0 ;  /* 0x0000001619162207 */ /* 0x000fe40000000000 */
[----:B------:R-:W-:-:S04]  /*3d20*/  @P1 ISETP.GE.U32.AND P0, PT, R21, R16, PT ;  /* 0x000000101500120c */ /* 0x000fc80003f06070 */
[----:B------:R-:W-:-:S04]  /*3d30*/  @P1 ISETP.GE.AND.EX P0, PT, R22, R19, PT, P0 ;  /* 0x000000131600120c */ /* 0x000fc80003f06300 */
[----:B------:R-:W-:-:S04]  /*3d40*/  @P1 ISETP.LT.OR P0, PT, R17, R18, !P0 ;  /* 0x000000121100120c */ /* 0x000fc80004701670 */
[----:B------:R-:W-:Y:S01]  /*3d50*/  @P1 SEL R17, R18, R17, P0 ;  /* 0x0000001112111207 */ /* 0x000fe20000000000 */
[----:B------:R-:W-:Y:S01]  /*3d60*/  IMAD.U32 R18, RZ, RZ, UR9 ;  /* 0x00000009ff127e24 */ /* 0x000fe2000f8e00ff */
[----:B------:R-:W-:Y:S02]  /*3d70*/  @P1 SEL R16, R21, R16, P0 ;  /* 0x0000001015101207 */ /* 0x000fe40000000000 */
[----:B-----5:R-:W-:Y:S02]  /*3d80*/  ISETP.GE.AND P2, PT, R17, R10, PT ;  /* 0x0000000a1100720c */ /* 0x020fe40003f46270 */
[----:B------:R-:W-:Y:S01]  /*3d90*/  @P1 SEL R19, R22, R19, P0 ;  /* 0x0000001316131207 */ /* 0x000fe20000000000 */
[----:B------:R-:W0:Y:S10]  /*3da0*/  LDS.64 R4, [R23+0x98] ;  /* 0x0000980017047984 */ /* 0x000e340000000a00 */
[----:B------:R-:W-:-:S04]  /*3db0*/  @P2 ISETP.GE.U32.AND P0, PT, R16, R9, PT ;  /* 0x000000091000220c */ /* 0x000fc80003f06070 */
[----:B------:R-:W-:-:S04]  /*3dc0*/  @P2 ISETP.GE.AND.EX P0, PT, R19, R8, PT, P0 ;  /* 0x000000081300220c */ /* 0x000fc80003f06300 */
[----:B------:R-:W-:-:S04]  /*3dd0*/  @P2 ISETP.LT.OR P0, PT, R10, R17, !P0 ;  /* 0x000000110a00220c */ /* 0x000fc80004701670 */
[----:B------:R-:W-:Y:S02]  /*3de0*/  @P2 SEL R10, R17, R10, P0 ;  /* 0x0000000a110a2207 */ /* 0x000fe40000000000 */
[----:B------:R-:W-:Y:S02]  /*3df0*/  @P2 SEL R9, R16, R9, P0 ;  /* 0x0000000910092207 */ /* 0x000fe40000000000 */
[----:B------:R-:W-:Y:S01]  /*3e00*/  @P2 SEL R8, R19, R8, P0 ;  /* 0x0000000813082207 */ /* 0x000fe20000000000 */
[----:B------:R-:W-:Y:S02]  /*3e10*/  IMAD.MOV.U32 R16, RZ, RZ, R10 ;  /* 0x000000ffff107224 */ /* 0x000fe400078e000a */
[----:B------:R-:W-:Y:S01]  /*3e20*/  IMAD.MOV.U32 R19, RZ, RZ, R9 ;  /* 0x000000ffff137224 */ /* 0x000fe200078e0009 */
[----:B0-----:R-:W-:-:S04]  /*3e30*/  IADD3 R6, P3, PT, R4, 0x500, RZ ;  /* 0x0000050004067810 */ /* 0x001fc80007f7e0ff */
[----:B------:R-:W-:Y:S01]  /*3e40*/  ISETP.GT.U32.AND P1, PT, R6, R7, PT ;  /* 0x000000070600720c */ /* 0x000fe20003f24070 */
[----:B------:R-:W-:Y:S02]  /*3e50*/  IMAD.X R21, RZ, RZ, R5, P3 ;  /* 0x000000ffff157224 */ /* 0x000fe400018e0605 */
[----:B------:R-:W-:-:S03]  /*3e60*/  IMAD.MOV.U32 R6, RZ, RZ, R8 ;  /* 0x000000ffff067224 */ /* 0x000fc600078e0008 */
[----:B------:R-:W-:-:S13]  /*3e70*/  ISETP.GT.AND.EX P0, PT, R21, R18, PT, P1 ;  /* 0x000000121500720c */ /* 0x000fda0003f04310 */
[----:B------:R-:W-:Y:S05]  /*3e80*/  @!P0 BRA `(.L_x_192) ;  /* 0xfffffff800ac8947 */ /* 0x000fea000383ffff */
[----:B------:R-:W-:Y:S05]  /*3e90*/  BSYNC.RECONVERGENT B1 ;  /* 0x0000000000017941 */ /* 0x000fea0003800200 */
.L_x_189:
[----:B------:R-:W-:Y:S01]  /*3ea0*/  ISETP.GE.U32.AND P0, PT, R4, R7, PT ;  /* 0x000000070400720c */ /* 0x000fe20003f06070 */
[----:B------:R-:W-:Y:S03]  /*3eb0*/  BSSY.RECONVERGENT B1, `(.L_x_186) ;  /* 0x000009b000017945 */ /* 0x000fe60003800200 */
[----:B------:R-:W-:-:S13]  /*3ec0*/  ISETP.GE.AND.EX P0, PT, R5, R18, PT, P0 ;  /* 0x000000120500720c */ /* 0x000fda0003f06300 */
[----:B------:R-:W-:Y:S05]  /*3ed0*/  @P0 BRA `(.L_x_193) ;  /* 0x0000000800600947 */ /* 0x000fea0003800000 */
[----:B------:R-:W-:-:S05]  /*3ee0*/  IMAD.IADD R16, R7, 0x1, -R4 ;  /* 0x0000000107107824 */ /* 0x000fca00078e0a04 */
[----:B------:R-:W-:-:S13]  /*3ef0*/  ISETP.GE.AND P0, PT, R11, R16, PT ;  /* 0x000000100b00720c */ /* 0x000fda0003f06270 */
[----:B------:R-:W-:Y:S05]  /*3f00*/  @P0 BRA `(.L_x_193) ;  /* 0x0000000800540947 */ /* 0x000fea0003800000 */
[----:B------:R-:W-:Y:S01]  /*3f10*/  LOP3.LUT R2, RZ, R11, RZ, 0x33, !PT ;  /* 0x0000000bff027212 */ /* 0x000fe200078e33ff */
[----:B------:R-:W-:Y:S01]  /*3f20*/  BSSY.RECONVERGENT B2, `(.L_x_194) ;  /* 0x000002f000027945 */ /* 0x000fe20003800200 */
[----:B------:R-:W-:Y:S02]  /*3f30*/  IMAD.MOV.U32 R17, RZ, RZ, R11 ;  /* 0x000000ffff117224 */ /* 0x000fe400078e000b */
[----:B------:R-:W-:-:S04]  /*3f40*/  IADD3 R7, PT, PT, -R4, R7, R2 ;  /* 0x0000000704077210 */ /* 0x000fc80007ffe102 */
[----:B------:R-:W-:-:S04]  /*3f50*/  LOP3.LUT R2, R7, 0x300, RZ, 0xc0, !PT ;  /* 0x0000030007027812 */ /* 0x000fc800078ec0ff */
[----:B------:R-:W-:-:S13]  /*3f60*/  ISETP.NE.AND P0, PT, R2, 0x300, PT ;  /* 0x000003000200780c */ /* 0x000fda0003f05270 */
[----:B------:R-:W-:Y:S05]  /*3f70*/  @!P0 BRA `(.L_x_195) ;  /* 0x0000000000a48947 */ /* 0x000fea0003800000 */
[----:B------:R-:W-:Y:S01]  /*3f80*/  IADD3 R3, P0, PT, R11, R4, RZ ;  /* 0x000000040b037210 */ /* 0x000fe20007f1e0ff */
[----:B------:R-:W-:Y:S01]  /*3f90*/  IMAD.MOV.U32 R17, RZ, RZ, R11 ;  /* 0x000000ffff117224 */ /* 0x000fe200078e000b */
[----:B------:R-:W-:Y:S02]  /*3fa0*/  LEA.HI R2, R7, 0x1, RZ, 0x18 ;  /* 0x0000000107027811 */ /* 0x000fe400078fc0ff */
[C---:B------:R-:W-:Y:S01]  /*3fb0*/  LEA R12, P1, R3.reuse, R12, 0x2 ;  /* 0x0000000c030c7211 */ /* 0x040fe200078210ff */
[----:B------:R-:W-:Y:S01]  /*3fc0*/  IMAD.X R6, RZ, RZ, R5, P0 ;  /* 0x000000ffff067224 */ /* 0x000fe200000e0605 */
[C---:B------:R-:W-:Y:S02]  /*3fd0*/  IADD3 R14, P0, PT, R3.reuse, R14, RZ ;  /* 0x0000000e030e7210 */ /* 0x040fe40007f1e0ff */
[----:B------:R-:W-:Y:S02]  /*3fe0*/  LOP3.LUT R2, R2, 0x3, RZ, 0xc0, !PT ;  /* 0x0000000302027812 */ /* 0x000fe400078ec0ff */
[----:B------:R-:W-:Y:S01]  /*3ff0*/  LEA.HI.X R3, R3, R13, R6, 0x2, P1 ;  /* 0x0000000d03037211 */ /* 0x000fe200008f1406 */
[----:B------:R-:W-:-:S02]  /*4000*/  IMAD.X R15, R6, 0x1, R15, P0 ;  /* 0x00000001060f7824 */ /* 0x000fc400000e060f */
[----:B------:R-:W-:-:S07]  /*4010*/  IMAD.MOV R6, RZ, RZ, -R2 ;  /* 0x000000ffff067224 */ /* 0x000fce00078e0a02 */
.L_x_198:
[----:B------:R-:W-:-:S06]  /*4020*/  IMAD.MOV.U32 R2, RZ, RZ, R12 ;  /* 0x000000ffff027224 */ /* 0x000fcc00078e000c */
[----:B------:R-:W2:Y:S01]  /*4030*/  LDG.E R2, desc[UR10][R2.64] ;  /* 0x0000000a02027981 */ /* 0x000ea2000c1e1900 */
[----:B------:R-:W-:Y:S01]  /*4040*/  VIADD R6, R6, 0x1 ;  /* 0x0000000106067836 */ /* 0x000fe20000000000 */
[----:B------:R-:W-:Y:S01]  /*4050*/  BSSY.RECONVERGENT B3, `(.L_x_196) ;  /* 0x0000016000037945 */ /* 0x000fe20003800200 */
[----:B------:R-:W-:Y:S01]  /*4060*/  IMAD.MOV.U32 R13, RZ, RZ, R9 ;  /* 0x000000ffff0d7224 */ /* 0x000fe200078e0009 */
[----:B------:R-:W-:Y:S01]  /*4070*/  IADD3 R12, P3, PT, R12, 0x400, RZ ;  /* 0x000004000c0c7810 */ /* 0x000fe20007f7e0ff */
[----:B------:R-:W-:Y:S01]  /*4080*/  IMAD.MOV.U32 R18, RZ, RZ, R8 ;  /* 0x000000ffff127224 */ /* 0x000fe200078e0008 */
[----:B------:R-:W-:Y:S01]  /*4090*/  ISETP.NE.AND P2, PT, R6, RZ, PT ;  /* 0x000000ff0600720c */ /* 0x000fe20003f45270 */
[----:B------:R-:W-:Y:S02]  /*40a0*/  IMAD.MOV.U32 R19, RZ, RZ, R10 ;  /* 0x000000ffff137224 */ /* 0x000fe400078e000a */
        /* <DEDUP_REMOVED lines=16> */
.L_x_197:
[----:B------:R-:W-:Y:S05]  /*41b0*/  BSYNC.RECONVERGENT B3 ;  /* 0x0000000000037941 */ /* 0x000fea0003800200 */
.L_x_196:
[----:B------:R-:W-:Y:S01]  /*41c0*/  IADD3 R14, P0, PT, R14, 0x100, RZ ;  /* 0x000001000e0e7810 */ /* 0x000fe20007f1e0ff */
[----:B------:R-:W-:Y:S02]  /*41d0*/  VIADD R17, R17, 0x100 ;  /* 0x0000010011117836 */ /* 0x000fe40000000000 */
[----:B------:R-:W-:Y:S02]  /*41e0*/  IMAD.X R3, RZ, RZ, R3, P3 ;  /* 0x000000ffff037224 */ /* 0x000fe400018e0603 */
[----:B------:R-:W-:Y:S01]  /*41f0*/  IMAD.X R15, RZ, RZ, R15, P0 ;  /* 0x000000ffff0f7224 */ /* 0x000fe200000e060f */
[----:B------:R-:W-:Y:S07]  /*4200*/  @P2 BRA `(.L_x_198) ;  /* 0xfffffffc00842947 */ /* 0x000fee000383ffff */
.L_x_195:
[----:B------:R-:W-:Y:S05]  /*4210*/  BSYNC.RECONVERGENT B2 ;  /* 0x0000000000027941 */ /* 0x000fea0003800200 */
.L_x_194:
[----:B------:R-:W-:-:S13]  /*4220*/  ISETP.GE.U32.AND P0, PT, R7, 0x300, PT ;  /* 0x000003000700780c */ /* 0x000fda0003f06070 */
[----:B------:R-:W-:Y:S05]  /*4230*/  @!P0 BRA `(.L_x_193) ;  /* 0x0000000400888947 */ /* 0x000fea0003800000 */
[----:B------:R-:W0:Y:S01]  /*4240*/  LDC.64 R6, c[0x0][0x380] ;  /* 0x0000e000ff067b82 */ /* 0x000e220000000a00 */
[----:B------:R-:W-:-:S07]  /*4250*/  VIADD R13, R17, 0x200 ;  /* 0x00000200110d7836 */ /* 0x000fce0000000000 */
[----:B------:R-:W1:Y:S02]  /*4260*/  LDC.64 R2, c[0x0][0x388] ;  /* 0x0000e200ff027b82 */ /* 0x000e640000000a00 */
.L_x_207:
[----:B------:R-:W-:-:S05]  /*4270*/  VIADD R15, R13, 0xfffffe00 ;  /* 0xfffffe000d0f7836 */ /* 0x000fca0000000000 */
[----:B------:R-:W-:-:S05]  /*4280*/  IADD3 R19, P0, PT, R15, R4, RZ ;  /* 0x000000040f137210 */ /* 0x000fca0007f1e0ff */
[----:B------:R-:W-:Y:S01]  /*4290*/  IMAD.X R20, RZ, RZ, R5, P0 ;  /* 0x000000ffff147224 */ /* 0x000fe200000e0605 */
[----:B0-----:R-:W-:-:S04]  /*42a0*/  LEA R14, P0, R19, R6, 0x2 ;  /* 0x00000006130e7211 */ /* 0x001fc800078010ff */
[----:B------:R-:W-:-:S05]  /*42b0*/  LEA.HI.X R15, R19, R7, R20, 0x2, P0 ;  /* 0x00000007130f7211 */ /* 0x000fca00000f1414 */
[----:B------:R-:W2:Y:S04]  /*42c0*/  LDG.E R25, desc[UR10][R14.64] ;  /* 0x0000000a0e197981 */ /* 0x000ea8000c1e1900 */
[----:B------:R0:W5:Y:S04]  /*42d0*/  LDG.E R18, desc[UR10][R14.64+0x400] ;  /* 0x0004000a0e127981 */ /* 0x000168000c1e1900 */
        /* <DEDUP_REMOVED lines=22> */
.L_x_200:
[----:B------:R-:W-:Y:S05]  /*4440*/  BSYNC.RECONVERGENT B2 ;  /* 0x0000000000027941 */ /* 0x000fea0003800200 */
.L_x_199:
[----:B-----5:R-:W-:Y:S01]  /*4450*/  ISETP.GE.AND P0, PT, R19, R18, PT ;  /* 0x000000121300720c */ /* 0x020fe20003f06270 */
[----:B------:R-:W-:Y:S01]  /*4460*/  BSSY.RECONVERGENT B2, `(.L_x_201) ;  /* 0x0000013000027945 */ /* 0x000fe20003800200 */
[----:B------:R-:W-:Y:S01]  /*4470*/  IADD3 R21, P1, P2, R4, R2, R21 ;  /* 0x0000000204157210 */ /* 0x000fe20007a3e015 */
[----:B------:R-:W-:Y:S02]  /*4480*/  VIADD R15, R13, 0x100 ;  /* 0x000001000d0f7836 */ /* 0x000fe40000000000 */
[----:B------:R-:W-:Y:S01]  /*4490*/  IMAD.MOV.U32 R9, RZ, RZ, R18 ;  /* 0x000000ffff097224 */ /* 0x000fe200078e0012 */
[----:B------:R-:W-:Y:S01]  /*44a0*/  IADD3.X R23, PT, PT, R5, R3, RZ, P1, P2 ;  /* 0x0000000305177210 */ /* 0x000fe20000fe44ff */
[----:B------:R-:W-:-:S04]  /*44b0*/  IMAD.MOV.U32 R8, RZ, RZ, R21 ;  /* 0x000000ffff087224 */ /* 0x000fc800078e0015 */
[----:B------:R-:W-:Y:S02]  /*44c0*/  IMAD.MOV.U32 R10, RZ, RZ, R23 ;  /* 0x000000ffff0a7224 */ /* 0x000fe400078e0017 */
        /* <DEDUP_REMOVED lines=12> */
.L_x_202:
[----:B------:R-:W-:Y:S05]  /*4590*/  BSYNC.RECONVERGENT B2 ;  /* 0x0000000000027941 */ /* 0x000fea0003800200 */
.L_x_201:
[----:B------:R-:W-:Y:S01]  /*45a0*/  ISETP.GE.AND P0, PT, R9, R12, PT ;  /* 0x0000000c0900720c */ /* 0x000fe20003f06270 */
[----:B------:R-:W-:Y:S01]  /*45b0*/  BSSY.RECONVERGENT B2, `(.L_x_203) ;  /* 0x0000013000027945 */ /* 0x000fe20003800200 */
[CC--:B------:R-:W-:Y:S01]  /*45c0*/  IADD3 R19, P1, P4, R4.reuse, R2.reuse, R13 ;  /* 0x0000000204137210 */ /* 0x0c0fe20007c3e00d */
[----:B------:R-:W-:Y:S01]  /*45d0*/  IMAD.MOV.U32 R14, RZ, RZ, R12 ;  /* 0x000000ffff0e7224 */ /* 0x000fe200078e000c */
[----:B------:R-:W-:Y:S02]  /*45e0*/  IADD3 R20, P2, P3, R4, R2, R15 ;  /* 0x0000000204147210 */ /* 0x000fe40007b5e00f */
        /* <DEDUP_REMOVED lines=15> */
.L_x_204:
[----:B------:R-:W-:Y:S05]  /*46e0*/  BSYNC.RECONVERGENT B2 ;  /* 0x0000000000027941 */ /* 0x000fea0003800200 */
.L_x_203:
        /* <DEDUP_REMOVED lines=18> */
.L_x_206:
[----:B------:R-:W-:Y:S05]  /*4810*/  BSYNC.RECONVERGENT B2 ;  /* 0x0000000000027941 */ /* 0x000fea0003800200 */
.L_x_205:
[C---:B------:R-:W-:Y:S02]  /*4820*/  VIADD R15, R13.reuse, 0x200 ;  /* 0x000002000d0f7836 */ /* 0x040fe40000000000 */
[----:B------:R-:W-:-:S03]  /*4830*/  VIADD R13, R13, 0x400 ;  /* 0x000004000d0d7836 */ /* 0x000fc60000000000 */
[----:B------:R-:W-:-:S13]  /*4840*/  ISETP.GE.AND P0, PT, R15, R16, PT ;  /* 0x000000100f00720c */ /* 0x000fda0003f06270 */
[----:B------:R-:W-:Y:S05]  /*4850*/  @!P0 BRA `(.L_x_207) ;  /* 0xfffffff800848947 */ /* 0x000fea000383ffff */
.L_x_193:
[----:B------:R-:W-:Y:S05]  /*4860*/  BSYNC.RECONVERGENT B1 ;  /* 0x0000000000017941 */ /* 0x000fea0003800200 */
.L_x_186:
        /* <DEDUP_REMOVED lines=31> */
.L_x_209:
[----:B------:R-:W-:Y:S05]  /*4a60*/  BSYNC.RECONVERGENT B1 ;  /* 0x0000000000017941 */ /* 0x000fea0003800200 */
.L_x_208:
        /* <DEDUP_REMOVED lines=24> */
.L_x_211:
[----:B------:R-:W-:Y:S05]  /*4bf0*/  BSYNC.RECONVERGENT B1 ;  /* 0x0000000000017941 */ /* 0x000fea0003800200 */
.L_x_210:
        /* <DEDUP_REMOVED lines=24> */
.L_x_213:
[----:B------:R-:W-:Y:S05]  /*4d80*/  BSYNC.RECONVERGENT B1 ;  /* 0x0000000000017941 */ /* 0x000fea0003800200 */
.L_x_212:
        /* <DEDUP_REMOVED lines=24> */
.L_x_215:
[----:B------:R-:W-:Y:S05]  /*4f10*/  BSYNC.RECONVERGENT B1 ;  /* 0x0000000000017941 */ /* 0x000fea0003800200 */
.L_x_214:
[----:B0-----:R0:W0:Y:S01]  /*4f20*/  SHFL.DOWN PT, R2, R3, 0x10, 0x1f ;  /* 0x0a001f0003027f89 */ /* 0x00102200000e0000 */
[----:B------:R-:W-:Y:S01]  /*4f30*/  BSSY.RECONVERGENT B1, `(.L_x_216) ;  /* 0x0000017000017945 */ /* 0x000fe20003800200 */
[----:B--2---:R-:W-:Y:S02]  /*4f40*/  IMAD.MOV.U32 R6, RZ, RZ, R3 ;  /* 0x000000ffff067224 */ /* 0x004fe400078e0003 */
[----:B------:R2:W0:Y:S01]  /*4f50*/  SHFL.DOWN PT, R9, R4, 0x10, 0x1f ;  /* 0x0a001f0004097f89 */ /* 0x00042200000e0000 */
[----:B------:R-:W-:Y:S02]  /*4f60*/  IMAD.MOV.U32 R7, RZ, RZ, R4 ;  /* 0x000000ffff077224 */ /* 0x000fe400078e0004 */
[----:B----4-:R-:W-:Y:S01]  /*4f70*/  IMAD.MOV.U32 R8, RZ, RZ, R5 ;  /* 0x000000ffff087224 */ /* 0x010fe200078e0005 */
        /* <DEDUP_REMOVED lines=18> */
.L_x_217:
[----:B------:R-:W-:Y:S05]  /*50a0*/  BSYNC.RECONVERGENT B1 ;  /* 0x0000000000017941 */ /* 0x000fea0003800200 */
.L_x_216:
        /* <DEDUP_REMOVED lines=12> */
.L_x_219:
[----:B------:R-:W-:Y:S05]  /*5170*/  BSYNC.RECONVERGENT B1 ;  /* 0x0000000000017941 */ /* 0x000fea0003800200 */
.L_x_218:
[----:B------:R-:W-:Y:S01]  /*5180*/  BAR.SYNC.DEFER_BLOCKING 0x0 ;  /* 0x0000000000007b1d */ /* 0x000fe20000010000 */
[----:B------:R-:W-:-:S13]  /*5190*/  ISETP.NE.AND P2, PT, R11, RZ, PT ;  /* 0x000000ff0b00720c */ /* 0x000fda0003f45270 */
[----:B------:R-:W-:Y:S05]  /*51a0*/  @P2 BRA `(.L_x_149) ;  /* 0x0000000800342947 */ /* 0x000fea0003800000 */
[----:B0---4-:R-:W0:Y:S01]  /*51b0*/  S2R R3, SR_CgaCtaId ;  /* 0x0000000000037919 */ /* 0x011e220000008800 */
[----:B------:R-:W-:Y:S01]  /*51c0*/  MOV R2, 0x400 ;  /* 0x0000040000027802 */ /* 0x000fe20000000f00 */
[----:B------:R-:W-:Y:S03]  /*51d0*/  BSSY.RECONVERGENT B1, `(.L_x_220) ;  /* 0x0000016000017945 */ /* 0x000fe60003800200 */
[----:B0-----:R-:W-:-:S05]  /*51e0*/  LEA R25, R3, R2, 0x18 ;  /* 0x0000000203197211 */ /* 0x001fca00078ec0ff */
[----:B------:R-:W0:Y:S04]  /*51f0*/  LDS R3, [R25+0x18] ;  /* 0x0000180019037984 */ /* 0x000e280000000800 */
[----:B--2---:R-:W2:Y:S04]  /*5200*/  LDS.64 R4, [R25+0x20] ;  /* 0x0000200019047984 */ /* 0x004ea80000000a00 */
        /* <DEDUP_REMOVED lines=18> */
.L_x_221:
[----:B------:R-:W-:Y:S05]  /*5330*/  BSYNC.RECONVERGENT B1 ;  /* 0x0000000000017941 */ /* 0x000fea0003800200 */
.L_x_220:
        /* <DEDUP_REMOVED lines=10> */
[----:B------:R0:W1:Y:S04]  /*53e0*/  LDS.64 R10, [R25+0x60] ;  /* 0x00006000190a7984 */ /* 0x0000680000000a00 */
[----:B---3--:R3:W1:Y:S04]  /*53f0*/  LDS.64 R12, [R25+0x70] ;  /* 0x00007000190c7984 */ /* 0x0086680000000a00 */
        /* <DEDUP_REMOVED lines=15> */
.L_x_223:
[----:B------:R-:W-:Y:S05]  /*54f0*/  BSYNC.RECONVERGENT B1 ;  /* 0x0000000000017941 */ /* 0x000fea0003800200 */
.L_x_222:
        /* <DEDUP_REMOVED lines=17> */
.L_x_225:
[----:B------:R-:W-:Y:S05]  /*5610*/  BSYNC.RECONVERGENT B1 ;  /* 0x0000000000017941 */ /* 0x000fea0003800200 */
.L_x_224:
        /* <DEDUP_REMOVED lines=17> */
.L_x_227:
[----:B------:R-:W-:Y:S05]  /*5730*/  BSYNC.RECONVERGENT B1 ;  /* 0x0000000000017941 */ /* 0x000fea0003800200 */
.L_x_226:
        /* <DEDUP_REMOVED lines=17> */
.L_x_229:
[----:B------:R-:W-:Y:S05]  /*5850*/  BSYNC.RECONVERGENT B1 ;  /* 0x0000000000017941 */ /* 0x000fea0003800200 */
.L_x_228:
        /* <DEDUP_REMOVED lines=17> */
.L_x_231:
[----:B------:R-:W-:Y:S05]  /*5970*/  BSYNC.RECONVERGENT B1 ;  /* 0x0000000000017941 */ /* 0x000fea0003800200 */
.L_x_230:
        /* <DEDUP_REMOVED lines=16> */
.L_x_149:
[----:B------:R-:W-:Y:S05]  /*5a80*/  BSYNC.RECONVERGENT B0 ;  /* 0x0000000000007941 */ /* 0x000fea0003800200 */
.L_x_116:
[----:B------:R-:W-:Y:S05]  /*5a90*/  @P2 EXIT ;  /* 0x000000000000294d */ /* 0x000fea0003800000 */
[----:B0-234-:R-:W0:Y:S01]  /*5aa0*/  LDC.64 R2, c[0x0][0x390] ;  /* 0x0000e400ff027b82 */ /* 0x01de220000000a00 */
[----:B------:R-:W-:Y:S02]  /*5ab0*/  IMAD.MOV.U32 R9, RZ, RZ, R8 ;  /* 0x000000ffff097224 */ /* 0x000fe400078e0008 */
[----:B------:R-:W-:Y:S02]  /*5ac0*/  IMAD.MOV.U32 R8, RZ, RZ, R7 ;  /* 0x000000ffff087224 */ /* 0x000fe400078e0007 */
[----:B0-----:R-:W-:-:S05]  /*5ad0*/  IMAD.WIDE.U32 R2, R0, 0x10, R2 ;  /* 0x0000001000027825 */ /* 0x001fca00078e0002 */
[----:B------:R-:W-:Y:S04]  /*5ae0*/  STG.E.64 desc[UR10][R2.64+0x8], R8 ;  /* 0x0000080802007986 */ /* 0x000fe8000c101b0a */
[----:B------:R-:W-:Y:S01]  /*5af0*/  STG.E desc[UR10][R2.64], R6 ;  /* 0x0000000602007986 */ /* 0x000fe2000c10190a */
[----:B------:R-:W-:Y:S05]  /*5b00*/  EXIT ;  /* 0x000000000000794d */ /* 0x000fea0003800000 */
.L_x_232:
        /* <DEDUP_REMOVED lines=15> */
.L_x_872:


//--------------------- .text._ZN6thrust24THRUST_300001_SM_1000_NS8cuda_cub4core6detail13_kernel_agentINS1_8__reduce11ReduceAgentINS0_12zip_iteratorIN4cuda3std3__45tupleIJNS0_10device_ptrIiEENS0_17counting_iteratorIlNS0_11use_defaultESF_SF_EEEEEEEPNSB_IJilEEESJ_lNS1_9__extrema9arg_max_fIilNSA_4lessIiEEEEEEJSI_SK_lSP_EEEvDpT0_ --------------------------
	.section	.text._ZN6thrust24THRUST_300001_SM_1000_NS8cuda_cub4core6detail13_kernel_agentINS1_8__reduce11ReduceAgentINS0_12zip_iteratorIN4cuda3std3__45tupleIJNS0_10device_ptrIiEENS0_17counting_iteratorIlNS0_11use_defaultESF_SF_EEEEEEEPNSB_IJilEEESJ_lNS1_9__extrema9arg_max_fIilNSA_4lessIiEEEEEEJSI_SK_lSP_EEEvDpT0_,"ax",@progbits
	.align	128
        .global         _ZN6thrust24THRUST_300001_SM_1000_NS8cuda_cub4core6detail13_kernel_agentINS1_8__reduce11ReduceAgentINS0_12zip_iteratorIN4cuda3std3__45tupleIJNS0_10device_ptrIiEENS0_17counting_iteratorIlNS0_11use_defaultESF_SF_EEEEEEEPNSB_IJilEEESJ_lNS1_9__extrema9arg_max_fIilNSA_4lessIiEEEEEEJSI_SK_lSP_EEEvDpT0_
        .type           _ZN6thrust24THRUST_300001_SM_1000_NS8cuda_cub4core6detail13_kernel_agentINS1_8__reduce11ReduceAgentINS0_12zip_iteratorIN4cuda3std3__45tupleIJNS0_10device_ptrIiEENS0_17counting_iteratorIlNS0_11use_defaultESF_SF_EEEEEEEPNSB_IJilEEESJ_lNS1_9__extrema9arg_max_fIilNSA_4lessIiEEEEEEJSI_SK_lSP_EEEvDpT0_,@function
        .size           _ZN6thrust24THRUST_300001_SM_1000_NS8cuda_cub4core6detail13_kernel_agentINS1_8__reduce11ReduceAgentINS0_12zip_iteratorIN4cuda3std3__45tupleIJNS0_10device_ptrIiEENS0_17counting_iteratorIlNS0_11use_defaultESF_SF_EEEEEEEPNSB_IJilEEESJ_lNS1_9__extrema9arg_max_fIilNSA_4lessIiEEEEEEJSI_SK_lSP_EEEvDpT0_,(.L_x_873 - _ZN6thrust24THRUST_300001_SM_1000_NS8cuda_cub4core6detail13_kernel_agentINS1_8__reduce11ReduceAgentINS0_12zip_iteratorIN4cuda3std3__45tupleIJNS0_10device_ptrIiEENS0_17counting_iteratorIlNS0_11use_defaultESF_SF_EEEEEEEPNSB_IJilEEESJ_lNS1_9__extrema9arg_max_fIilNSA_4lessIiEEEEEEJSI_SK_lSP_EEEvDpT0_)
        .other          _ZN6thrust24THRUST_300001_SM_1000_NS8cuda_cub4core6detail13_kernel_agentINS1_8__reduce11ReduceAgentINS0_12zip_iteratorIN4cuda3std3__45tupleIJNS0_10device_ptrIiEENS0_17counting_iteratorIlNS0_11use_defaultESF_SF_EEEEEEEPNSB_IJilEEESJ_lNS1_9__extrema9arg_max_fIilNSA_4lessIiEEEEEEJSI_SK_lSP_EEEvDpT0_,@"STO_CUDA_ENTRY STV_DEFAULT"
_ZN6thrust24THRUST_300001_SM_1000_NS8cuda_cub4core6detail13_kernel_agentINS1_8__reduce11ReduceAgentINS0_12zip_iteratorIN4cuda3std3__45tupleIJNS0_10device_ptrIiEENS0_17counting_iteratorIlNS0_11use_defaultESF_SF_EEEEEEEPNSB_IJilEEESJ_lNS1_9__extrema9arg_max_fIilNSA_4lessIiEEEEEEJSI_SK_lSP_EEEvDpT0_:
.text._ZN6thrust24THRUST_300001_SM_1000_NS8cuda_cub4core6detail13_kernel_agentINS1_8__reduce11ReduceAgentINS0_12zip_iteratorIN4cuda3std3__45tupleIJNS0_10device_ptrIiEENS0_17counting_iteratorIlNS0_11use_defaultESF_SF_EEEEEEEPNSB_IJilEEESJ_lNS1_9__extrema9arg_max_fIilNSA_4lessIiEEEEEEJSI_SK_lSP_EEEvDpT0_:
[----:B------:R-:W-:Y:S01]  /*0000*/  LDC R1, c[0x0][0x37c] ;  /* 0x0000df00ff017b82 */ /* 0x000fe20000000800 */
[----:B------:R-:W0:Y:S02]  /*0010*/  LDCU.64 UR4, c[0x0][0x398] ;  /* 0x00007300ff0477ac */ /* 0x000e240008000a00 */
[----:B0-----:R-:W-:-:S04]  /*0020*/  ISETP.NE.U32.AND P0, PT, RZ, UR4, PT ;  /* 0x00000004ff007c0c */ /* 0x001fc8000bf05070 */
[----:B------:R-:W-:-:S13]  /*0030*/  ISETP.NE.AND.EX P0, PT, RZ, UR5, PT, P0 ;  /* 0x00000005ff007c0c */ /* 0x000fda000bf05300 */
[----:B------:R-:W-:Y:S05]  /*0040*/  @!P0 EXIT ;  /* 0x000000000000894d */ /* 0x000fea0003800000 */
[----:B------:R-:W-:Y:S01]  /*0050*/  UISETP.GT.U32.AND UP0, UPT, UR4, 0x4ff, UPT ;  /* 0x000004ff0400788c */ /* 0x000fe2000bf04070 */
[----:B------:R-:W-:Y:S01]  /*0060*/  BSSY.RECONVERGENT B0, `(.L_x_233) ;  /* 0x0000558000007945 */ /* 0x000fe20003800200 */
[----:B------:R-:W0:Y:S02]  /*0070*/  LDCU.64 UR8, c[0x0][0x358] ;  /* 0x00006b00ff0877ac */ /* 0x000e240008000a00 */
[----:B------:R-:W-:-:S09]  /*0080*/  UISETP.GT.AND.EX UP0, UPT, UR5, URZ, UPT, UP0 ;  /* 0x000000ff0500728c */ /* 0x000fd2000bf04300 */
[----:B------:R-:W-:Y:S05]  /*0090*/  BRA.U UP0, `(.L_x_234) ;  /* 0x0000003100a87547 */ /* 0x000fea000b800000 */
[----:B------:R-:W1:Y:S01]  /*00a0*/  S2R R0, SR_TID.X ;  /* 0x0000000000007919 */ /* 0x000e620000002100 */
[----:B------:R-:W2:Y:S01]  /*00b0*/  LDCU UR5, c[0x0][0x398] ;  /* 0x00007300ff0577ac */ /* 0x000ea20008000800 */
[----:B------:R-:W-:Y:S01]  /*00c0*/  BSSY.RECONVERGENT B1, `(.L_x_235) ;  /* 0x000000d000017945 */ /* 0x000fe20003800200 */
[----:B------:R-:W-:Y:S01]  /*00d0*/  CS2R R6, SRZ ;  /* 0x0000000000067805 */ /* 0x000fe2000001ff00 */
[----:B------:R-:W-:Y:S01]  /*00e0*/  IMAD.MOV.U32 R8, RZ, RZ, RZ ;  /* 0x000000ffff087224 */ /* 0x000fe200078e00ff */
[----:B-1----:R-:W-:Y:S01]  /*00f0*/  ISETP.GE.AND P0, PT, R0, UR4, PT ;  /* 0x0000000400007c0c */ /* 0x002fe2000bf06270 */
[----:B------:R-:W-:-:S12]  /*0100*/  IMAD.MOV.U32 R9, RZ, RZ, R0 ;  /* 0x000000ffff097224 */ /* 0x000fd800078e0000 */
[----:B--2---:R-:W-:Y:S05]  /*0110*/  @P0 BRA `(.L_x_236) ;  /* 0x00000000001c0947 */ /* 0x004fea0003800000 */
[----:B------:R-:W1:Y:S01]  /*0120*/  LDC.64 R2, c[0x0][0x380] ;  /* 0x0000e000ff027b82 */ /* 0x000e620000000a00 */
[----:B------:R-:W2:Y:S01]  /*0130*/  LDCU.64 UR6, c[0x0][0x388] ;  /* 0x00007100ff0677ac */ /* 0x000ea20008000a00 */
[----:B-1----:R-:W-:-:S05]  /*0140*/  IMAD.WIDE.U32 R2, R0, 0x4, R2 ;  /* 0x0000000400027825 */ /* 0x002fca00078e0002 */
[----:B0-----:R1:W5:Y:S01]  /*0150*/  LDG.E R6, desc[UR8][R2.64] ;  /* 0x0000000802067981 */ /* 0x001362000c1e1900 */
[C---:B--2---:R-:W-:Y:S01]  /*0160*/  IADD3 R7, P0, PT, R0.reuse, UR6, RZ ;  /* 0x0000000600077c10 */ /* 0x044fe2000ff1e0ff */
[----:B------:R-:W-:-:S04]  /*0170*/  VIADD R9, R0, 0x100 ;  /* 0x0000010000097836 */ /* 0x000fc80000000000 */
[----:B------:R-:W-:-:S08]  /*0180*/  IMAD.X R8, RZ, RZ, UR7, P0 ;  /* 0x00000007ff087e24 */ /* 0x000fd000080e06ff */
.L_x_236:
[----:B0-----:R-:W-:Y:S05]  /*0190*/  BSYNC.RECONVERGENT B1 ;  /* 0x0000000000017941 */ /* 0x001fea0003800200 */
.L_x_235:
        /* <DEDUP_REMOVED lines=10> */
[----:B------:R-:W1:Y:S01]  /*0240*/  LDCU.64 UR6, c[0x0][0x388] ;  /* 0x00007100ff0677ac */ /* 0x000e620008000a00 */
[----:B------:R-:W-:-:S04]  /*0250*/  LEA.HI R4, R11, 0x1, RZ, 0x18 ;  /* 0x000000010b047811 */ /* 0x000fc800078fc0ff */
[----:B------:R-:W-:-:S05]  /*0260*/  LOP3.LUT R4, R4, 0x3, RZ, 0xc0, !PT ;  /* 0x0000000304047812 */ /* 0x000fca00078ec0ff */
[----:B------:R-:W-:Y:S01]  /*0270*/  IMAD.MOV R4, RZ, RZ, -R4 ;  /* 0x000000ffff047224 */ /* 0x000fe200078e0a04 */
[C---:B-1----:R-:W-:Y:S01]  /*0280*/  IADD3 R5, P0, PT, R9.reuse, UR6, RZ ;  /* 0x0000000609057c10 */ /* 0x042fe2000ff1e0ff */
[----:B0-----:R-:W-:-:S04]  /*0290*/  IMAD.WIDE.U32 R2, R9, 0x4, R2 ;  /* 0x0000000409027825 */ /* 0x001fc800078e0002 */
[----:B------:R-:W-:-:S08]  /*02a0*/  IMAD.X R10, RZ, RZ, UR7, P0 ;  /* 0x00000007ff0a7e24 */ /* 0x000fd000080e06ff */
.L_x_243:
[----:B------:R0:W2:Y:S01]  /*02b0*/  LDG.E R15, desc[UR8][R2.64] ;  /* 0x00000008020f7981 */ /* 0x0000a2000c1e1900 */
[----:B------:R-:W-:Y:S01]  /*02c0*/  VIADD R4, R4, 0x1 ;  /* 0x0000000104047836 */ /* 0x000fe20000000000 */
[----:B------:R-:W-:Y:S01]  /*02d0*/  BSSY.RECONVERGENT B3, `(.L_x_241) ;  /* 0x0000016000037945 */ /* 0x000fe20003800200 */
[----:B------:R-:W-:Y:S02]  /*02e0*/  IMAD.MOV.U32 R14, RZ, RZ, R7 ;  /* 0x000000ffff0e7224 */ /* 0x000fe400078e0007 */
[----:B------:R-:W-:Y:S01]  /*02f0*/  IMAD.MOV.U32 R13, RZ, RZ, R8 ;  /* 0x000000ffff0d7224 */ /* 0x000fe200078e0008 */
[----:B------:R-:W-:Y:S01]  /*0300*/  ISETP.NE.AND P2, PT, R4, RZ, PT ;  /* 0x000000ff0400720c */ /* 0x000fe20003f45270 */
[----:B-----5:R-:W-:Y:S02]  /*0310*/  IMAD.MOV.U32 R12, RZ, RZ, R6 ;  /* 0x000000ffff0c7224 */ /* 0x020fe400078e0006 */
[----:B------:R-:W-:Y:S01]  /*0320*/  IMAD.MOV.U32 R7, RZ, RZ, R5 ;  /* 0x000000ffff077224 */ /* 0x000fe200078e0005 */
[----:B0-----:R-:W-:Y:S01]  /*0330*/  IADD3 R2, P3, PT, R2, 0x400, RZ ;  /* 0x0000040002027810 */ /* 0x001fe20007f7e0ff */
        /* <DEDUP_REMOVED lines=15> */
.L_x_242:
[----:B------:R-:W-:Y:S05]  /*0430*/  BSYNC.RECONVERGENT B3 ;  /* 0x0000000000037941 */ /* 0x000fea0003800200 */
.L_x_241:
[----:B------:R-:W-:Y:S01]  /*0440*/  IADD3 R5, P0, PT, R5, 0x100, RZ ;  /* 0x0000010005057810 */ /* 0x000fe20007f1e0ff */
[----:B------:R-:W-:Y:S02]  /*0450*/  VIADD R9, R9, 0x100 ;  /* 0x0000010009097836 */ /* 0x000fe40000000000 */
[----:B------:R-:W-:Y:S02]  /*0460*/  IMAD.X R3, RZ, RZ, R3, P3 ;  /* 0x000000ffff037224 */ /* 0x000fe400018e0603 */
[----:B------:R-:W-:Y:S01]  /*0470*/  IMAD.X R10, RZ, RZ, R10, P0 ;  /* 0x000000ffff0a7224 */ /* 0x000fe200000e060a */
[----:B------:R-:W-:Y:S07]  /*0480*/  @P2 BRA `(.L_x_243) ;  /* 0xfffffffc00882947 */ /* 0x000fee000383ffff */
.L_x_240:
[----:B------:R-:W-:Y:S05]  /*0490*/  BSYNC.RECONVERGENT B2 ;  /* 0x0000000000027941 */ /* 0x000fea0003800200 */
.L_x_239:
[----:B------:R-:W-:-:S13]  /*04a0*/  ISETP.GE.U32.AND P0, PT, R11, 0x300, PT ;  /* 0x000003000b00780c */ /* 0x000fda0003f06070 */
[----:B------:R-:W-:Y:S05]  /*04b0*/  @!P0 BRA `(.L_x_238) ;  /* 0x00000004007c8947 */ /* 0x000fea0003800000 */
[----:B------:R-:W0:Y:S01]  /*04c0*/  LDC.64 R4, c[0x0][0x380] ;  /* 0x0000e000ff047b82 */ /* 0x000e220000000a00 */
[----:B------:R-:W-:-:S07]  /*04d0*/  VIADD R10, R9, 0x200 ;  /* 0x00000200090a7836 */ /* 0x000fce0000000000 */
[----:B------:R-:W1:Y:S02]  /*04e0*/  LDC.64 R2, c[0x0][0x388] ;  /* 0x0000e200ff027b82 */ /* 0x000e640000000a00 */
.L_x_252:
[----:B------:R-:W-:-:S04]  /*04f0*/  VIADD R15, R10, 0xfffffe00 ;  /* 0xfffffe000a0f7836 */ /* 0x000fc80000000000 */
[----:B0-----:R-:W-:-:S05]  /*0500*/  IMAD.WIDE R12, R15, 0x4, R4 ;  /* 0x000000040f0c7825 */ /* 0x001fca00078e0204 */
[----:B------:R-:W2:Y:S04]  /*0510*/  LDG.E R21, desc[UR8][R12.64] ;  /* 0x000000080c157981 */ /* 0x000ea8000c1e1900 */
[----:B-----5:R0:W5:Y:S04]  /*0520*/  LDG.E R23, desc[UR8][R12.64+0x400] ;  /* 0x000400080c177981 */ /* 0x020168000c1e1900 */
[----:B------:R0:W5:Y:S04]  /*0530*/  LDG.E R9, desc[UR8][R12.64+0x800] ;  /* 0x000800080c097981 */ /* 0x000168000c1e1900 */
[----:B------:R0:W5:Y:S01]  /*0540*/  LDG.E R11, desc[UR8][R12.64+0xc00] ;  /* 0x000c00080c0b7981 */ /* 0x000162000c1e1900 */
[C---:B-1----:R-:W-:Y:S01]  /*0550*/  IADD3 R18, P1, PT, R15.reuse, R2, RZ ;  /* 0x000000020f127210 */ /* 0x042fe20007f3e0ff */
[----:B------:R-:W-:Y:S03]  /*0560*/  BSSY.RECONVERGENT B2, `(.L_x_244) ;  /* 0x0000013000027945 */ /* 0x000fe60003800200 */
[----:B------:R-:W-:Y:S01]  /*0570*/  LEA.HI.X.SX32 R19, R15, R3, 0x1, P1 ;  /* 0x000000030f137211 */ /* 0x000fe200008f0eff */
[----:B------:R-:W-:-:S02]  /*0580*/  VIADD R15, R10, 0xffffff00 ;  /* 0xffffff000a0f7836 */ /* 0x000fc40000000000 */
        /* <DEDUP_REMOVED lines=16> */
.L_x_245:
[----:B------:R-:W-:Y:S05]  /*0690*/  BSYNC.RECONVERGENT B2 ;  /* 0x0000000000027941 */ /* 0x000fea0003800200 */
.L_x_244:
[----:B-----5:R-:W-:Y:S01]  /*06a0*/  ISETP.GE.AND P0, PT, R14, R23, PT ;  /* 0x000000170e00720c */ /* 0x020fe20003f06270 */
[----:B------:R-:W-:Y:S01]  /*06b0*/  BSSY.RECONVERGENT B2, `(.L_x_246) ;  /* 0x0000013000027945 */ /* 0x000fe20003800200 */
[C---:B------:R-:W-:Y:S01]  /*06c0*/  IADD3 R13, P1, PT, R15.reuse, R2, RZ ;  /* 0x000000020f0d7210 */ /* 0x040fe20007f3e0ff */
[----:B------:R-:W-:Y:S02]  /*06d0*/  VIADD R7, R10, 0x100 ;  /* 0x000001000a077836 */ /* 0x000fe40000000000 */
[----:B------:R-:W-:Y:S01]  /*06e0*/  IMAD.MOV.U32 R6, RZ, RZ, R23 ;  /* 0x000000ffff067224 */ /* 0x000fe200078e0017 */
[----:B------:R-:W-:Y:S01]  /*06f0*/  LEA.HI.X.SX32 R12, R15, R3, 0x1, P1 ;  /* 0x000000030f0c7211 */ /* 0x000fe200008f0eff */
        /* <DEDUP_REMOVED lines=14> */
.L_x_247:
[----:B------:R-:W-:Y:S05]  /*07e0*/  BSYNC.RECONVERGENT B2 ;  /* 0x0000000000027941 */ /* 0x000fea0003800200 */
.L_x_246:
[----:B------:R-:W-:Y:S01]  /*07f0*/  ISETP.GE.AND P0, PT, R6, R9, PT ;  /* 0x000000090600720c */ /* 0x000fe20003f06270 */
[----:B------:R-:W-:Y:S01]  /*0800*/  BSSY.RECONVERGENT B2, `(.L_x_248) ;  /* 0x0000013000027945 */ /* 0x000fe20003800200 */
[CC--:B------:R-:W-:Y:S01]  /*0810*/  IADD3 R17, P1, PT, R10.reuse, R2.reuse, RZ ;  /* 0x000000020a117210 */ /* 0x0c0fe20007f3e0ff */
[----:B------:R-:W-:Y:S01]  /*0820*/  IMAD.MOV.U32 R12, RZ, RZ, R9 ;  /* 0x000000ffff0c7224 */ /* 0x000fe200078e0009 */
[----:B------:R-:W-:Y:S02]  /*0830*/  IADD3 R18, P2, PT, R7, R2, RZ ;  /* 0x0000000207127210 */ /* 0x000fe40007f5e0ff */
        /* <DEDUP_REMOVED lines=15> */
.L_x_249:
[----:B------:R-:W-:Y:S05]  /*0930*/  BSYNC.RECONVERGENT B2 ;  /* 0x0000000000027941 */ /* 0x000fea0003800200 */
.L_x_248:
[----:B------:R-:W-:Y:S01]  /*0940*/  ISETP.GE.AND P0, PT, R12, R11, PT ;  /* 0x0000000b0c00720c */ /* 0x000fe20003f06270 */
[----:B------:R-:W-:Y:S01]  /*0950*/  BSSY.RECONVERGENT B2, `(.L_x_250) ;  /* 0x0000011000027945 */ /* 0x000fe20003800200 */
[----:B------:R-:W-:Y:S01]  /*0960*/  LEA.HI.X.SX32 R9, R7, R3, 0x1, P2 ;  /* 0x0000000307097211 */ /* 0x000fe200010f0eff */
        /* <DEDUP_REMOVED lines=15> */
.L_x_251:
[----:B------:R-:W-:Y:S05]  /*0a60*/  BSYNC.RECONVERGENT B2 ;  /* 0x0000000000027941 */ /* 0x000fea0003800200 */
.L_x_250:
[C---:B------:R-:W-:Y:S02]  /*0a70*/  VIADD R9, R10.reuse, 0x200 ;  /* 0x000002000a097836 */ /* 0x040fe40000000000 */
[----:B------:R-:W-:-:S03]  /*0a80*/  VIADD R10, R10, 0x400 ;  /* 0x000004000a0a7836 */ /* 0x000fc60000000000 */
[----:B------:R-:W-:-:S13]  /*0a90*/  ISETP.GE.AND P0, PT, R9, UR5, PT ;  /* 0x0000000509007c0c */ /* 0x000fda000bf06270 */
[----:B------:R-:W-:Y:S05]  /*0aa0*/  @!P0 BRA `(.L_x_252) ;  /* 0xfffffff800908947 */ /* 0x000fea000383ffff */
.L_x_238:
[----:B------:R-:W-:Y:S05]  /*0ab0*/  BSYNC.RECONVERGENT B1 ;  /* 0x0000000000017941 */ /* 0x000fea0003800200 */
.L_x_237:
[----:B------:R-:W0:Y:S02]  /*0ac0*/  LDCU UR6, c[0x0][0x398] ;  /* 0x00007300ff0677ac */ /* 0x000e240008000800 */
[----:B0-----:R-:W-:-:S09]  /*0ad0*/  UISETP.GE.AND UP0, UPT, UR6, 0x100, UPT ;  /* 0x000001000600788c */ /* 0x001fd2000bf06270 */
[----:B------:R-:W-:Y:S05]  /*0ae0*/  BRA.U !UP0, `(.L_x_253) ;  /* 0x00000011088c7547 */ /* 0x000fea000b800000 */
[----:B------:R-:W0:Y:S01]  /*0af0*/  S2R R11, SR_LANEID ;  /* 0x00000000000b7919 */ /* 0x000e220000000000 */
[----:B------:R-:W-:Y:S01]  /*0b00*/  BSSY.RECONVERGENT B1, `(.L_x_254) ;  /* 0x000001b000017945 */ /* 0x000fe20003800200 */
[----:B------:R-:W-:Y:S01]  /*0b10*/  IMAD.MOV.U32 R9, RZ, RZ, R7 ;  /* 0x000000ffff097224 */ /* 0x000fe200078e0007 */
[----:B-1---5:R1:W2:Y:S01]  /*0b20*/  SHFL.DOWN PT, R3, R6, 0x1, 0x1f ;  /* 0x08201f0006037f89 */ /* 0x0222a200000e0000 */
        /* <DEDUP_REMOVED lines=24> */
.L_x_255:
[----:B------:R-:W-:Y:S05]  /*0cb0*/  BSYNC.RECONVERGENT B1 ;  /* 0x0000000000017941 */ /* 0x000fea0003800200 */
.L_x_254:
[C---:B------:R-:W-:Y:S01]  /*0cc0*/  ISETP.GT.AND P5, PT, R11.reuse, 0x17, PT ;  /* 0x000000170b00780c */ /* 0x040fe20003fa4270 */
[----:B------:R0:W1:Y:S01]  /*0cd0*/  SHFL.DOWN PT, R7, R2, 0x2, 0x1f ;  /* 0x08401f0002077f89 */ /* 0x00006200000e0000 */
[C---:B------:R-:W-:Y:S01]  /*0ce0*/  ISETP.GT.AND P4, PT, R11.reuse, 0xf, PT ;  /* 0x0000000f0b00780c */ /* 0x040fe20003f84270 */
[----:B------:R-:W-:Y:S01]  /*0cf0*/  BSSY.RECONVERGENT B1, `(.L_x_256) ;  /* 0x0000018000017945 */ /* 0x000fe20003800200 */
[----:B------:R-:W-:Y:S01]  /*0d00*/  ISETP.NE.AND P2, PT, R11, RZ, PT ;  /* 0x000000ff0b00720c */ /* 0x000fe20003f45270 */
[----:B------:R0:W2:Y:S01]  /*0d10*/  SHFL.DOWN PT, R6, R9, 0x2, 0x1f ;  /* 0x08401f0009067f89 */ /* 0x0000a200000e0000 */
[----:B------:R-:W-:Y:S02]  /*0d20*/  IMAD.MOV.U32 R4, RZ, RZ, R9 ;  /* 0x000000ffff047224 */ /* 0x000fe400078e0009 */
[----:B------:R-:W-:Y:S01]  /*0d30*/  IMAD.MOV.U32 R5, RZ, RZ, R10 ;  /* 0x000000ffff057224 */ /* 0x000fe200078e000a */
[----:B------:R0:W3:Y:S01]  /*0d40*/  SHFL.DOWN PT, R11, R10, 0x2, 0x1f ;  /* 0x08401f000a0b7f89 */ /* 0x0000e200000e0000 */
[----:B------:R-:W-:Y:S01]  /*0d50*/  IMAD.MOV.U32 R3, RZ, RZ, R2 ;  /* 0x000000ffff037224 */ /* 0x000fe200078e0002 */
[----:B------:R-:W-:Y:S06]  /*0d60*/  @P1 BRA `(.L_x_257) ;  /* 0x0000000000401947 */ /* 0x000fec0003800000 */
        /* <DEDUP_REMOVED lines=16> */
.L_x_257:
[----:B------:R-:W-:Y:S05]  /*0e70*/  BSYNC.RECONVERGENT B1 ;  /* 0x0000000000017941 */ /* 0x000fea0003800200 */
.L_x_256:
[----:B------:R4:W3:Y:S01]  /*0e80*/  SHFL.DOWN PT, R8, R3, 0x4, 0x1f ;  /* 0x08801f0003087f89 */ /* 0x0008e200000e0000 */
[----:B------:R-:W-:Y:S01]  /*0e90*/  BSSY.RECONVERGENT B1, `(.L_x_258) ;  /* 0x0000017000017945 */ /* 0x000fe20003800200 */
[----:B--2---:R-:W-:Y:S02]  /*0ea0*/  IMAD.MOV.U32 R6, RZ, RZ, R4 ;  /* 0x000000ffff067224 */ /* 0x004fe400078e0004 */
[----:B0-----:R4:W0:Y:S01]  /*0eb0*/  SHFL.DOWN PT, R9, R4, 0x4, 0x1f ;  /* 0x08801f0004097f89 */ /* 0x00182200000e0000 */
[----:B-1----:R-:W-:Y:S02]  /*0ec0*/  IMAD.MOV.U32 R7, RZ, RZ, R5 ;  /* 0x000000ffff077224 */ /* 0x002fe400078e0005 */
[----:B------:R-:W-:Y:S01]  /*0ed0*/  IMAD.MOV.U32 R2, RZ, RZ, R3 ;  /* 0x000000ffff027224 */ /* 0x000fe200078e0003 */
[----:B------:R4:W1:Y:S01]  /*0ee0*/  SHFL.DOWN PT, R10, R5, 0x4, 0x1f ;  /* 0x08801f00050a7f89 */ /* 0x00086200000e0000 */
[----:B------:R-:W-:Y:S05]  /*0ef0*/  @P3 BRA `(.L_x_259) ;  /* 0x0000000000403947 */ /* 0x000fea0003800000 */
[----:B---3--:R-:W-:Y:S01]  /*0f00*/  ISETP.GE.AND P0, PT, R3, R8, PT ;  /* 0x000000080300720c */ /* 0x008fe20003f06270 */
        /* <DEDUP_REMOVED lines=15> */
.L_x_259:
[----:B------:R-:W-:Y:S05]  /*1000*/  BSYNC.RECONVERGENT B1 ;  /* 0x0000000000017941 */ /* 0x000fea0003800200 */
.L_x_258:
[----:B0-----:R0:W2:Y:S01]  /*1010*/  SHFL.DOWN PT, R9, R2, 0x8, 0x1f ;  /* 0x09001f0002097f89 */ /* 0x0010a200000e0000 */
[----:B------:R-:W-:Y:S01]  /*1020*/  BSSY.RECONVERGENT B1, `(.L_x_260) ;  /* 0x0000017000017945 */ /* 0x000fe20003800200 */
[----:B----4-:R-:W-:Y:S02]  /*1030*/  IMAD.MOV.U32 R4, RZ, RZ, R6 ;  /* 0x000000ffff047224 */ /* 0x010fe400078e0006 */
[----:B---3--:R0:W3:Y:S01]  /*1040*/  SHFL.DOWN PT, R11, R6, 0x8, 0x1f ;  /* 0x09001f00060b7f89 */ /* 0x0080e200000e0000 */
[----:B------:R-:W-:Y:S02]  /*1050*/  IMAD.MOV.U32 R5, RZ, RZ, R7 ;  /* 0x000000ffff057224 */ /* 0x000fe400078e0007 */
[----:B------:R-:W-:Y:S01]  /*1060*/  IMAD.MOV.U32 R3, RZ, RZ, R2 ;  /* 0x000000ffff037224 */ /* 0x000fe200078e0002 */
[----:B------:R0:W4:Y:S01]  /*1070*/  SHFL.DOWN PT, R8, R7, 0x8, 0x1f ;  /* 0x09001f0007087f89 */ /* 0x00012200000e0000 */
[----:B------:R-:W-:Y:S05]  /*1080*/  @P5 BRA `(.L_x_261) ;  /* 0x0000000000405947 */ /* 0x000fea0003800000 */
[----:B--2---:R-:W-:Y:S01]  /*1090*/  ISETP.GE.AND P0, PT, R2, R9, PT ;  /* 0x000000090200720c */ /* 0x004fe20003f06270 */
        /* <DEDUP_REMOVED lines=15> */
.L_x_261:
[----:B------:R-:W-:Y:S05]  /*1190*/  BSYNC.RECONVERGENT B1 ;  /* 0x0000000000017941 */ /* 0x000fea0003800200 */
.L_x_260:
[----:B0-----:R0:W0:Y:S01]  /*11a0*/  SHFL.DOWN PT, R2, R3, 0x10, 0x1f ;  /* 0x0a001f0003027f89 */ /* 0x00102200000e0000 */
[----:B------:R-:W-:Y:S01]  /*11b0*/  BSSY.RECONVERGENT B1, `(.L_x_262) ;  /* 0x0000017000017945 */ /* 0x000fe20003800200 */
[----:B------:R-:W-:Y:S02]  /*11c0*/  IMAD.MOV.U32 R7, RZ, RZ, R4 ;  /* 0x000000ffff077224 */ /* 0x000fe400078e0004 */
[----:B--2---:R2:W0:Y:S01]  /*11d0*/  SHFL.DOWN PT, R9, R4, 0x10, 0x1f ;  /* 0x0a001f0004097f89 */ /* 0x00442200000e0000 */
[----:B------:R-:W-:Y:S02]  /*11e0*/  IMAD.MOV.U32 R6, RZ, RZ, R5 ;  /* 0x000000ffff067224 */ /* 0x000fe400078e0005 */
[----:B----4-:R-:W-:Y:S01]  /*11f0*/  IMAD.MOV.U32 R8, RZ, RZ, R3 ;  /* 0x000000ffff087224 */ /* 0x010fe200078e0003 */
        /* <DEDUP_REMOVED lines=18> */
.L_x_263:
[----:B------:R-:W-:Y:S05]  /*1320*/  BSYNC.RECONVERGENT B1 ;  /* 0x0000000000017941 */ /* 0x000fea0003800200 */
.L_x_262:
        /* <DEDUP_REMOVED lines=12> */
.L_x_265:
[----:B------:R-:W-:Y:S05]  /*13f0*/  BSYNC.RECONVERGENT B1 ;  /* 0x0000000000017941 */ /* 0x000fea0003800200 */
.L_x_264:
        /* <DEDUP_REMOVED lines=27> */
.L_x_268:
[----:B------:R-:W-:Y:S05]  /*15b0*/  BSYNC.RECONVERGENT B1 ;  /* 0x0000000000017941 */ /* 0x000fea0003800200 */
.L_x_267:
        /* <DEDUP_REMOVED lines=9> */
[----:B---3--:R3:W1:Y:S04]  /*1650*/  LDS.64 R10, [R24+0x50] ;  /* 0x00005000180a7984 */ /* 0x0086680000000a00 */
        /* <DEDUP_REMOVED lines=17> */
.L_x_270:
[----:B------:R-:W-:Y:S05]  /*1770*/  BSYNC.RECONVERGENT B1 ;  /* 0x0000000000017941 */ /* 0x000fea0003800200 */
.L_x_269:
        /* <DEDUP_REMOVED lines=17> */
.L_x_272:
[----:B------:R-:W-:Y:S05]  /*1890*/  BSYNC.RECONVERGENT B1 ;  /* 0x0000000000017941 */ /* 0x000fea0003800200 */
.L_x_271:
        /* <DEDUP_REMOVED lines=17> */
.L_x_274:
[----:B------:R-:W-:Y:S05]  /*19b0*/  BSYNC.RECONVERGENT B1 ;  /* 0x0000000000017941 */ /* 0x000fea0003800200 */
.L_x_273:
        /* <DEDUP_REMOVED lines=17> */
.L_x_276:
[----:B------:R-:W-:Y:S05]  /*1ad0*/  BSYNC.RECONVERGENT B1 ;  /* 0x0000000000017941 */ /* 0x000fea0003800200 */
.L_x_275:
        /* <DEDUP_REMOVED lines=17> */
.L_x_278:
[----:B------:R-:W-:Y:S05]  /*1bf0*/  BSYNC.RECONVERGENT B1 ;  /* 0x0000000000017941 */ /* 0x000fea0003800200 */
.L_x_277:
        /* <DEDUP_REMOVED lines=18> */
.L_x_253:
[----:B------:R-:W0:Y:S01]  /*1d20*/  S2R R12, SR_LANEID ;  /* 0x00000000000c7919 */ /* 0x000e220000000000 */
[----:B-1----:R-:W-:Y:S01]  /*1d30*/  LOP3.LUT R2, R0, 0x3e0, RZ, 0xc0, !PT ;  /* 0x000003e000027812 */ /* 0x002fe200078ec0ff */
[----:B------:R-:W-:Y:S01]  /*1d40*/  BSSY.RECONVERGENT B1, `(.L_x_279) ;  /* 0x0000027000017945 */ /* 0x000fe20003800200 */
[----:B------:R-:W-:Y:S02]  /*1d50*/  IMAD.MOV.U32 R14, RZ, RZ, R7 ;  /* 0x000000ffff0e7224 */ /* 0x000fe400078e0007 */
[----:B------:R-:W-:Y:S02]  /*1d60*/  IMAD.MOV.U32 R16, RZ, RZ, R8 ;  /* 0x000000ffff107224 */ /* 0x000fe400078e0008 */
[----:B------:R-:W-:Y:S01]  /*1d70*/  VIADD R3, R2, 0x20 ;  /* 0x0000002002037836 */ /* 0x000fe20000000000 */
[----:B------:R-:W-:-:S04]  /*1d80*/  LOP3.LUT R2, RZ, R2, RZ, 0x33, !PT ;  /* 0x00000002ff027212 */ /* 0x000fc800078e33ff */
[----:B------:R-:W-:Y:S01]  /*1d90*/  ISETP.GT.AND P0, PT, R3, UR6, PT ;  /* 0x0000000603007c0c */ /* 0x000fe2000bf04270 */
[----:B------:R-:W-:-:S05]  /*1da0*/  VIADD R2, R2, UR6 ;  /* 0x0000000602027c36 */ /* 0x000fca0008000000 */
[----:B------:R-:W-:-:S05]  /*1db0*/  SEL R3, R2, 0x1f, P0 ;  /* 0x0000001f02037807 */ /* 0x000fca0000000000 */
[----:B-----5:R1:W2:Y:S04]  /*1dc0*/  SHFL.DOWN PT, R5, R6, 0x1, R3 ;  /* 0x0820000006057989 */ /* 0x0202a800000e0003 */
[----:B------:R1:W3:Y:S01]  /*1dd0*/  SHFL.DOWN PT, R9, R8, 0x1, R3 ;  /* 0x0820000008097989 */ /* 0x0002e200000e0003 */
[CC--:B0-----:R-:W-:Y:S01]  /*1de0*/  ISETP.GE.AND P0, PT, R12.reuse, R3.reuse, PT ;  /* 0x000000030c00720c */ /* 0x0c1fe20003f06270 */
[C---:B------:R-:W-:Y:S01]  /*1df0*/  VIADD R4, R12.reuse, 0x4 ;  /* 0x000000040c047836 */ /* 0x040fe20000000000 */
[C---:B------:R-:W-:Y:S01]  /*1e00*/  ISETP.NE.AND P2, PT, R12.reuse, RZ, PT ;  /* 0x000000ff0c00720c */ /* 0x040fe20003f45270 */
[C---:B------:R-:W-:Y:S02]  /*1e10*/  VIADD R2, R12.reuse, 0x2 ;  /* 0x000000020c027836 */ /* 0x040fe40000000000 */
[----:B------:R-:W-:Y:S01]  /*1e20*/  VIADD R10, R12, 0x8 ;  /* 0x000000080c0a7836 */ /* 0x000fe20000000000 */
[-C--:B------:R-:W-:Y:S01]  /*1e30*/  ISETP.GT.AND P5, PT, R4, R3.reuse, PT ;  /* 0x000000030400720c */ /* 0x080fe20003fa4270 */
[----:B------:R-:W-:Y:S01]  /*1e40*/  VIADD R12, R12, 0x10 ;  /* 0x000000100c0c7836 */ /* 0x000fe20000000000 */
[----:B------:R1:W0:Y:S01]  /*1e50*/  SHFL.DOWN PT, R4, R7, 0x1, R3 ;  /* 0x0820000007047989 */ /* 0x00022200000e0003 */
[-C--:B------:R-:W-:Y:S01]  /*1e60*/  ISETP.GT.AND P1, PT, R2, R3.reuse, PT ;  /* 0x000000030200720c */ /* 0x080fe20003f24270 */
[----:B------:R-:W-:Y:S01]  /*1e70*/  IMAD.MOV.U32 R2, RZ, RZ, R6 ;  /* 0x000000ffff027224 */ /* 0x000fe200078e0006 */
[----:B------:R-:W-:-:S02]  /*1e80*/  ISETP.GT.AND P4, PT, R10, R3, PT ;  /* 0x000000030a00720c */ /* 0x000fc40003f84270 */
[----:B------:R-:W-:Y:S01]  /*1e90*/  ISETP.GT.AND P3, PT, R12, R3, PT ;  /* 0x000000030c00720c */ /* 0x000fe20003f64270 */
[----:B------:R-:W-:-:S12]  /*1ea0*/  @P0 BRA `(.L_x_280) ;  /* 0x0000000000400947 */ /* 0x000fd80003800000 */
[----:B--2---:R-:W-:Y:S01]  /*1eb0*/  ISETP.GE.AND P0, PT, R6, R5, PT ;  /* 0x000000050600720c */ /* 0x004fe20003f06270 */
[----:B------:R-:W-:Y:S02]  /*1ec0*/  IMAD.MOV.U32 R2, RZ, RZ, R5 ;  /* 0x000000ffff027224 */ /* 0x000fe400078e0005 */
[----:B0-----:R-:W-:Y:S02]  /*1ed0*/  IMAD.MOV.U32 R14, RZ, RZ, R4 ;  /* 0x000000ffff0e7224 */ /* 0x001fe400078e0004 */
        /* <DEDUP_REMOVED lines=13> */
.L_x_280:
[----:B------:R-:W-:Y:S05]  /*1fb0*/  BSYNC.RECONVERGENT B1 ;  /* 0x0000000000017941 */ /* 0x000fea0003800200 */
.L_x_279:
[----:B--2---:R2:W4:Y:S01]  /*1fc0*/  SHFL.DOWN PT, R5, R2, 0x2, R3 ;  /* 0x0840000002057989 */ /* 0x00452200000e0003 */
[----:B------:R-:W-:Y:S01]  /*1fd0*/  BSSY.RECONVERGENT B1, `(.L_x_281) ;  /* 0x0000017000017945 */ /* 0x000fe20003800200 */
[----:B0-----:R-:W-:Y:S02]  /*1fe0*/  IMAD.MOV.U32 R4, RZ, RZ, R2 ;  /* 0x000000ffff047224 */ /* 0x001fe400078e0002 */
[----:B-1----:R2:W0:Y:S01]  /*1ff0*/  SHFL.DOWN PT, R7, R14, 0x2, R3 ;  /* 0x084000000e077989 */ /* 0x00242200000e0003 */
[----:B------:R-:W-:Y:S02]  /*2000*/  IMAD.MOV.U32 R10, RZ, RZ, R14 ;  /* 0x000000ffff0a7224 */ /* 0x000fe400078e000e */
[----:B------:R-:W-:Y:S01]  /*2010*/  IMAD.MOV.U32 R12, RZ, RZ, R16 ;  /* 0x000000ffff0c7224 */ /* 0x000fe200078e0010 */
[----:B---3--:R2:W1:Y:S01]  /*2020*/  SHFL.DOWN PT, R9, R16, 0x2, R3 ;  /* 0x0840000010097989 */ /* 0x00846200000e0003 */
        /* <DEDUP_REMOVED lines=17> */
.L_x_282:
[----:B------:R-:W-:Y:S05]  /*2140*/  BSYNC.RECONVERGENT B1 ;  /* 0x0000000000017941 */ /* 0x000fea0003800200 */
.L_x_281:
[----:B----4-:R3:W4:Y:S01]  /*2150*/  SHFL.DOWN PT, R5, R4, 0x4, R3 ;  /* 0x0880000004057989 */ /* 0x01072200000e0003 */
[----:B------:R-:W-:Y:S01]  /*2160*/  BSSY.RECONVERGENT B1, `(.L_x_283) ;  /* 0x0000017000017945 */ /* 0x000fe20003800200 */
[----:B--2---:R-:W-:Y:S02]  /*2170*/  IMAD.MOV.U32 R2, RZ, RZ, R4 ;  /* 0x000000ffff027224 */ /* 0x004fe400078e0004 */
[----:B0-----:R3:W0:Y:S01]  /*2180*/  SHFL.DOWN PT, R7, R10, 0x4, R3 ;  /* 0x088000000a077989 */ /* 0x00162200000e0003 */
[----:B------:R-:W-:Y:S02]  /*2190*/  IMAD.MOV.U32 R6, RZ, RZ, R10 ;  /* 0x000000ffff067224 */ /* 0x000fe400078e000a */
[----:B------:R-:W-:Y:S01]  /*21a0*/  IMAD.MOV.U32 R8, RZ, RZ, R12 ;  /* 0x000000ffff087224 */ /* 0x000fe200078e000c */
[----:B-1----:R3:W1:Y:S01]  /*21b0*/  SHFL.DOWN PT, R9, R12, 0x4, R3 ;  /* 0x088000000c097989 */ /* 0x00266200000e0003 */
        /* <DEDUP_REMOVED lines=17> */
.L_x_284:
[----:B------:R-:W-:Y:S05]  /*22d0*/  BSYNC.RECONVERGENT B1 ;  /* 0x0000000000017941 */ /* 0x000fea0003800200 */
.L_x_283:
[----:B----4-:R2:W4:Y:S01]  /*22e0*/  SHFL.DOWN PT, R5, R2, 0x8, R3 ;  /* 0x0900000002057989 */ /* 0x01052200000e0003 */
[----:B------:R-:W-:Y:S01]  /*22f0*/  BSSY.RECONVERGENT B1, `(.L_x_285) ;  /* 0x0000017000017945 */ /* 0x000fe20003800200 */
[----:B---3--:R-:W-:Y:S02]  /*2300*/  IMAD.MOV.U32 R4, RZ, RZ, R2 ;  /* 0x000000ffff047224 */ /* 0x008fe400078e0002 */
        /* <DEDUP_REMOVED lines=21> */
.L_x_286:
[----:B------:R-:W-:Y:S05]  /*2460*/  BSYNC.RECONVERGENT B1 ;  /* 0x0000000000017941 */ /* 0x000fea0003800200 */
.L_x_285:
[----:B----4-:R3:W4:Y:S01]  /*2470*/  SHFL.DOWN PT, R5, R4, 0x10, R3 ;  /* 0x0a00000004057989 */ /* 0x01072200000e0003 */
[----:B------:R-:W-:Y:S01]  /*2480*/  BSSY.RECONVERGENT B1, `(.L_x_287) ;  /* 0x0000017000017945 */ /* 0x000fe20003800200 */
[----:B--2---:R-:W-:Y:S02]  /*2490*/  IMAD.MOV.U32 R8, RZ, RZ, R4 ;  /* 0x000000ffff087224 */ /* 0x004fe400078e0004 */
[----:B-1----:R3:W1:Y:S01]  /*24a0*/  SHFL.DOWN PT, R9, R10, 0x10, R3 ;  /* 0x0a0000000a097989 */ /* 0x00266200000e0003 */
        /* <DEDUP_REMOVED lines=20> */
.L_x_288:
[----:B------:R-:W-:Y:S05]  /*25f0*/  BSYNC.RECONVERGENT B1 ;  /* 0x0000000000017941 */ /* 0x000fea0003800200 */
.L_x_287:
        /* <DEDUP_REMOVED lines=12> */
.L_x_290:
[----:B------:R-:W-:Y:S05]  /*26c0*/  BSYNC.RECONVERGENT B1 ;  /* 0x0000000000017941 */ /* 0x000fea0003800200 */
.L_x_289:
[----:B------:R-:W-:Y:S01]  /*26d0*/  BAR.SYNC.DEFER_BLOCKING 0x0 ;  /* 0x0000000000007b1d */ /* 0x000fe20000010000 */
[----:B------:R-:W-:-:S13]  /*26e0*/  ISETP.NE.AND P1, PT, R0, RZ, PT ;  /* 0x000000ff0000720c */ /* 0x000fda0003f25270 */
[----:B------:R-:W-:Y:S05]  /*26f0*/  @P1 BRA `(.L_x_266) ;  /* 0x0000002c00b81947 */ /* 0x000fea0003800000 */
[----:B------:R-:W-:Y:S01]  /*2700*/  UISETP.GE.AND UP0, UPT, UR6, 0x21, UPT ;  /* 0x000000210600788c */ /* 0x000fe2000bf06270 */
[----:B------:R-:W-:Y:S02]  /*2710*/  IMAD.MOV.U32 R0, RZ, RZ, R8 ;  /* 0x000000ffff007224 */ /* 0x000fe400078e0008 */
[----:B-1----:R-:W-:Y:S02]  /*2720*/  IMAD.MOV.U32 R9, RZ, RZ, R7 ;  /* 0x000000ffff097224 */ /* 0x002fe400078e0007 */
[----:B---3--:R-:W-:-:S04]  /*2730*/  IMAD.MOV.U32 R10, RZ, RZ, R6 ;  /* 0x000000ffff0a7224 */ /* 0x008fc800078e0006 */
[----:B------:R-:W-:Y:S05]  /*2740*/  BRA.U !UP0, `(.L_x_291) ;  /* 0x00000001085c7547 */ /* 0x000fea000b800000 */
[----:B------:R-:W1:Y:S01]  /*2750*/  S2UR UR5, SR_CgaCtaId ;  /* 0x00000000000579c3 */ /* 0x000e620000008800 */
[----:B------:R-:W-:Y:S01]  /*2760*/  UMOV UR4, 0x400 ;  /* 0x0000040000047882 */ /* 0x000fe20000000000 */
[----:B------:R-:W-:Y:S01]  /*2770*/  BSSY.RECONVERGENT B1, `(.L_x_291) ;  /* 0x0000014000017945 */ /* 0x000fe20003800200 */
[----:B-1----:R-:W-:-:S09]  /*2780*/  ULEA UR4, UR5, UR4, 0x18 ;  /* 0x0000000405047291 */ /* 0x002fd2000f8ec0ff */
[----:B--2---:R-:W1:Y:S04]  /*2790*/  LDS R3, [UR4+0x18] ;  /* 0x00001804ff037984 */ /* 0x004e680008000800 */
[----:B----4-:R-:W2:Y:S01]  /*27a0*/  LDS.64 R4, [UR4+0x20] ;  /* 0x00002004ff047984 */ /* 0x010ea20008000a00 */
[----:B-1----:R-:W-:Y:S01]  /*27b0*/  ISETP.GE.AND P0, PT, R8, R3, PT ;  /* 0x000000030800720c */ /* 0x002fe20003f06270 */
        /* <DEDUP_REMOVED lines=15> */
.L_x_292:
[----:B------:R-:W-:Y:S05]  /*28b0*/  BSYNC.RECONVERGENT B1 ;  /* 0x0000000000017941 */ /* 0x000fea0003800200 */
.L_x_291:
[----:B------:R-:W-:Y:S01]  /*28c0*/  UISETP.GE.AND UP0, UPT, UR6, 0x41, UPT ;  /* 0x000000410600788c */ /* 0x000fe2000bf06270 */
[----:B--2---:R-:W-:Y:S02]  /*28d0*/  IMAD.MOV.U32 R2, RZ, RZ, R0 ;  /* 0x000000ffff027224 */ /* 0x004fe400078e0000 */
[----:B----4-:R-:W-:Y:S02]  /*28e0*/  IMAD.MOV.U32 R5, RZ, RZ, R9 ;  /* 0x000000ffff057224 */ /* 0x010fe400078e0009 */
[----:B------:R-:W-:-:S04]  /*28f0*/  IMAD.MOV.U32 R4, RZ, RZ, R10 ;  /* 0x000000ffff047224 */ /* 0x000fc800078e000a */
[----:B------:R-:W-:Y:S05]  /*2900*/  BRA.U !UP0, `(.L_x_293) ;  /* 0x00000001085c7547 */ /* 0x000fea000b800000 */
[----:B------:R-:W1:Y:S01]  /*2910*/  S2UR UR5, SR_CgaCtaId ;  /* 0x00000000000579c3 */ /* 0x000e620000008800 */
[----:B------:R-:W-:Y:S01]  /*2920*/  UMOV UR4, 0x400 ;  /* 0x0000040000047882 */ /* 0x000fe20000000000 */
[----:B------:R-:W-:Y:S01]  /*2930*/  BSSY.RECONVERGENT B1, `(.L_x_293) ;  /* 0x0000014000017945 */ /* 0x000fe20003800200 */
[----:B-1----:R-:W-:-:S09]  /*2940*/  ULEA UR4, UR5, UR4, 0x18 ;  /* 0x0000000405047291 */ /* 0x002fd2000f8ec0ff */
[----:B------:R-:W1:Y:S04]  /*2950*/  LDS R3, [UR4+0x28] ;  /* 0x00002804ff037984 */ /* 0x000e680008000800 */
[----:B------:R-:W2:Y:S01]  /*2960*/  LDS.64 R6, [UR4+0x30] ;  /* 0x00003004ff067984 */ /* 0x000ea20008000a00 */
        /* <DEDUP_REMOVED lines=16> */
.L_x_294:
[----:B------:R-:W-:Y:S05]  /*2a70*/  BSYNC.RECONVERGENT B1 ;  /* 0x0000000000017941 */ /* 0x000fea0003800200 */
.L_x_293:
[----:B------:R-:W-:Y:S01]  /*2a80*/  UISETP.GE.AND UP0, UPT, UR6, 0x61, UPT ;  /* 0x000000610600788c */ /* 0x000fe2000bf06270 */
[----:B------:R-:W-:Y:S02]  /*2a90*/  IMAD.MOV.U32 R0, RZ, RZ, R2 ;  /* 0x000000ffff007224 */ /* 0x000fe400078e0002 */
[----:B------:R-:W-:Y:S02]  /*2aa0*/  IMAD.MOV.U32 R7, RZ, RZ, R5 ;  /* 0x000000ffff077224 */ /* 0x000fe400078e0005 */
        /* <DEDUP_REMOVED lines=24> */
.L_x_296:
[----:B------:R-:W-:Y:S05]  /*2c30*/  BSYNC.RECONVERGENT B1 ;  /* 0x0000000000017941 */ /* 0x000fea0003800200 */
.L_x_295:
        /* <DEDUP_REMOVED lines=27> */
.L_x_298:
[----:B------:R-:W-:Y:S05]  /*2df0*/  BSYNC.RECONVERGENT B1 ;  /* 0x0000000000017941 */ /* 0x000fea0003800200 */
.L_x_297:
        /* <DEDUP_REMOVED lines=27> */
.L_x_300:
[----:B------:R-:W-:Y:S05]  /*2fb0*/  BSYNC.RECONVERGENT B1 ;  /* 0x0000000000017941 */ /* 0x000fea0003800200 */
.L_x_299:
        /* <DEDUP_REMOVED lines=27> */
.L_x_302:
[----:B------:R-:W-:Y:S05]  /*3170*/  BSYNC.RECONVERGENT B1 ;  /* 0x0000000000017941 */ /* 0x000fea0003800200 */
.L_x_301:
[----:B------:R-:W-:Y:S01]  /*3180*/  UISETP.GE.AND UP0, UPT, UR6, 0xe1, UPT ;  /* 0x000000e10600788c */ /* 0x000fe2000bf06270 */
[----:B------:R-:W-:Y:S02]  /*3190*/  IMAD.MOV.U32 R8, RZ, RZ, R2 ;  /* 0x000000ffff087224 */ /* 0x000fe400078e0002 */
[----:B------:R-:W-:Y:S02]  /*31a0*/  IMAD.MOV.U32 R7, RZ, RZ, R5 ;  /* 0x000000ffff077224 */ /* 0x000fe400078e0005 */
[----:B------:R-:W-:-:S04]  /*31b0*/  IMAD.MOV.U32 R6, RZ, RZ, R4 ;  /* 0x000000ffff067224 */ /* 0x000fc800078e0004 */
[----:B------:R-:W-:Y:S05]  /*31c0*/  BRA.U !UP0, `(.L_x_266) ;  /* 0x0000002508047547 */ /* 0x000fea000b800000 */
[----:B------:R-:W1:Y:S01]  /*31d0*/  S2UR UR5, SR_CgaCtaId ;  /* 0x00000000000579c3 */ /* 0x000e620000008800 */
[----:B------:R-:W-:Y:S02]  /*31e0*/  UMOV UR4, 0x400 ;  /* 0x0000040000047882 */ /* 0x000fe40000000000 */
[----:B-1----:R-:W-:-:S09]  /*31f0*/  ULEA UR4, UR5, UR4, 0x18 ;  /* 0x0000000405047291 */ /* 0x002fd2000f8ec0ff */
[----:B------:R-:W1:Y:S04]  /*3200*/  LDS R3, [UR4+0x78] ;  /* 0x00007804ff037984 */ /* 0x000e680008000800 */
[----:B0-----:R-:W0:Y:S01]  /*3210*/  LDS.64 R10, [UR4+0x80] ;  /* 0x00008004ff0a7984 */ /* 0x001e220008000a00 */
[----:B-1----:R-:W-:Y:S01]  /*3220*/  ISETP.GE.AND P0, PT, R2, R3, PT ;  /* 0x000000030200720c */ /* 0x002fe20003f06270 */
[----:B------:R-:W-:Y:S02]  /*3230*/  IMAD.MOV.U32 R8, RZ, RZ, R3 ;  /* 0x000000ffff087224 */ /* 0x000fe400078e0003 */
[----:B0-----:R-:W-:Y:S02]  /*3240*/  IMAD.MOV.U32 R7, RZ, RZ, R10 ;  /* 0x000000ffff077224 */ /* 0x001fe400078e000a */
        /* <DEDUP_REMOVED lines=15> */
.L_x_234:
[----:B------:R-:W1:Y:S01]  /*3340*/  S2R R0, SR_TID.X ;  /* 0x0000000000007919 */ /* 0x000e620000002100 */
[----:B------:R-:W1:Y:S01]  /*3350*/  LDC.64 R2, c[0x0][0x380] ;  /* 0x0000e000ff027b82 */ /* 0x000e620000000a00 */
[----:B------:R-:W2:Y:S01]  /*3360*/  LDCU.64 UR6, c[0x0][0x388] ;  /* 0x00007100ff0677ac */ /* 0x000ea20008000a00 */
[----:B-1----:R-:W-:-:S05]  /*3370*/  IMAD.WIDE.U32 R2, R0, 0x4, R2 ;  /* 0x0000000400027825 */ /* 0x002fca00078e0002 */
[----:B0-----:R-:W3:Y:S04]  /*3380*/  LDG.E R5, desc[UR8][R2.64] ;  /* 0x0000000802057981 */ /* 0x001ee8000c1e1900 */
[----:B------:R-:W3:Y:S04]  /*3390*/  LDG.E R6, desc[UR8][R2.64+0x400] ;  /* 0x0004000802067981 */ /* 0x000ee8000c1e1900 */
[----:B------:R-:W4:Y:S04]  /*33a0*/  LDG.E R7, desc[UR8][R2.64+0x800] ;  /* 0x0008000802077981 */ /* 0x000f28000c1e1900 */
[----:B------:R-:W5:Y:S04]  /*33b0*/  LDG.E R8, desc[UR8][R2.64+0xc00] ;  /* 0x000c000802087981 */ /* 0x000f68000c1e1900 */
[----:B------:R-:W2:Y:S01]  /*33c0*/  LDG.E R4, desc[UR8][R2.64+0x1000] ;  /* 0x0010000802047981 */ /* 0x000ea2000c1e1900 */
[----:B------:R-:W-:-:S04]  /*33d0*/  UISETP.GE.U32.AND UP0, UPT, UR4, 0xa00, UPT ;  /* 0x00000a000400788c */ /* 0x000fc8000bf06070 */
[----:B------:R-:W-:Y:S01]  /*33e0*/  UISETP.GE.U32.AND.EX UP0, UPT, UR5, URZ, UPT, UP0 ;  /* 0x000000ff0500728c */ /* 0x000fe2000bf06100 */
[CC--:B---3--:R-:W-:Y:S02]  /*33f0*/  VIMNMX R10, PT, PT, R5.reuse, R6.reuse, !PT ;  /* 0x00000006050a7248 */ /* 0x0c8fe40007fe0100 */
[----:B------:R-:W-:Y:S01]  /*3400*/  ISETP.GE.AND P0, PT, R5, R6, PT ;  /* 0x000000060500720c */ /* 0x000fe20003f06270 */
[----:B------:R-:W-:Y:S01]  /*3410*/  VIADD R5, R0, 0x100 ;  /* 0x0000010000057836 */ /* 0x000fe20000000000 */
[----:B----4-:R-:W-:Y:S02]  /*3420*/  VIMNMX R9, PT, PT, R7, R10, !PT ;  /* 0x0000000a07097248 */ /* 0x010fe40007fe0100 */
[----:B------:R-:W-:Y:S01]  /*3430*/  ISETP.GE.AND P2, PT, R10, R7, PT ;  /* 0x000000070a00720c */ /* 0x000fe20003f46270 */
[----:B------:R-:W-:Y:S01]  /*3440*/  IMAD.MOV.U32 R10, RZ, RZ, RZ ;  /* 0x000000ffff0a7224 */ /* 0x000fe200078e00ff */
[----:B-----5:R-:W-:Y:S02]  /*3450*/  ISETP.GE.AND P3, PT, R9, R8, PT ;  /* 0x000000080900720c */ /* 0x020fe40003f66270 */
[----:B------:R-:W-:Y:S01]  /*3460*/  VIMNMX R9, PT, PT, R8, R9, !PT ;  /* 0x0000000908097248 */ /* 0x000fe20007fe0100 */
[----:B------:R-:W-:-:S03]  /*3470*/  VIADD R8, R0, 0x200 ;  /* 0x0000020000087836 */ /* 0x000fc60000000000 */
[----:B--2---:R-:W-:-:S05]  /*3480*/  ISETP.GE.AND P1, PT, R9, R4, PT ;  /* 0x000000040900720c */ /* 0x004fca0003f26270 */
[----:B------:R-:W-:Y:S02]  /*3490*/  @P2 SEL R8, R5, R0, !P0 ;  /* 0x0000000005082207 */ /* 0x000fe40004000000 */
[C---:B------:R-:W-:Y:S01]  /*34a0*/  @!P3 VIADD R8, R0.reuse, 0x300 ;  /* 0x000003000008b836 */ /* 0x040fe20000000000 */
[----:B------:R-:W-:-:S05]  /*34b0*/  LOP3.LUT R5, R0, 0x400, RZ, 0xfc, !PT ;  /* 0x0000040000057812 */ /* 0x000fca00078efcff */
[C---:B------:R-:W-:Y:S02]  /*34c0*/  @P1 ISETP.GE.U32.AND P0, PT, R8.reuse, R5, PT ;  /* 0x000000050800120c */ /* 0x040fe40003f06070 */
[----:B------:R-:W-:Y:S02]  /*34d0*/  IADD3 R5, P2, PT, R5, UR6, RZ ;  /* 0x0000000605057c10 */ /* 0x000fe4000ff5e0ff */
[----:B------:R-:W-:Y:S02]  /*34e0*/  @P1 IADD3 R8, P3, PT, R8, UR6, RZ ;  /* 0x0000000608081c10 */ /* 0x000fe4000ff7e0ff */
[----:B------:R-:W-:Y:S01]  /*34f0*/  @P1 ISETP.GE.U32.AND.EX P0, PT, RZ, RZ, PT, P0 ;  /* 0x000000ffff00120c */ /* 0x000fe20003f06100 */
[----:B------:R-:W-:Y:S02]  /*3500*/  IMAD.X R6, RZ, RZ, UR7, P2 ;  /* 0x00000007ff067e24 */ /* 0x000fe400090e06ff */
[----:B------:R-:W-:Y:S01]  /*3510*/  @P1 IMAD.X R7, RZ, RZ, UR7, P3 ;  /* 0x00000007ff071e24 */ /* 0x000fe200098e06ff */
[----:B------:R-:W-:-:S04]  /*3520*/  @P1 ISETP.LT.OR P0, PT, R4, R9, !P0 ;  /* 0x000000090400120c */ /* 0x000fc80004701670 */
[----:B------:R-:W-:Y:S01]  /*3530*/  @P1 SEL R6, R7, R6, P0 ;  /* 0x0000000607061207 */ /* 0x000fe20000000000 */
[----:B------:R-:W-:Y:S01]  /*3540*/  IMAD.MOV.U32 R7, RZ, RZ, 0x500 ;  /* 0x00000500ff077424 */ /* 0x000fe200078e00ff */
[----:B------:R-:W-:Y:S02]  /*3550*/  @P1 SEL R4, R9, R4, P0 ;  /* 0x0000000409041207 */ /* 0x000fe40000000000 */
[----:B------:R-:W-:Y:S01]  /*3560*/  @P1 SEL R5, R8, R5, P0 ;  /* 0x0000000508051207 */ /* 0x000fe20000000000 */
[----:B------:R-:W-:Y:S06]  /*3570*/  BRA.U !UP0, `(.L_x_303) ;  /* 0x00000005081c7547 */ /* 0x000fec000b800000 */
[----:B------:R-:W-:Y:S01]  /*3580*/  IMAD.MOV.U32 R7, RZ, RZ, R4 ;  /* 0x000000ffff077224 */ /* 0x000fe200078e0004 */
[----:B------:R-:W0:Y:S01]  /*3590*/  LDCU.64 UR6, c[0x0][0x388] ;  /* 0x00007100ff0677ac */ /* 0x000e220008000a00 */
[----:B------:R-:W-:Y:S02]  /*35a0*/  IMAD.MOV.U32 R15, RZ, RZ, 0x500 ;  /* 0x00000500ff0f7424 */ /* 0x000fe400078e00ff */
[----:B------:R-:W-:Y:S01]  /*35b0*/  IMAD.MOV.U32 R16, RZ, RZ, RZ ;  /* 0x000000ffff107224 */ /* 0x000fe200078e00ff */
[----:B------:R-:W1:Y:S01]  /*35c0*/  LDCU.64 UR4, c[0x0][0x398] ;  /* 0x00007300ff0477ac */ /* 0x000e620008000a00 */
[----:B------:R-:W-:-:S05]  /*35d0*/  NOP ;  /* 0x0000000000007918 */ /* 0x000fca0000000000 */
.L_x_304:
[----:B------:R-:W-:-:S04]  /*35e0*/  LEA R8, P0, R15, R2, 0x2 ;  /* 0x000000020f087211 */ /* 0x000fc800078010ff */
[----:B------:R-:W-:-:S05]  /*35f0*/  LEA.HI.X R9, R15, R3, R16, 0x2, P0 ;  /* 0x000000030f097211 */ /* 0x000fca00000f1410 */
[----:B------:R-:W2:Y:S04]  /*3600*/  LDG.E R10, desc[UR8][R8.64] ;  /* 0x00000008080a7981 */ /* 0x000ea8000c1e1900 */
[----:B------:R-:W3:Y:S04]  /*3610*/  LDG.E R11, desc[UR8][R8.64+0x400] ;  /* 0x00040008080b7981 */ /* 0x000ee8000c1e1900 */
[----:B------:R-:W4:Y:S04]  /*3620*/  LDG.E R12, desc[UR8][R8.64+0x800] ;  /* 0x00080008080c7981 */ /* 0x000f28000c1e1900 */
[----:B------:R-:W5:Y:S04]  /*3630*/  LDG.E R13, desc[UR8][R8.64+0xc00] ;  /* 0x000c0008080d7981 */ /* 0x000f68000c1e1900 */
[----:B------:R1:W5:Y:S01]  /*3640*/  LDG.E R4, desc[UR8][R8.64+0x1000] ;  /* 0x0010000808047981 */ /* 0x000362000c1e1900 */
[----:B0-----:R-:W-:-:S04]  /*3650*/  IADD3 R18, P0, P2, R15, UR6, R0 ;  /* 0x000000060f127c10 */ /* 0x001fc8000fa1e000 */
[----:B------:R-:W-:Y:S01]  /*3660*/  IADD3.X R17, PT, PT, R16, UR7, RZ, P0, P2 ;  /* 0x0000000710117c10 */ /* 0x000fe200087e44ff */
[----:B-1----:R-:W-:Y:S01]  /*3670*/  IMAD.MOV.U32 R8, RZ, RZ, R18 ;  /* 0x000000ffff087224 */ /* 0x002fe200078e0012 */
[----:B------:R-:W-:-:S03]  /*3680*/  IADD3 R9, P4, PT, R15, 0xa00, RZ ;  /* 0x00000a000f097810 */ /* 0x000fc60007f9e0ff */
[----:B------:R-:W-:Y:S01]  /*3690*/  IMAD.MOV.U32 R14, RZ, RZ, R17 ;  /* 0x000000ffff0e7224 */ /* 0x000fe200078e0011 */
        /* <DEDUP_REMOVED lines=9> */
[----:B------:R-:W-:Y:S02]  /*3730*/  @P1 SEL R14, R6, R17, P0 ;  /* 0x00000011060e1207 */ /* 0x000fe40000000000 */
[----:B------:R-:W-:-:S07]  /*3740*/  IADD3 R6, P3, PT, R18, 0x200, RZ ;  /* 0x0000020012067810 */ /* 0x000fce0007f7e0ff */
[----:B------:R-:W-:-:S04]  /*3750*/  @P2 ISETP.GE.U32.AND P0, PT, R8, R7, PT ;  /* 0x000000070800220c */ /* 0x000fc80003f06070 */
[----:B------:R-:W-:-:S04]  /*3760*/  @P2 ISETP.GE.AND.EX P0, PT, R14, R5, PT, P0 ;  /* 0x000000050e00220c */ /* 0x000fc80003f06300 */
[----:B------:R-:W-:-:S04]  /*3770*/  @P2 ISETP.LT.OR P0, PT, R11, R10, !P0 ;  /* 0x0000000a0b00220c */ /* 0x000fc80004701670 */
[----:B------:R-:W-:Y:S02]  /*3780*/  @P2 SEL R11, R10, R11, P0 ;  /* 0x0000000b0a0b2207 */ /* 0x000fe40000000000 */
[----:B------:R-:W-:Y:S01]  /*3790*/  @P2 SEL R7, R8, R7, P0 ;  /* 0x0000000708072207 */ /* 0x000fe20000000000 */
[----:B------:R-:W-:Y:S01]  /*37a0*/  IMAD.X R8, RZ, RZ, R17, P3 ;  /* 0x000000ffff087224 */ /* 0x000fe200018e0611 */
[----:B----4-:R-:W-:Y:S02]  /*37b0*/  ISETP.GE.AND P1, PT, R11, R12, PT ;  /* 0x0000000c0b00720c */ /* 0x010fe40003f26270 */
[----:B------:R-:W-:Y:S02]  /*37c0*/  @P2 SEL R5, R14, R5, P0 ;  /* 0x000000050e052207 */ /* 0x000fe40000000000 */
[----:B------:R-:W-:-:S09]  /*37d0*/  IADD3 R14, P2, PT, R18, 0x300, RZ ;  /* 0x00000300120e7810 */ /* 0x000fd20007f5e0ff */
[----:B------:R-:W-:-:S04]  /*37e0*/  @P1 ISETP.GE.U32.AND P0, PT, R7, R6, PT ;  /* 0x000000060700120c */ /* 0x000fc80003f06070 */
[----:B------:R-:W-:-:S04]  /*37f0*/  @P1 ISETP.GE.AND.EX P0, PT, R5, R8, PT, P0 ;  /* 0x000000080500120c */ /* 0x000fc80003f06300 */
[----:B------:R-:W-:-:S04]  /*3800*/  @P1 ISETP.LT.OR P0, PT, R12, R11, !P0 ;  /* 0x0000000b0c00120c */ /* 0x000fc80004701670 */
[----:B------:R-:W-:Y:S02]  /*3810*/  @P1 SEL R12, R11, R12, P0 ;  /* 0x0000000c0b0c1207 */ /* 0x000fe40000000000 */
[----:B------:R-:W-:Y:S01]  /*3820*/  @P1 SEL R6, R7, R6, P0 ;  /* 0x0000000607061207 */ /* 0x000fe20000000000 */
[----:B------:R-:W-:Y:S01]  /*3830*/  IMAD.X R7, RZ, RZ, R17, P2 ;  /* 0x000000ffff077224 */ /* 0x000fe200010e0611 */
[----:B-----5:R-:W-:Y:S02]  /*3840*/  ISETP.GE.AND P3, PT, R12, R13, PT ;  /* 0x0000000d0c00720c */ /* 0x020fe40003f66270 */
        /* <DEDUP_REMOVED lines=8> */
[----:B------:R-:W-:Y:S02]  /*38d0*/  ISETP.GE.AND P2, PT, R13, R4, PT ;  /* 0x000000040d00720c */ /* 0x000fe40003f46270 */
[----:B------:R-:W-:Y:S01]  /*38e0*/  ISETP.GT.U32.AND P1, PT, R9, UR4, PT ;  /* 0x0000000409007c0c */ /* 0x000fe2000bf24070 */
[----:B------:R-:W-:Y:S01]  /*38f0*/  IMAD.X R9, RZ, RZ, R16, P4 ;  /* 0x000000ffff097224 */ /* 0x000fe200020e0610 */
[----:B------:R-:W-:Y:S02]  /*3900*/  @P3 SEL R7, R8, R7, P0 ;  /* 0x0000000708073207 */ /* 0x000fe40000000000 */
[----:B------:R-:W-:-:S02]  /*3910*/  IADD3 R8, P3, PT, R15, 0x500, RZ ;  /* 0x000005000f087810 */ /* 0x000fc40007f7e0ff */
[----:B------:R-:W-:-:S03]  /*3920*/  ISETP.GT.AND.EX P1, PT, R9, UR5, PT, P1 ;  /* 0x0000000509007c0c */ /* 0x000fc6000bf24310 */
[----:B------:R-:W-:Y:S02]  /*3930*/  IMAD.X R10, RZ, RZ, R16, P3 ;  /* 0x000000ffff0a7224 */ /* 0x000fe400018e0610 */
[----:B------:R-:W-:Y:S01]  /*3940*/  @P2 ISETP.GE.U32.AND P0, PT, R14, R5, PT ;  /* 0x000000050e00220c */ /* 0x000fe20003f06070 */
[----:B------:R-:W-:Y:S02]  /*3950*/  IMAD.MOV.U32 R15, RZ, RZ, R8 ;  /* 0x000000ffff0f7224 */ /* 0x000fe400078e0008 */
[----:B------:R-:W-:Y:S01]  /*3960*/  IMAD.MOV.U32 R16, RZ, RZ, R10 ;  /* 0x000000ffff107224 */ /* 0x000fe200078e000a */
[----:B------:R-:W-:-:S04]  /*3970*/  @P2 ISETP.GE.AND.EX P0, PT, R7, R6, PT, P0 ;  /* 0x000000060700220c */ /* 0x000fc80003f06300 */
[----:B------:R-:W-:-:S04]  /*3980*/  @P2 ISETP.LT.OR P0, PT, R4, R13, !P0 ;  /* 0x0000000d0400220c */ /* 0x000fc80004701670 */
[----:B------:R-:W-:Y:S02]  /*3990*/  @P2 SEL R4, R13, R4, P0 ;  /* 0x000000040d042207 */ /* 0x000fe40000000000 */
[----:B------:R-:W-:Y:S02]  /*39a0*/  @P2 SEL R6, R7, R6, P0 ;  /* 0x0000000607062207 */ /* 0x000fe40000000000 */
[----:B------:R-:W-:Y:S01]  /*39b0*/  @P2 SEL R5, R14, R5, P0 ;  /* 0x000000050e052207 */ /* 0x000fe20000000000 */
[----:B------:R-:W-:Y:S01]  /*39c0*/  IMAD.MOV.U32 R7, RZ, RZ, R4 ;  /* 0x000000ffff077224 */ /* 0x000fe200078e0004 */
[----:B------:R-:W-:Y:S06]  /*39d0*/  @!P1 BRA `(.L_x_304) ;  /* 0xfffffffc00009947 */ /* 0x000fec000383ffff */
[----:B------:R-:W-:-:S07]  /*39e0*/  IMAD.MOV.U32 R7, RZ, RZ, R8 ;  /* 0x000000ffff077224 */ /* 0x000fce00078e0008 */
.L_x_303:
        /* <DEDUP_REMOVED lines=8> */
[----:B------:R-:W-:Y:S01]  /*3a70*/  BSSY.RECONVERGENT B2, `(.L_x_307) ;  /* 0x0000030000027945 */ /* 0x000fe20003800200 */
[----:B------:R-:W-:Y:S02]  /*3a80*/  IMAD.MOV.U32 R12, RZ, RZ, R0 ;  /* 0x000000ffff0c7224 */ /* 0x000fe400078e0000 */
[----:B------:R-:W-:-:S04]  /*3a90*/  IADD3 R15, PT, PT, -R7, UR4, R2 ;  /* 0x00000004070f7c10 */ /* 0x000fc8000fffe102 */
[----:B------:R-:W-:-:S04]  /*3aa0*/  LOP3.LUT R2, R15, 0x300, RZ, 0xc0, !PT ;  /* 0x000003000f027812 */ /* 0x000fc800078ec0ff */
[----:B------:R-:W-:-:S13]  /*3ab0*/  ISETP.NE.AND P0, PT, R2, 0x300, PT ;  /* 0x000003000200780c */ /* 0x000fda0003f05270 */
[----:B------:R-:W-:Y:S05]  /*3ac0*/  @!P0 BRA `(.L_x_308) ;  /* 0x0000000000a88947 */ /* 0x000fea0003800000 */
[----:B------:R-:W0:Y:S01]  /*3ad0*/  LDCU.64 UR10, c[0x0][0x380] ;  /* 0x00007000ff0a77ac */ /* 0x000e220008000a00 */
[----:B------:R-:W-:Y:S01]  /*3ae0*/  IADD3 R3, P0, PT, R0, R7, RZ ;  /* 0x0000000700037210 */ /* 0x000fe20007f1e0ff */
[----:B------:R-:W-:Y:S01]  /*3af0*/  IMAD.MOV.U32 R12, RZ, RZ, R0 ;  /* 0x000000ffff0c7224 */ /* 0x000fe200078e0000 */
[----:B------:R-:W-:-:S03]  /*3b00*/  LEA.HI R2, R15, 0x1, RZ, 0x18 ;  /* 0x000000010f027811 */ /* 0x000fc600078fc0ff */
[----:B------:R-:W-:Y:S01]  /*3b10*/  IMAD.X R14, RZ, RZ, R10, P0 ;  /* 0x000000ffff0e7224 */ /* 0x000fe200000e060a */
[----:B------:R-:W-:Y:S02]  /*3b20*/  LOP3.LUT R2, R2, 0x3, RZ, 0xc0, !PT ;  /* 0x0000000302027812 */ /* 0x000fe400078ec0ff */
[----:B------:R-:W-:-:S03]  /*3b30*/  IADD3 R13, P0, PT, R3, UR6, RZ ;  /* 0x00000006030d7c10 */ /* 0x000fc6000ff1e0ff */
[----:B------:R-:W-:Y:S01]  /*3b40*/  IMAD.MOV R8, RZ, RZ, -R2 ;  /* 0x000000ffff087224 */ /* 0x000fe200078e0a02 */
[----:B0-----:R-:W-:-:S04]  /*3b50*/  LEA R9, P1, R3, UR10, 0x2 ;  /* 0x0000000a03097c11 */ /* 0x001fc8000f8210ff */
[----:B------:R-:W-:Y:S02]  /*3b60*/  LEA.HI.X R3, R3, UR11, R14, 0x2, P1 ;  /* 0x0000000b03037c11 */ /* 0x000fe400088f140e */
[----:B------:R-:W-:-:S07]  /*3b70*/  IADD3.X R14, PT, PT, R14, UR7, RZ, P0, !PT ;  /* 0x000000070e0e7c10 */ /* 0x000fce00087fe4ff */
.L_x_311:
        /* <DEDUP_REMOVED lines=25> */
.L_x_310:
[----:B------:R-:W-:Y:S05]  /*3d10*/  BSYNC.RECONVERGENT B3 ;  /* 0x0000000000037941 */ /* 0x000fea0003800200 */
.L_x_309:
[----:B------:R-:W-:Y:S01]  /*3d20*/  IADD3 R13, P0, PT, R13, 0x100, RZ ;  /* 0x000001000d0d7810 */ /* 0x000fe20007f1e0ff */
[----:B------:R-:W-:Y:S02]  /*3d30*/  VIADD R12, R12, 0x100 ;  /* 0x000001000c0c7836 */ /* 0x000fe40000000000 */
[----:B------:R-:W-:Y:S02]  /*3d40*/  IMAD.X R3, RZ, RZ, R3, P3 ;  /* 0x000000ffff037224 */ /* 0x000fe400018e0603 */
[----:B------:R-:W-:Y:S01]  /*3d50*/  IMAD.X R14, RZ, RZ, R14, P0 ;  /* 0x000000ffff0e7224 */ /* 0x000fe200000e060e */
[----:B------:R-:W-:Y:S07]  /*3d60*/  @P2 BRA `(.L_x_311) ;  /* 0xfffffffc00842947 */ /* 0x000fee000383ffff */
.L_x_308:
[----:B------:R-:W-:Y:S05]  /*3d70*/  BSYNC.RECONVERGENT B2 ;  /* 0x0000000000027941 */ /* 0x000fea0003800200 */
.L_x_307:
[----:B------:R-:W-:-:S13]  /*3d80*/  ISETP.GE.U32.AND P0, PT, R15, 0x300, PT ;  /* 0x000003000f00780c */ /* 0x000fda0003f06070 */
[----:B------:R-:W-:Y:S05]  /*3d90*/  @!P0 BRA `(.L_x_306) ;  /* 0x0000000400888947 */ /* 0x000fea0003800000 */
[----:B------:R-:W0:Y:S01]  /*3da0*/  LDC.64 R2, c[0x0][0x380] ;  /* 0x0000e000ff027b82 */ /* 0x000e220000000a00 */
[----:B------:R-:W-:-:S07]  /*3db0*/  VIADD R12, R12, 0x200 ;  /* 0x000002000c0c7836 */ /* 0x000fce0000000000 */
[----:B------:R-:W1:Y:S02]  /*3dc0*/  LDC.64 R8, c[0x0][0x388] ;  /* 0x0000e200ff087b82 */ /* 0x000e640000000a00 */
.L_x_320:
        /* <DEDUP_REMOVED lines=29> */
.L_x_313:
[----:B------:R-:W-:Y:S05]  /*3fa0*/  BSYNC.RECONVERGENT B2 ;  /* 0x0000000000027941 */ /* 0x000fea0003800200 */
.L_x_312:
        /* <DEDUP_REMOVED lines=20> */
.L_x_315:
[----:B------:R-:W-:Y:S05]  /*40f0*/  BSYNC.RECONVERGENT B2 ;  /* 0x0000000000027941 */ /* 0x000fea0003800200 */
.L_x_314:
        /* <DEDUP_REMOVED lines=20> */
.L_x_317:
[----:B------:R-:W-:Y:S05]  /*4240*/  BSYNC.RECONVERGENT B2 ;  /* 0x0000000000027941 */ /* 0x000fea0003800200 */
.L_x_316:
        /* <DEDUP_REMOVED lines=18> */
.L_x_319:
[----:B------:R-:W-:Y:S05]  /*4370*/  BSYNC.RECONVERGENT B2 ;  /* 0x0000000000027941 */ /* 0x000fea0003800200 */
.L_x_318:
[C---:B------:R-:W-:Y:S02]  /*4380*/  VIADD R14, R12.reuse, 0x200 ;  /* 0x000002000c0e7836 */ /* 0x040fe40000000000 */
[----:B------:R-:W-:-:S03]  /*4390*/  VIADD R12, R12, 0x400 ;  /* 0x000004000c0c7836 */ /* 0x000fc60000000000 */
[----:B------:R-:W-:-:S13]  /*43a0*/  ISETP.GE.AND P0, PT, R14, R11, PT ;  /* 0x0000000b0e00720c */ /* 0x000fda0003f06270 */
[----:B------:R-:W-:Y:S05]  /*43b0*/  @!P0 BRA `(.L_x_320) ;  /* 0xfffffff800848947 */ /* 0x000fea000383ffff */
.L_x_306:
[----:B------:R-:W-:Y:S05]  /*43c0*/  BSYNC.RECONVERGENT B1 ;  /* 0x0000000000017941 */ /* 0x000fea0003800200 */
.L_x_305:
        /* <DEDUP_REMOVED lines=31> */
.L_x_322:
[----:B------:R-:W-:Y:S05]  /*45c0*/  BSYNC.RECONVERGENT B1 ;  /* 0x0000000000017941 */ /* 0x000fea0003800200 */
.L_x_321:
        /* <DEDUP_REMOVED lines=24> */
.L_x_324:
[----:B------:R-:W-:Y:S05]  /*4750*/  BSYNC.RECONVERGENT B1 ;  /* 0x0000000000017941 */ /* 0x000fea0003800200 */
.L_x_323:
[----:B0-----:R0:W4:Y:S01]  /*4760*/  SHFL.DOWN PT, R8, R3, 0x4, 0x1f ;  /* 0x08801f0003087f89 */ /* 0x00112200000e0000 */
[----:B------:R-:W-:Y:S01]  /*4770*/  BSSY.RECONVERGENT B1, `(.L_x_325) ;  /* 0x0000017000017945 */ /* 0x000fe20003800200 */
[----:B------:R-:W-:Y:S02]  /*4780*/  IMAD.MOV.U32 R2, RZ, RZ, R3 ;  /* 0x000000ffff027224 */ /* 0x000fe400078e0003 */
[----:B-1----:R0:W1:Y:S01]  /*4790*/  SHFL.DOWN PT, R9, R4, 0x4, 0x1f ;  /* 0x08801f0004097f89 */ /* 0x00206200000e0000 */
[----:B--2---:R-:W-:Y:S02]  /*47a0*/  IMAD.MOV.U32 R6, RZ, RZ, R4 ;  /* 0x000000ffff067224 */ /* 0x004fe400078e0004 */
[----:B------:R-:W-:Y:S01]  /*47b0*/  IMAD.MOV.U32 R7, RZ, RZ, R5 ;  /* 0x000000ffff077224 */ /* 0x000fe200078e0005 */
[----:B------:R0:W2:Y:S01]  /*47c0*/  SHFL.DOWN PT, R10, R5, 0x4, 0x1f ;  /* 0x08801f00050a7f89 */ /* 0x0000a200000e0000 */
[----:B------:R-:W-:Y:S05]  /*47d0*/  @P5 BRA `(.L_x_326) ;  /* 0x0000000000405947 */ /* 0x000fea0003800000 */
[----:B----4-:R-:W-:Y:S01]  /*47e0*/  ISETP.GE.AND P0, PT, R3, R8, PT ;  /* 0x000000080300720c */ /* 0x010fe20003f06270 */
[----:B------:R-:W-:Y:S02]  /*47f0*/  IMAD.MOV.U32 R2, RZ, RZ, R8 ;  /* 0x000000ffff027224 */ /* 0x000fe400078e0008 */
[----:B-1----:R-:W-:Y:S02]  /*4800*/  IMAD.MOV.U32 R6, RZ, RZ, R9 ;  /* 0x000000ffff067224 */ /* 0x002fe400078e0009 */
[----:B--2---:R-:W-:-:S08]  /*4810*/  IMAD.MOV.U32 R7, RZ, RZ, R10 ;  /* 0x000000ffff077224 */ /* 0x004fd000078e000a */
        /* <DEDUP_REMOVED lines=12> */
.L_x_326:
[----:B------:R-:W-:Y:S05]  /*48e0*/  BSYNC.RECONVERGENT B1 ;  /* 0x0000000000017941 */ /* 0x000fea0003800200 */
.L_x_325:
[----:B-1----:R1:W1:Y:S01]  /*48f0*/  SHFL.DOWN PT, R9, R2, 0x8, 0x1f ;  /* 0x09001f0002097f89 */ /* 0x00226200000e0000 */
[----:B------:R-:W-:Y:S01]  /*4900*/  BSSY.RECONVERGENT B1, `(.L_x_327) ;  /* 0x0000017000017945 */ /* 0x000fe20003800200 */
[----:B0-----:R-:W-:Y:S02]  /*4910*/  IMAD.MOV.U32 R3, RZ, RZ, R2 ;  /* 0x000000ffff037224 */ /* 0x001fe400078e0002 */
[----:B---3--:R0:W3:Y:S01]  /*4920*/  SHFL.DOWN PT, R11, R6, 0x8, 0x1f ;  /* 0x09001f00060b7f89 */ /* 0x0080e200000e0000 */
[----:B------:R-:W-:Y:S02]  /*4930*/  IMAD.MOV.U32 R4, RZ, RZ, R6 ;  /* 0x000000ffff047224 */ /* 0x000fe400078e0006 */
[----:B------:R-:W-:Y:S01]  /*4940*/  IMAD.MOV.U32 R5, RZ, RZ, R7 ;  /* 0x000000ffff057224 */ /* 0x000fe200078e0007 */
[----:B----4-:R0:W4:Y:S01]  /*4950*/  SHFL.DOWN PT, R8, R7, 0x8, 0x1f ;  /* 0x09001f0007087f89 */ /* 0x01012200000e0000 */
[----:B------:R-:W-:Y:S05]  /*4960*/  @P4 BRA `(.L_x_328) ;  /* 0x0000000000404947 */ /* 0x000fea0003800000 */
[----:B-1----:R-:W-:Y:S01]  /*4970*/  ISETP.GE.AND P0, PT, R2, R9, PT ;  /* 0x000000090200720c */ /* 0x002fe20003f06270 */
        /* <DEDUP_REMOVED lines=15> */
.L_x_328:
[----:B------:R-:W-:Y:S05]  /*4a70*/  BSYNC.RECONVERGENT B1 ;  /* 0x0000000000017941 */ /* 0x000fea0003800200 */
.L_x_327:
[----:B-1----:R1:W1:Y:S01]  /*4a80*/  SHFL.DOWN PT, R2, R3, 0x10, 0x1f ;  /* 0x0a001f0003027f89 */ /* 0x00226200000e0000 */
[----:B------:R-:W-:Y:S01]  /*4a90*/  BSSY.RECONVERGENT B1, `(.L_x_329) ;  /* 0x0000017000017945 */ /* 0x000fe20003800200 */
[----:B----4-:R-:W-:Y:S02]  /*4aa0*/  IMAD.MOV.U32 R8, RZ, RZ, R3 ;  /* 0x000000ffff087224 */ /* 0x010fe400078e0003 */
[----:B------:R4:W1:Y:S01]  /*4ab0*/  SHFL.DOWN PT, R9, R4, 0x10, 0x1f ;  /* 0x0a001f0004097f89 */ /* 0x00086200000e0000 */
[----:B0-----:R-:W-:Y:S02]  /*4ac0*/  IMAD.MOV.U32 R7, RZ, RZ, R4 ;  /* 0x000000ffff077224 */ /* 0x001fe400078e0004 */
[----:B------:R-:W-:Y:S01]  /*4ad0*/  IMAD.MOV.U32 R6, RZ, RZ, R5 ;  /* 0x000000ffff067224 */ /* 0x000fe200078e0005 */
[----:B--2---:R4:W0:Y:S01]  /*4ae0*/  SHFL.DOWN PT, R10, R5, 0x10, 0x1f ;  /* 0x0a001f00050a7f89 */ /* 0x00482200000e0000 */
[----:B------:R-:W-:Y:S05]  /*4af0*/  @P3 BRA `(.L_x_330) ;  /* 0x0000000000403947 */ /* 0x000fea0003800000 */
[----:B-1----:R-:W-:Y:S01]  /*4b00*/  ISETP.GE.AND P0, PT, R3, R2, PT ;  /* 0x000000020300720c */ /* 0x002fe20003f06270 */
        /* <DEDUP_REMOVED lines=15> */
.L_x_330:
[----:B------:R-:W-:Y:S05]  /*4c00*/  BSYNC.RECONVERGENT B1 ;  /* 0x0000000000017941 */ /* 0x000fea0003800200 */
.L_x_329:
[----:B------:R-:W-:Y:S04]  /*4c10*/  BSSY.RECONVERGENT B1, `(.L_x_331) ;  /* 0x000000c000017945 */ /* 0x000fe80003800200 */
[----:B------:R-:W-:Y:S05]  /*4c20*/  @P2 BRA `(.L_x_332) ;  /* 0x0000000000282947 */ /* 0x000fea0003800000 */
[----:B----4-:R-:W2:Y:S01]  /*4c30*/  S2R R4, SR_CgaCtaId ;  /* 0x0000000000047919 */ /* 0x010ea20000008800 */
[----:B-1----:R-:W-:Y:S02]  /*4c40*/  MOV R3, 0x400 ;  /* 0x0000040000037802 */ /* 0x002fe40000000f00 */
        /* <DEDUP_REMOVED lines=8> */
.L_x_332:
[----:B------:R-:W-:Y:S05]  /*4cd0*/  BSYNC.RECONVERGENT B1 ;  /* 0x0000000000017941 */ /* 0x000fea0003800200 */
.L_x_331:
[----:B------:R-:W-:Y:S01]  /*4ce0*/  BAR.SYNC.DEFER_BLOCKING 0x0 ;  /* 0x0000000000007b1d */ /* 0x000fe20000010000 */
[----:B------:R-:W-:-:S13]  /*4cf0*/  ISETP.NE.AND P1, PT, R0, RZ, PT ;  /* 0x000000ff0000720c */ /* 0x000fda0003f25270 */
[----:B------:R-:W-:Y:S05]  /*4d00*/  @P1 BRA `(.L_x_266) ;  /* 0x0000000800341947 */ /* 0x000fea0003800000 */
[----:B-12---:R-:W1:Y:S01]  /*4d10*/  S2R R3, SR_CgaCtaId ;  /* 0x0000000000037919 */ /* 0x006e620000008800 */
[----:B------:R-:W-:Y:S01]  /*4d20*/  MOV R0, 0x400 ;  /* 0x0000040000007802 */ /* 0x000fe20000000f00 */
[----:B------:R-:W-:Y:S03]  /*4d30*/  BSSY.RECONVERGENT B1, `(.L_x_333) ;  /* 0x0000016000017945 */ /* 0x000fe60003800200 */
[----:B-1----:R-:W-:-:S05]  /*4d40*/  LEA R24, R3, R0, 0x18 ;  /* 0x0000000003187211 */ /* 0x002fca00078ec0ff */
[----:B------:R-:W1:Y:S04]  /*4d50*/  LDS R3, [R24+0x18] ;  /* 0x0000180018037984 */ /* 0x000e680000000800 */
[----:B----4-:R-:W2:Y:S04]  /*4d60*/  LDS.64 R4, [R24+0x20] ;  /* 0x0000200018047984 */ /* 0x010ea80000000a00 */
[----:B------:R4:W0:Y:S04]  /*4d70*/  LDS R18, [R24+0x28] ;  /* 0x0000280018127984 */ /* 0x0008280000000800 */
[----:B------:R4:W0:Y:S01]  /*4d80*/  LDS R16, [R24+0x38] ;  /* 0x0000380018107984 */ /* 0x0008220000000800 */
[----:B-1----:R-:W-:Y:S01]  /*4d90*/  ISETP.GE.AND P0, PT, R8, R3, PT ;  /* 0x000000030800720c */ /* 0x002fe20003f06270 */
[----:B------:R-:W-:-:S02]  /*4da0*/  IMAD.MOV.U32 R19, RZ, RZ, R3 ;  /* 0x000000ffff137224 */ /* 0x000fc400078e0003 */
[----:B--2---:R-:W-:Y:S02]  /*4db0*/  IMAD.MOV.U32 R21, RZ, RZ, R4 ;  /* 0x000000ffff157224 */ /* 0x004fe400078e0004 */
[----:B------:R-:W-:-:S08]  /*4dc0*/  IMAD.MOV.U32 R20, RZ, RZ, R5 ;  /* 0x000000ffff147224 */ /* 0x000fd000078e0005 */
[----:B0---4-:R-:W-:Y:S05]  /*4dd0*/  @!P0 BRA `(.L_x_334) ;  /* 0x00000000002c8947 */ /* 0x011fea0003800000 */
        /* <DEDUP_REMOVED lines=11> */
.L_x_334:
[----:B------:R-:W-:Y:S05]  /*4e90*/  BSYNC.RECONVERGENT B1 ;  /* 0x0000000000017941 */ /* 0x000fea0003800200 */
.L_x_333:
        /* <DEDUP_REMOVED lines=27> */
.L_x_336:
[----:B------:R-:W-:Y:S05]  /*5050*/  BSYNC.RECONVERGENT B1 ;  /* 0x0000000000017941 */ /* 0x000fea0003800200 */
.L_x_335:
        /* <DEDUP_REMOVED lines=17> */
.L_x_338:
[----:B------:R-:W-:Y:S05]  /*5170*/  BSYNC.RECONVERGENT B1 ;  /* 0x0000000000017941 */ /* 0x000fea0003800200 */
.L_x_337:
        /* <DEDUP_REMOVED lines=17> */
.L_x_340:
[----:B------:R-:W-:Y:S05]  /*5290*/  BSYNC.RECONVERGENT B1 ;  /* 0x0000000000017941 */ /* 0x000fea0003800200 */
.L_x_339:
        /* <DEDUP_REMOVED lines=17> */
.L_x_342:
[----:B------:R-:W-:Y:S05]  /*53b0*/  BSYNC.RECONVERGENT B1 ;  /* 0x0000000000017941 */ /* 0x000fea0003800200 */
.L_x_341:
        /* <DEDUP_REMOVED lines=17> */
.L_x_344:
[----:B------:R-:W-:Y:S05]  /*54d0*/  BSYNC.RECONVERGENT B1 ;  /* 0x0000000000017941 */ /* 0x000fea0003800200 */
.L_x_343:
        /* <DEDUP_REMOVED lines=16> */
.L_x_266:
[----:B------:R-:W-:Y:S05]  /*55e0*/  BSYNC.RECONVERGENT B0 ;  /* 0x0000000000007941 */ /* 0x000fea0003800200 */
.L_x_233:
[----:B------:R-:W-:Y:S05]  /*55f0*/  @P1 EXIT ;  /* 0x000000000000194d */ /* 0x000fea0003800000 */
[----:B01234-:R-:W0:Y:S01]  /*5600*/  LDC.64 R2, c[0x0][0x390] ;  /* 0x0000e400ff027b82 */ /* 0x01fe220000000a00 */
[----:B------:R-:W-:-:S04]  /*5610*/  LOP3.LUT R7, R7, R6, RZ, 0x3c, !PT ;  /* 0x0000000607077212 */ /* 0x000fc800078e3cff */
[----:B------:R-:W-:-:S04]  /*5620*/  LOP3.LUT R6, R7, R6, RZ, 0x3c, !PT ;  /* 0x0000000607067212 */ /* 0x000fc800078e3cff */
[----:B------:R-:W-:-:S05]  /*5630*/  LOP3.LUT R7, R7, R6, RZ, 0x3c, !PT ;  /* 0x0000000607077212 */ /* 0x000fca00078e3cff */
[----:B0-----:R-:W-:Y:S04]  /*5640*/  STG.E.64 desc[UR8][R2.64+0x8], R6 ;  /* 0x0000080602007986 */ /* 0x001fe8000c101b08 */
[----:B------:R-:W-:Y:S01]  /*5650*/  STG.E desc[UR8][R2.64], R8 ;  /* 0x0000000802007986 */ /* 0x000fe2000c101908 */
[----:B------:R-:W-:Y:S05]  /*5660*/  EXIT ;  /* 0x000000000000794d */ /* 0x000fea0003800000 */
.L_x_345:
        /* <DEDUP_REMOVED lines=9> */
.L_x_873:


//--------------------- .text._ZN6thrust24THRUST_300001_SM_1000_NS8cuda_cub4core6detail13_kernel_agentINS1_8__reduce11ReduceAgentIPN4cuda3std3__45tupleIJilEEESC_SB_iNS1_9__extrema9arg_max_fIilNS9_4lessIiEEEEEEJSC_SC_iSH_EEEvDpT0_ --------------------------
	.section	.text._ZN6thrust24THRUST_300001_SM_1000_NS8cuda_cub4core6detail13_kernel_agentINS1_8__reduce11ReduceAgentIPN4cuda3std3__45tupleIJilEEESC_SB_iNS1_9__extrema9arg_max_fIilNS9_4lessIiEEEEEEJSC_SC_iSH_EEEvDpT0_,"ax",@progbits
	.align	128
        .global         _ZN6thrust24THRUST_300001_SM_1000_NS8cuda_cub4core6detail13_kernel_agentINS1_8__reduce11ReduceAgentIPN4cuda3std3__45tupleIJilEEESC_SB_iNS1_9__extrema9arg_max_fIilNS9_4lessIiEEEEEEJSC_SC_iSH_EEEvDpT0_
        .type           _ZN6thrust24THRUST_300001_SM_1000_NS8cuda_cub4core6detail13_kernel_agentINS1_8__reduce11ReduceAgentIPN4cuda3std3__45tupleIJilEEESC_SB_iNS1_9__extrema9arg_max_fIilNS9_4lessIiEEEEEEJSC_SC_iSH_EEEvDpT0_,@function
        .size           _ZN6thrust24THRUST_300001_SM_1000_NS8cuda_cub4core6detail13_kernel_agentINS1_8__reduce11ReduceAgentIPN4cuda3std3__45tupleIJilEEESC_SB_iNS1_9__extrema9arg_max_fIilNS9_4lessIiEEEEEEJSC_SC_iSH_EEEvDpT0_,(.L_x_874 - _ZN6thrust24THRUST_300001_SM_1000_NS8cuda_cub4core6detail13_kernel_agentINS1_8__reduce11ReduceAgentIPN4cuda3std3__45tupleIJilEEESC_SB_iNS1_9__extrema9arg_max_fIilNS9_4lessIiEEEEEEJSC_SC_iSH_EEEvDpT0_)
        .other          _ZN6thrust24THRUST_300001_SM_1000_NS8cuda_cub4core6detail13_kernel_agentINS1_8__reduce11ReduceAgentIPN4cuda3std3__45tupleIJilEEESC_SB_iNS1_9__extrema9arg_max_fIilNS9_4lessIiEEEEEEJSC_SC_iSH_EEEvDpT0_,@"STO_CUDA_ENTRY STV_DEFAULT"
_ZN6thrust24THRUST_300001_SM_1000_NS8cuda_cub4core6detail13_kernel_agentINS1_8__reduce11ReduceAgentIPN4cuda3std3__45tupleIJilEEESC_SB_iNS1_9__extrema9arg_max_fIilNS9_4lessIiEEEEEEJSC_SC_iSH_EEEvDpT0_:
.text._ZN6thrust24THRUST_300001_SM_1000_NS8cuda_cub4core6detail13_kernel_agentINS1_8__reduce11ReduceAgentIPN4cuda3std3__45tupleIJilEEESC_SB_iNS1_9__extrema9arg_max_fIilNS9_4lessIiEEEEEEJSC_SC_iSH_EEEvDpT0_:
        /* <DEDUP_REMOVED lines=21> */
.L_x_349:
[----:B0-----:R-:W-:Y:S05]  /*0150*/  BSYNC.RECONVERGENT B1 ;  /* 0x0000000000017941 */ /* 0x001fea0003800200 */
.L_x_348:
        /* <DEDUP_REMOVED lines=15> */
.L_x_356:
        /* <DEDUP_REMOVED lines=28> */
.L_x_355:
[----:B------:R-:W-:Y:S05]  /*0410*/  BSYNC.RECONVERGENT B3 ;  /* 0x0000000000037941 */ /* 0x000fea0003800200 */
.L_x_354:
[----:B------:R-:W-:Y:S02]  /*0420*/  IMAD.X R7, RZ, RZ, R7, P3 ;  /* 0x000000ffff077224 */ /* 0x000fe400018e0607 */
[----:B------:R-:W-:Y:S01]  /*0430*/  VIADD R5, R5, 0x100 ;  /* 0x0000010005057836 */ /* 0x000fe20000000000 */
[----:B------:R-:W-:Y:S06]  /*0440*/  @P2 BRA `(.L_x_356) ;  /* 0xfffffffc00802947 */ /* 0x000fec000383ffff */
.L_x_353:
[----:B------:R-:W-:Y:S05]  /*0450*/  BSYNC.RECONVERGENT B2 ;  /* 0x0000000000027941 */ /* 0x000fea0003800200 */
.L_x_352:
[----:B------:R-:W0:Y:S01]  /*0460*/  LDC.64 R8, c[0x0][0x380] ;  /* 0x0000e000ff087b82 */ /* 0x000e220000000a00 */
[----:B------:R-:W-:-:S13]  /*0470*/  ISETP.GE.U32.AND P0, PT, R12, 0x300, PT ;  /* 0x000003000c00780c */ /* 0x000fda0003f06070 */
[----:B------:R-:W-:Y:S05]  /*0480*/  @!P0 BRA `(.L_x_351) ;  /* 0x0000000400588947 */ /* 0x000fea0003800000 */
.L_x_365:
        /* <DEDUP_REMOVED lines=26> */
.L_x_358:
[----:B------:R-:W-:Y:S05]  /*0630*/  BSYNC.RECONVERGENT B2 ;  /* 0x0000000000027941 */ /* 0x000fea0003800200 */
.L_x_357:
        /* <DEDUP_REMOVED lines=17> */
.L_x_360:
[----:B------:R-:W-:Y:S05]  /*0750*/  BSYNC.RECONVERGENT B2 ;  /* 0x0000000000027941 */ /* 0x000fea0003800200 */
.L_x_359:
        /* <DEDUP_REMOVED lines=17> */
.L_x_362:
[----:B------:R-:W-:Y:S05]  /*0870*/  BSYNC.RECONVERGENT B2 ;  /* 0x0000000000027941 */ /* 0x000fea0003800200 */
.L_x_361:
        /* <DEDUP_REMOVED lines=19> */
.L_x_364:
[----:B------:R-:W-:Y:S05]  /*09b0*/  BSYNC.RECONVERGENT B2 ;  /* 0x0000000000027941 */ /* 0x000fea0003800200 */
.L_x_363:
[----:B------:R-:W-:-:S05]  /*09c0*/  VIADD R5, R5, 0x400 ;  /* 0x0000040005057836 */ /* 0x000fca0000000000 */
[----:B------:R-:W-:-:S13]  /*09d0*/  ISETP.GE.AND P0, PT, R5, UR5, PT ;  /* 0x0000000505007c0c */ /* 0x000fda000bf06270 */
[----:B------:R-:W-:Y:S05]  /*09e0*/  @!P0 BRA `(.L_x_365) ;  /* 0xfffffff800a88947 */ /* 0x000fea000383ffff */
.L_x_351:
[----:B------:R-:W-:Y:S05]  /*09f0*/  BSYNC.RECONVERGENT B1 ;  /* 0x0000000000017941 */ /* 0x000fea0003800200 */
.L_x_350:
        /* <DEDUP_REMOVED lines=31> */
.L_x_368:
[----:B------:R-:W-:Y:S05]  /*0bf0*/  BSYNC.RECONVERGENT B1 ;  /* 0x0000000000017941 */ /* 0x000fea0003800200 */
.L_x_367:
        /* <DEDUP_REMOVED lines=27> */
.L_x_370:
[----:B------:R-:W-:Y:S05]  /*0db0*/  BSYNC.RECONVERGENT B1 ;  /* 0x0000000000017941 */ /* 0x000fea0003800200 */
.L_x_369:
        /* <DEDUP_REMOVED lines=24> */
.L_x_372:
[----:B------:R-:W-:Y:S05]  /*0f40*/  BSYNC.RECONVERGENT B1 ;  /* 0x0000000000017941 */ /* 0x000fea0003800200 */
.L_x_371:
        /* <DEDUP_REMOVED lines=24> */
.L_x_374:
[----:B------:R-:W-:Y:S05]  /*10d0*/  BSYNC.RECONVERGENT B1 ;  /* 0x0000000000017941 */ /* 0x000fea0003800200 */
.L_x_373:
        /* <DEDUP_REMOVED lines=24> */
.L_x_376:
[----:B------:R-:W-:Y:S05]  /*1260*/  BSYNC.RECONVERGENT B1 ;  /* 0x0000000000017941 */ /* 0x000fea0003800200 */
.L_x_375:
        /* <DEDUP_REMOVED lines=12> */
.L_x_378:
[----:B------:R-:W-:Y:S05]  /*1330*/  BSYNC.RECONVERGENT B1 ;  /* 0x0000000000017941 */ /* 0x000fea0003800200 */
.L_x_377:
        /* <DEDUP_REMOVED lines=27> */
.L_x_381:
[----:B------:R-:W-:Y:S05]  /*14f0*/  BSYNC.RECONVERGENT B1 ;  /* 0x0000000000017941 */ /* 0x000fea0003800200 */
.L_x_380:
        /* <DEDUP_REMOVED lines=27> */
.L_x_383:
[----:B------:R-:W-:Y:S05]  /*16b0*/  BSYNC.RECONVERGENT B1 ;  /* 0x0000000000017941 */ /* 0x000fea0003800200 */
.L_x_382:
        /* <DEDUP_REMOVED lines=17> */
.L_x_385:
[----:B------:R-:W-:Y:S05]  /*17d0*/  BSYNC.RECONVERGENT B1 ;  /* 0x0000000000017941 */ /* 0x000fea0003800200 */
.L_x_384:
        /* <DEDUP_REMOVED lines=17> */
.L_x_387:
[----:B------:R-:W-:Y:S05]  /*18f0*/  BSYNC.RECONVERGENT B1 ;  /* 0x0000000000017941 */ /* 0x000fea0003800200 */
.L_x_386:
        /* <DEDUP_REMOVED lines=17> */
.L_x_389:
[----:B------:R-:W-:Y:S05]  /*1a10*/  BSYNC.RECONVERGENT B1 ;  /* 0x0000000000017941 */ /* 0x000fea0003800200 */
.L_x_388:
        /* <DEDUP_REMOVED lines=17> */
.L_x_391:
[----:B------:R-:W-:Y:S05]  /*1b30*/  BSYNC.RECONVERGENT B1 ;  /* 0x0000000000017941 */ /* 0x000fea0003800200 */
.L_x_390:
        /* <DEDUP_REMOVED lines=18> */
.L_x_366:
        /* <DEDUP_REMOVED lines=40> */
.L_x_393:
[----:B------:R-:W-:Y:S05]  /*1ee0*/  BSYNC.RECONVERGENT B1 ;  /* 0x0000000000017941 */ /* 0x000fea0003800200 */
.L_x_392:
        /* <DEDUP_REMOVED lines=25> */
.L_x_395:
[----:B------:R-:W-:Y:S05]  /*2080*/  BSYNC.RECONVERGENT B1 ;  /* 0x0000000000017941 */ /* 0x000fea0003800200 */
.L_x_394:
        /* <DEDUP_REMOVED lines=24> */
.L_x_397:
[----:B------:R-:W-:Y:S05]  /*2210*/  BSYNC.RECONVERGENT B1 ;  /* 0x0000000000017941 */ /* 0x000fea0003800200 */
.L_x_396:
        /* <DEDUP_REMOVED lines=24> */
.L_x_399:
[----:B------:R-:W-:Y:S05]  /*23a0*/  BSYNC.RECONVERGENT B1 ;  /* 0x0000000000017941 */ /* 0x000fea0003800200 */
.L_x_398:
        /* <DEDUP_REMOVED lines=24> */
.L_x_401:
[----:B------:R-:W-:Y:S05]  /*2530*/  BSYNC.RECONVERGENT B1 ;  /* 0x0000000000017941 */ /* 0x000fea0003800200 */
.L_x_400:
        /* <DEDUP_REMOVED lines=12> */
.L_x_403:
[----:B------:R-:W-:Y:S05]  /*2600*/  BSYNC.RECONVERGENT B1 ;  /* 0x0000000000017941 */ /* 0x000fea0003800200 */
.L_x_402:
        /* <DEDUP_REMOVED lines=30> */
.L_x_405:
[----:B------:R-:W-:Y:S05]  /*27f0*/  BSYNC.RECONVERGENT B1 ;  /* 0x0000000000017941 */ /* 0x000fea0003800200 */
.L_x_404:
        /* <DEDUP_REMOVED lines=27> */
.L_x_407:
[----:B------:R-:W-:Y:S05]  /*29b0*/  BSYNC.RECONVERGENT B1 ;  /* 0x0000000000017941 */ /* 0x000fea0003800200 */
.L_x_406:
        /* <DEDUP_REMOVED lines=27> */
.L_x_409:
[----:B------:R-:W-:Y:S05]  /*2b70*/  BSYNC.RECONVERGENT B1 ;  /* 0x0000000000017941 */ /* 0x000fea0003800200 */
.L_x_408:
        /* <DEDUP_REMOVED lines=27> */
.L_x_411:
[----:B------:R-:W-:Y:S05]  /*2d30*/  BSYNC.RECONVERGENT B1 ;  /* 0x0000000000017941 */ /* 0x000fea0003800200 */
.L_x_410:
        /* <DEDUP_REMOVED lines=27> */
.L_x_413:
[----:B------:R-:W-:Y:S05]  /*2ef0*/  BSYNC.RECONVERGENT B1 ;  /* 0x0000000000017941 */ /* 0x000fea0003800200 */
.L_x_412:
        /* <DEDUP_REMOVED lines=27> */
.L_x_415:
[----:B------:R-:W-:Y:S05]  /*30b0*/  BSYNC.RECONVERGENT B1 ;  /* 0x0000000000017941 */ /* 0x000fea0003800200 */
.L_x_414:
        /* <DEDUP_REMOVED lines=28> */
.L_x_347:
        /* <DEDUP_REMOVED lines=12> */
[----:B------:R-:W5:Y:S01]  /*3340*/  LDG.E.64.CONSTANT R2, desc[UR6][R6.64+0x4008] ;  /* 0x0040080606027981 */ /* 0x000f62000c1e9b00 */
[----:B------:R-:W-:Y:S01]  /*3350*/  UISETP.GE.U32.AND UP0, UPT, UR4, 0xa00, UPT ;  /* 0x00000a000400788c */ /* 0x000fe2000bf06070 */
[----:B------:R-:W-:Y:S01]  /*3360*/  IMAD.MOV.U32 R19, RZ, RZ, 0x500 ;  /* 0x00000500ff137424 */ /* 0x000fe200078e00ff */
        /* <DEDUP_REMOVED lines=29> */
[----:B------:R-:W0:Y:S01]  /*3540*/  LDC.64 R6, c[0x0][0x380] ;  /* 0x0000e000ff067b82 */ /* 0x000e220000000a00 */
[----:B------:R-:W-:Y:S01]  /*3550*/  IMAD.MOV.U32 R23, RZ, RZ, R2 ;  /* 0x000000ffff177224 */ /* 0x000fe200078e0002 */
[----:B------:R-:W1:Y:S01]  /*3560*/  LDCU UR4, c[0x0][0x390] ;  /* 0x00007200ff0477ac */ /* 0x000e620008000800 */
[----:B------:R-:W-:Y:S02]  /*3570*/  IMAD.MOV.U32 R24, RZ, RZ, R3 ;  /* 0x000000ffff187224 */ /* 0x000fe400078e0003 */
[----:B------:R-:W-:Y:S02]  /*3580*/  IMAD.MOV.U32 R18, RZ, RZ, R4 ;  /* 0x000000ffff127224 */ /* 0x000fe400078e0004 */
[----:B------:R-:W-:-:S07]  /*3590*/  IMAD.MOV.U32 R5, RZ, RZ, 0x500 ;  /* 0x00000500ff057424 */ /* 0x000fce00078e00ff */
.L_x_417:
[----:B------:R-:W-:-:S04]  /*35a0*/  IMAD.IADD R17, R0, 0x1, R5 ;  /* 0x0000000100117824 */ /* 0x000fc800078e0205 */
[----:B0-----:R-:W-:-:S05]  /*35b0*/  IMAD.WIDE.U32 R16, R17, 0x10, R6 ;  /* 0x0000001011107825 */ /* 0x001fca00078e0006 */
        /* <DEDUP_REMOVED lines=36> */
[----:B------:R-:W-:Y:S01]  /*3800*/  @P2 SEL R14, R8, R14, P0 ;  /* 0x0000000e080e2207 */ /* 0x000fe20000000000 */
[C---:B------:R-:W-:Y:S01]  /*3810*/  VIADD R8, R5.reuse, 0xa00 ;  /* 0x00000a0005087836 */ /* 0x040fe20000000000 */
[----:B------:R-:W-:Y:S01]  /*3820*/  ISETP.GE.AND P1, PT, R22, R4, PT ;  /* 0x000000041600720c */ /* 0x000fe20003f26270 */
[----:B------:R-:W-:Y:S01]  /*3830*/  VIADD R5, R5, 0x500 ;  /* 0x0000050005057836 */ /* 0x000fe20000000000 */
[----:B------:R-:W-:Y:S02]  /*3840*/  @P2 SEL R15, R9, R15, P0 ;  /* 0x0000000f090f2207 */ /* 0x000fe40000000000 */
[----:B-1----:R-:W-:-:S09]  /*3850*/  ISETP.GT.AND P2, PT, R8, UR4, PT ;  /* 0x0000000408007c0c */ /* 0x002fd2000bf44270 */
        /* <DEDUP_REMOVED lines=8> */
[----:B------:R-:W-:Y:S01]  /*38e0*/  IMAD.MOV.U32 R24, RZ, RZ, R3 ;  /* 0x000000ffff187224 */ /* 0x000fe200078e0003 */
[----:B------:R-:W-:Y:S06]  /*38f0*/  @!P2 BRA `(.L_x_417) ;  /* 0xfffffffc0028a947 */ /* 0x000fec000383ffff */
[----:B------:R-:W-:-:S07]  /*3900*/  IMAD.MOV.U32 R19, RZ, RZ, R5 ;  /* 0x000000ffff137224 */ /* 0x000fce00078e0005 */
.L_x_416:
[----:B------:R-:W-:-:S13]  /*3910*/  ISETP.GE.AND P0, PT, R19, UR4, PT ;  /* 0x0000000413007c0c */ /* 0x000fda000bf06270 */
        /* <DEDUP_REMOVED lines=12> */
[----:B------:R-:W0:Y:S01]  /*39e0*/  LDC.64 R6, c[0x0][0x380] ;  /* 0x0000e000ff067b82 */ /* 0x000e220000000a00 */
[----:B------:R-:W-:Y:S01]  /*39f0*/  LEA.HI R8, R14, 0x1, RZ, 0x18 ;  /* 0x000000010e087811 */ /* 0x000fe200078fc0ff */
[----:B------:R-:W-:Y:S02]  /*3a00*/  IMAD.IADD R13, R0, 0x1, R19 ;  /* 0x00000001000d7824 */ /* 0x000fe400078e0213 */
[----:B------:R-:W-:Y:S01]  /*3a10*/  IMAD.MOV.U32 R18, RZ, RZ, R0 ;  /* 0x000000ffff127224 */ /* 0x000fe200078e0000 */
[----:B------:R-:W-:-:S05]  /*3a20*/  LOP3.LUT R8, R8, 0x3, RZ, 0xc0, !PT ;  /* 0x0000000308087812 */ /* 0x000fca00078ec0ff */
[----:B------:R-:W-:-:S07]  /*3a30*/  IMAD.MOV R12, RZ, RZ, -R8 ;  /* 0x000000ffff0c7224 */ /* 0x000fce00078e0a08 */
.L_x_424:
[----:B0-----:R-:W-:-:S05]  /*3a40*/  IMAD.WIDE.U32 R10, R13, 0x10, R6 ;  /* 0x000000100d0a7825 */ /* 0x001fca00078e0006 */
[----:B------:R-:W2:Y:S04]  /*3a50*/  LDG.E.CONSTANT R21, desc[UR6][R10.64] ;  /* 0x000000060a157981 */ /* 0x000ea8000c1e9900 */
[----:B------:R-:W3:Y:S01]  /*3a60*/  LDG.E.64.CONSTANT R8, desc[UR6][R10.64+0x8] ;  /* 0x000008060a087981 */ /* 0x000ee2000c1e9b00 */
[----:B------:R-:W-:Y:S01]  /*3a70*/  VIADD R12, R12, 0x1 ;  /* 0x000000010c0c7836 */ /* 0x000fe20000000000 */
[----:B------:R-:W-:Y:S01]  /*3a80*/  BSSY.RECONVERGENT B3, `(.L_x_422) ;  /* 0x0000015000037945 */ /* 0x000fe20003800200 */
[----:B------:R-:W-:Y:S02]  /*3a90*/  IMAD.MOV.U32 R15, RZ, RZ, R2 ;  /* 0x000000ffff0f7224 */ /* 0x000fe400078e0002 */
        /* <DEDUP_REMOVED lines=19> */
.L_x_423:
[----:B------:R-:W-:Y:S05]  /*3bd0*/  BSYNC.RECONVERGENT B3 ;  /* 0x0000000000037941 */ /* 0x000fea0003800200 */
.L_x_422:
[----:B------:R-:W-:Y:S02]  /*3be0*/  VIADD R18, R18, 0x100 ;  /* 0x0000010012127836 */ /* 0x000fe40000000000 */
[----:B------:R-:W-:Y:S01]  /*3bf0*/  VIADD R13, R13, 0x100 ;  /* 0x000001000d0d7836 */ /* 0x000fe20000000000 */
[----:B------:R-:W-:Y:S06]  /*3c00*/  @P3 BRA `(.L_x_424) ;  /* 0xfffffffc008c3947 */ /* 0x000fec000383ffff */
.L_x_421:
[----:B------:R-:W-:Y:S05]  /*3c10*/  BSYNC.RECONVERGENT B2 ;  /* 0x0000000000027941 */ /* 0x000fea0003800200 */
.L_x_420:
[----:B------:R-:W-:-:S13]  /*3c20*/  ISETP.GE.U32.AND P0, PT, R14, 0x300, PT ;  /* 0x000003000e00780c */ /* 0x000fda0003f06070 */
[----:B------:R-:W-:Y:S05]  /*3c30*/  @!P0 BRA `(.L_x_419) ;  /* 0x0000000400888947 */ /* 0x000fea0003800000 */
[----:B------:R-:W0:Y:S01]  /*3c40*/  LDCU.64 UR8, c[0x0][0x380] ;  /* 0x00007000ff0877ac */ /* 0x000e220008000a00 */
[----:B------:R-:W1:Y:S01]  /*3c50*/  LDC.64 R6, c[0x0][0x380] ;  /* 0x0000e000ff067b82 */ /* 0x000e620000000a00 */
[C---:B------:R-:W-:Y:S01]  /*3c60*/  IADD3 R13, P0, PT, R18.reuse, R19, RZ ;  /* 0x00000013120d7210 */ /* 0x040fe20007f1e0ff */
[----:B------:R-:W-:-:S04]  /*3c70*/  IMAD.IADD R19, R18, 0x1, R19 ;  /* 0x0000000112137824 */ /* 0x000fc800078e0213 */
[----:B------:R-:W-:Y:S01]  /*3c80*/  IMAD.X R8, RZ, RZ, RZ, P0 ;  /* 0x000000ffff087224 */ /* 0x000fe200000e06ff */
[----:B0-----:R-:W-:-:S04]  /*3c90*/  LEA R12, P1, R13, UR8, 0x4 ;  /* 0x000000080d0c7c11 */ /* 0x001fc8000f8220ff */
[----:B------:R-:W-:Y:S02]  /*3ca0*/  IADD3 R12, P0, PT, R12, 0x3008, RZ ;  /* 0x000030080c0c7810 */ /* 0x000fe40007f1e0ff */
[----:B------:R-:W-:-:S05]  /*3cb0*/  LEA.HI.X R13, R13, UR9, R8, 0x4, P1 ;  /* 0x000000090d0d7c11 */ /* 0x000fca00088f2408 */
[----:B------:R-:W-:-:S07]  /*3cc0*/  IMAD.X R13, RZ, RZ, R13, P0 ;  /* 0x000000ffff0d7224 */ /* 0x000fce00000e060d */
.L_x_433:
[----:B-1----:R-:W-:-:S05]  /*3cd0*/  IMAD.WIDE.U32 R10, R19, 0x10, R6 ;  /* 0x00000010130a7825 */ /* 0x002fca00078e0006 */
[----:B------:R-:W2:Y:S04]  /*3ce0*/  LDG.E.CONSTANT R23, desc[UR6][R10.64] ;  /* 0x000000060a177981 */ /* 0x000ea8000c1e9900 */
[----:B------:R0:W3:Y:S02]  /*3cf0*/  LDG.E.64.CONSTANT R8, desc[UR6][R10.64+0x8] ;  /* 0x000008060a087981 */ /* 0x0000e4000c1e9b00 */
[----:B0-----:R-:W-:Y:S02]  /*3d00*/  IMAD.MOV.U32 R10, RZ, RZ, R12 ;  /* 0x000000ffff0a7224 */ /* 0x001fe400078e000c */
[----:B------:R-:W-:-:S05]  /*3d10*/  IMAD.MOV.U32 R11, RZ, RZ, R13 ;  /* 0x000000ffff0b7224 */ /* 0x000fca00078e000d */
        /* <DEDUP_REMOVED lines=16> */
[CC--:B------:R-:W-:Y:S02]  /*3e20*/  @P2 ISETP.LT.U32.AND P1, PT, R2.reuse, R8.reuse, PT ;  /* 0x000000080200220c */ /* 0x0c0fe40003f21070 */
[CC--:B------:R-:W-:Y:S02]  /*3e30*/  @P2 ISETP.GE.U32.AND P0, PT, R2.reuse, R8.reuse, PT ;  /* 0x000000080200220c */ /* 0x0c0fe40003f06070 */
[CC--:B------:R-:W-:Y:S02]  /*3e40*/  @P2 ISETP.LT.AND.EX P1, PT, R3.reuse, R9.reuse, PT, P1 ;  /* 0x000000090300220c */ /* 0x0c0fe40003f21310 */
[CC--:B------:R-:W-:Y:S02]  /*3e50*/  @P2 ISETP.GE.AND.EX P0, PT, R3.reuse, R9.reuse, PT, P0 ;  /* 0x000000090300220c */ /* 0x0c0fe40003f06300 */
[----:B------:R-:W-:Y:S02]  /*3e60*/  @P2 SEL R27, R2, R8, P1 ;  /* 0x00000008021b2207 */ /* 0x000fe40000800000 */
[----:B------:R-:W-:-:S02]  /*3e70*/  @P2 SEL R29, R3, R9, P1 ;  /* 0x00000009031d2207 */ /* 0x000fc40000800000 */
[----:B------:R-:W-:-:S07]  /*3e80*/  @P2 SEL R22, R4, R23, !P0 ;  /* 0x0000001704162207 */ /* 0x000fce0004000000 */
.L_x_426:
[----:B------:R-:W-:Y:S05]  /*3e90*/  BSYNC.RECONVERGENT B2 ;  /* 0x0000000000027941 */ /* 0x000fea0003800200 */
.L_x_425:
        /* <DEDUP_REMOVED lines=17> */
.L_x_428:
[----:B------:R-:W-:Y:S05]  /*3fb0*/  BSYNC.RECONVERGENT B2 ;  /* 0x0000000000027941 */ /* 0x000fea0003800200 */
.L_x_427:
        /* <DEDUP_REMOVED lines=17> */
.L_x_430:
[----:B------:R-:W-:Y:S05]  /*40d0*/  BSYNC.RECONVERGENT B2 ;  /* 0x0000000000027941 */ /* 0x000fea0003800200 */
.L_x_429:
        /* <DEDUP_REMOVED lines=17> */
.L_x_432:
[----:B------:R-:W-:Y:S05]  /*41f0*/  BSYNC.RECONVERGENT B2 ;  /* 0x0000000000027941 */ /* 0x000fea0003800200 */
.L_x_431:
[----:B------:R-:W-:Y:S01]  /*4200*/  VIADD R18, R18, 0x400 ;  /* 0x0000040012127836 */ /* 0x000fe20000000000 */
[----:B------:R-:W-:Y:S01]  /*4210*/  IADD3 R12, P1, PT, R10, 0x4000, RZ ;  /* 0x000040000a0c7810 */ /* 0x000fe20007f3e0ff */
[----:B------:R-:W-:-:S03]  /*4220*/  VIADD R19, R19, 0x400 ;  /* 0x0000040013137836 */ /* 0x000fc60000000000 */
[----:B------:R-:W-:Y:S01]  /*4230*/  ISETP.GE.AND P0, PT, R18, R5, PT ;  /* 0x000000051200720c */ /* 0x000fe20003f06270 */
[----:B------:R-:W-:-:S12]  /*4240*/  IMAD.X R13, RZ, RZ, R11, P1 ;  /* 0x000000ffff0d7224 */ /* 0x000fd800008e060b */
[----:B------:R-:W-:Y:S05]  /*4250*/  @!P0 BRA `(.L_x_433) ;  /* 0xfffffff8009c8947 */ /* 0x000fea000383ffff */
.L_x_419:
[----:B------:R-:W-:Y:S05]  /*4260*/  BSYNC.RECONVERGENT B1 ;  /* 0x0000000000017941 */ /* 0x000fea0003800200 */
.L_x_418:
        /* <DEDUP_REMOVED lines=31> */
.L_x_435:
[----:B------:R-:W-:Y:S05]  /*4460*/  BSYNC.RECONVERGENT B1 ;  /* 0x0000000000017941 */ /* 0x000fea0003800200 */
.L_x_434:
        /* <DEDUP_REMOVED lines=24> */
.L_x_437:
[----:B------:R-:W-:Y:S05]  /*45f0*/  BSYNC.RECONVERGENT B1 ;  /* 0x0000000000017941 */ /* 0x000fea0003800200 */
.L_x_436:
[----:B0-----:R0:W4:Y:S01]  /*4600*/  SHFL.DOWN PT, R5, R2, 0x4, 0x1f ;  /* 0x08801f0002057f89 */ /* 0x00112200000e0000 */
[----:B------:R-:W-:Y:S01]  /*4610*/  BSSY.RECONVERGENT B1, `(.L_x_438) ;  /* 0x0000017000017945 */ /* 0x000fe20003800200 */
[----:B--2---:R-:W-:Y:S02]  /*4620*/  IMAD.MOV.U32 R3, RZ, RZ, R2 ;  /* 0x000000ffff037224 */ /* 0x004fe400078e0002 */
[----:B------:R0:W2:Y:S01]  /*4630*/  SHFL.DOWN PT, R9, R4, 0x4, 0x1f ;  /* 0x08801f0004097f89 */ /* 0x0000a200000e0000 */
[----:B------:R-:W-:Y:S02]  /*4640*/  IMAD.MOV.U32 R6, RZ, RZ, R4 ;  /* 0x000000ffff067224 */ /* 0x000fe400078e0004 */
[----:B------:R-:W-:Y:S01]  /*4650*/  IMAD.MOV.U32 R7, RZ, RZ, R8 ;  /* 0x000000ffff077224 */ /* 0x000fe200078e0008 */
[----:B------:R0:W0:Y:S01]  /*4660*/  SHFL.DOWN PT, R11, R8, 0x4, 0x1f ;  /* 0x08801f00080b7f89 */ /* 0x00002200000e0000 */
[----:B------:R-:W-:Y:S05]  /*4670*/  @P5 BRA `(.L_x_439) ;  /* 0x0000000000405947 */ /* 0x000fea0003800000 */
[----:B----4-:R-:W-:Y:S01]  /*4680*/  ISETP.GE.AND P0, PT, R2, R5, PT ;  /* 0x000000050200720c */ /* 0x010fe20003f06270 */
[----:B------:R-:W-:Y:S02]  /*4690*/  IMAD.MOV.U32 R3, RZ, RZ, R5 ;  /* 0x000000ffff037224 */ /* 0x000fe400078e0005 */
[----:B--2---:R-:W-:Y:S02]  /*46a0*/  IMAD.MOV.U32 R6, RZ, RZ, R9 ;  /* 0x000000ffff067224 */ /* 0x004fe400078e0009 */
        /* <DEDUP_REMOVED lines=13> */
.L_x_439:
[----:B------:R-:W-:Y:S05]  /*4780*/  BSYNC.RECONVERGENT B1 ;  /* 0x0000000000017941 */ /* 0x000fea0003800200 */
.L_x_438:
        /* <DEDUP_REMOVED lines=24> */
.L_x_441:
[----:B------:R-:W-:Y:S05]  /*4910*/  BSYNC.RECONVERGENT B1 ;  /* 0x0000000000017941 */ /* 0x000fea0003800200 */
.L_x_440:
[----:B0-----:R0:W4:Y:S01]  /*4920*/  SHFL.DOWN PT, R3, R2, 0x10, 0x1f ;  /* 0x0a001f0002037f89 */ /* 0x00112200000e0000 */
[----:B------:R-:W-:Y:S01]  /*4930*/  BSSY.RECONVERGENT B1, `(.L_x_442) ;  /* 0x0000017000017945 */ /* 0x000fe20003800200 */
[----:B------:R-:W-:Y:S02]  /*4940*/  IMAD.MOV.U32 R8, RZ, RZ, R2 ;  /* 0x000000ffff087224 */ /* 0x000fe400078e0002 */
[----:B------:R0:W0:Y:S01]  /*4950*/  SHFL.DOWN PT, R9, R4, 0x10, 0x1f ;  /* 0x0a001f0004097f89 */ /* 0x00002200000e0000 */
[----:B--2---:R-:W-:Y:S02]  /*4960*/  IMAD.MOV.U32 R7, RZ, RZ, R4 ;  /* 0x000000ffff077224 */ /* 0x004fe400078e0004 */
[----:B------:R-:W-:Y:S01]  /*4970*/  IMAD.MOV.U32 R6, RZ, RZ, R5 ;  /* 0x000000ffff067224 */ /* 0x000fe200078e0005 */
[----:B-1----:R1:W2:Y:S01]  /*4980*/  SHFL.DOWN PT, R10, R5, 0x10, 0x1f ;  /* 0x0a001f00050a7f89 */ /* 0x0022a200000e0000 */
[----:B------:R-:W-:Y:S05]  /*4990*/  @P3 BRA `(.L_x_443) ;  /* 0x0000000000403947 */ /* 0x000fea0003800000 */
[----:B----4-:R-:W-:Y:S01]  /*49a0*/  ISETP.GE.AND P0, PT, R2, R3, PT ;  /* 0x000000030200720c */ /* 0x010fe20003f06270 */
[----:B------:R-:W-:Y:S02]  /*49b0*/  IMAD.MOV.U32 R8, RZ, RZ, R3 ;  /* 0x000000ffff087224 */ /* 0x000fe400078e0003 */
[----:B0-----:R-:W-:Y:S02]  /*49c0*/  IMAD.MOV.U32 R7, RZ, RZ, R9 ;  /* 0x000000ffff077224 */ /* 0x001fe400078e0009 */
[----:B--2---:R-:W-:-:S08]  /*49d0*/  IMAD.MOV.U32 R6, RZ, RZ, R10 ;  /* 0x000000ffff067224 */ /* 0x004fd000078e000a */
        /* <DEDUP_REMOVED lines=12> */
.L_x_443:
[----:B------:R-:W-:Y:S05]  /*4aa0*/  BSYNC.RECONVERGENT B1 ;  /* 0x0000000000017941 */ /* 0x000fea0003800200 */
.L_x_442:
[----:B------:R-:W-:Y:S04]  /*4ab0*/  BSSY.RECONVERGENT B1, `(.L_x_444) ;  /* 0x000000c000017945 */ /* 0x000fe80003800200 */
[----:B------:R-:W-:Y:S05]  /*4ac0*/  @P2 BRA `(.L_x_445) ;  /* 0x0000000000282947 */ /* 0x000fea0003800000 */
[----:B0-----:R-:W0:Y:S01]  /*4ad0*/  S2R R4, SR_CgaCtaId ;  /* 0x0000000000047919 */ /* 0x001e220000008800 */
[----:B----4-:R-:W-:Y:S02]  /*4ae0*/  MOV R3, 0x400 ;  /* 0x0000040000037802 */ /* 0x010fe40000000f00 */
[----:B------:R-:W-:-:S04]  /*4af0*/  SHF.R.U32.HI R2, RZ, 0x1, R0 ;  /* 0x00000001ff027819 */ /* 0x000fc80000011600 */
[----:B------:R-:W-:Y:S02]  /*4b00*/  LOP3.LUT R2, R2, 0x1f0, RZ, 0xc0, !PT ;  /* 0x000001f002027812 */ /* 0x000fe400078ec0ff */
[----:B0-----:R-:W-:-:S05]  /*4b10*/  LEA R3, R4, R3, 0x18 ;  /* 0x0000000304037211 */ /* 0x001fca00078ec0ff */
[----:B-1----:R-:W-:Y:S02]  /*4b20*/  IMAD.IADD R5, R2, 0x1, R3 ;  /* 0x0000000102057824 */ /* 0x002fe400078e0203 */
[----:B------:R-:W-:Y:S02]  /*4b30*/  IMAD.MOV.U32 R2, RZ, RZ, R7 ;  /* 0x000000ffff027224 */ /* 0x000fe400078e0007 */
[----:B------:R-:W-:Y:S01]  /*4b40*/  IMAD.MOV.U32 R3, RZ, RZ, R6 ;  /* 0x000000ffff037224 */ /* 0x000fe200078e0006 */
[----:B------:R0:W-:Y:S04]  /*4b50*/  STS [R5+0x8], R8 ;  /* 0x0000080805007388 */ /* 0x0001e80000000800 */
[----:B------:R0:W-:Y:S02]  /*4b60*/  STS.64 [R5+0x10], R2 ;  /* 0x0000100205007388 */ /* 0x0001e40000000a00 */
.L_x_445:
[----:B------:R-:W-:Y:S05]  /*4b70*/  BSYNC.RECONVERGENT B1 ;  /* 0x0000000000017941 */ /* 0x000fea0003800200 */
.L_x_444:
        /* <DEDUP_REMOVED lines=8> */
[----:B-1----:R-:W1:Y:S04]  /*4c00*/  LDS.64 R4, [R24+0x20] ;  /* 0x0000200018047984 */ /* 0x002e680000000a00 */
[----:B------:R4:W2:Y:S04]  /*4c10*/  LDS R18, [R24+0x28] ;  /* 0x0000280018127984 */ /* 0x0008a80000000800 */
[----:B------:R4:W2:Y:S01]  /*4c20*/  LDS R16, [R24+0x38] ;  /* 0x0000380018107984 */ /* 0x0008a20000000800 */
[----:B0-----:R-:W-:Y:S01]  /*4c30*/  ISETP.GE.AND P0, PT, R8, R3, PT ;  /* 0x000000030800720c */ /* 0x001fe20003f06270 */
[----:B------:R-:W-:-:S02]  /*4c40*/  IMAD.MOV.U32 R19, RZ, RZ, R3 ;  /* 0x000000ffff137224 */ /* 0x000fc400078e0003 */
[----:B-1----:R-:W-:Y:S02]  /*4c50*/  IMAD.MOV.U32 R21, RZ, RZ, R4 ;  /* 0x000000ffff157224 */ /* 0x002fe400078e0004 */
[----:B------:R-:W-:-:S08]  /*4c60*/  IMAD.MOV.U32 R20, RZ, RZ, R5 ;  /* 0x000000ffff147224 */ /* 0x000fd000078e0005 */
[----:B--2-4-:R-:W-:Y:S05]  /*4c70*/  @!P0 BRA `(.L_x_447) ;  /* 0x00000000002c8947 */ /* 0x014fea0003800000 */
        /* <DEDUP_REMOVED lines=11> */
.L_x_447:
[----:B------:R-:W-:Y:S05]  /*4d30*/  BSYNC.RECONVERGENT B1 ;  /* 0x0000000000017941 */ /* 0x000fea0003800200 */
.L_x_446:
        /* <DEDUP_REMOVED lines=27> */
.L_x_449:
[----:B------:R-:W-:Y:S05]  /*4ef0*/  BSYNC.RECONVERGENT B1 ;  /* 0x0000000000017941 */ /* 0x000fea0003800200 */
.L_x_448:
        /* <DEDUP_REMOVED lines=17> */
.L_x_451:
[----:B------:R-:W-:Y:S05]  /*5010*/  BSYNC.RECONVERGENT B1 ;  /* 0x0000000000017941 */ /* 0x000fea0003800200 */
.L_x_450:
        /* <DEDUP_REMOVED lines=17> */
.L_x_453:
[----:B------:R-:W-:Y:S05]  /*5130*/  BSYNC.RECONVERGENT B1 ;  /* 0x0000000000017941 */ /* 0x000fea0003800200 */
.L_x_452:
        /* <DEDUP_REMOVED lines=17> */
.L_x_455:
[----:B------:R-:W-:Y:S05]  /*5250*/  BSYNC.RECONVERGENT B1 ;  /* 0x0000000000017941 */ /* 0x000fea0003800200 */
.L_x_454:
        /* <DEDUP_REMOVED lines=17> */
.L_x_457:
[----:B------:R-:W-:Y:S05]  /*5370*/  BSYNC.RECONVERGENT B1 ;  /* 0x0000000000017941 */ /* 0x000fea0003800200 */
.L_x_456:
        /* <DEDUP_REMOVED lines=16> */
.L_x_379:
[----:B------:R-:W-:Y:S05]  /*5480*/  BSYNC.RECONVERGENT B0 ;  /* 0x0000000000007941 */ /* 0x000fea0003800200 */
.L_x_346:
        /* <DEDUP_REMOVED lines=8> */
.L_x_458:
        /* <DEDUP_REMOVED lines=15> */
.L_x_874:


//--------------------- .text._ZN6thrust24THRUST_300001_SM_1000_NS8cuda_cub4core6detail13_kernel_agentINS1_8__reduce10DrainAgentIiEEJN3cub18CUB_300001_SM_10009GridQueueIjEEiEEEvDpT0_ --------------------------
	.section	.text._ZN6thrust24THRUST_300001_SM_1000_NS8cuda_cub4core6detail13_kernel_agentINS1_8__reduce10DrainAgentIiEEJN3cub18CUB_300001_SM_10009GridQueueIjEEiEEEvDpT0_,"ax",@progbits
	.align	128
        .global         _ZN6thrust24THRUST_300001_SM_1000_NS8cuda_cub4core6detail13_kernel_agentINS1_8__reduce10DrainAgentIiEEJN3cub18CUB_300001_SM_10009GridQueueIjEEiEEEvDpT0_
        .type           _ZN6thrust24THRUST_300001_SM_1000_NS8cuda_cub4core6detail13_kernel_agentINS1_8__reduce10DrainAgentIiEEJN3cub18CUB_300001_SM_10009GridQueueIjEEiEEEvDpT0_,@function
        .size           _ZN6thrust24THRUST_300001_SM_1000_NS8cuda_cub4core6detail13_kernel_agentINS1_8__reduce10DrainAgentIiEEJN3cub18CUB_300001_SM_10009GridQueueIjEEiEEEvDpT0_,(.L_x_875 - _ZN6thrust24THRUST_300001_SM_1000_NS8cuda_cub4core6detail13_kernel_agentINS1_8__reduce10DrainAgentIiEEJN3cub18CUB_300001_SM_10009GridQueueIjEEiEEEvDpT0_)
        .other          _ZN6thrust24THRUST_300001_SM_1000_NS8cuda_cub4core6detail13_kernel_agentINS1_8__reduce10DrainAgentIiEEJN3cub18CUB_300001_SM_10009GridQueueIjEEiEEEvDpT0_,@"STO_CUDA_ENTRY STV_DEFAULT"
_ZN6thrust24THRUST_300001_SM_1000_NS8cuda_cub4core6detail13_kernel_agentINS1_8__reduce10DrainAgentIiEEJN3cub18CUB_300001_SM_10009GridQueueIjEEiEEEvDpT0_:
.text._ZN6thrust24THRUST_300001_SM_1000_NS8cuda_cub4core6detail13_kernel_agentINS1_8__reduce10DrainAgentIiEEJN3cub18CUB_300001_SM_10009GridQueueIjEEiEEEvDpT0_:
[----:B------:R-:W-:Y:S08]  /*0000*/  LDC R1, c[0x0][0x37c] ;  /* 0x0000df00ff017b82 */ /* 0x000ff00000000800 */
[----:B------:R-:W0:Y:S01]  /*0010*/  LDC.64 R2, c[0x0][0x380] ;  /* 0x0000e000ff027b82 */ /* 0x000e220000000a00 */
[----:B------:R-:W0:Y:S07]  /*0020*/  LDCU.64 UR4, c[0x0][0x358] ;  /* 0x00006b00ff0477ac */ /* 0x000e2e0008000a00 */
[----:B------:R-:W1:Y:S01]  /*0030*/  LDC R5, c[0x0][0x388] ;  /* 0x0000e200ff057b82 */ /* 0x000e620000000800 */
[----:B0-----:R-:W-:Y:S04]  /*0040*/  STG.E desc[UR4][R2.64+0x4], RZ ;  /* 0x000004ff02007986 */ /* 0x001fe8000c101904 */
[----:B-1----:R-:W-:Y:S01]  /*0050*/  STG.E desc[UR4][R2.64], R5 ;  /* 0x0000000502007986 */ /* 0x002fe2000c101904 */
[----:B------:R-:W-:Y:S05]  /*0060*/  EXIT ;  /* 0x000000000000794d */ /* 0x000fea0003800000 */
.L_x_459:
        /* <DEDUP_REMOVED lines=9> */
.L_x_875:


//--------------------- .text._ZN6thrust24THRUST_300001_SM_1000_NS8cuda_cub4core6detail13_kernel_agentINS1_8__reduce11ReduceAgentINS0_12zip_iteratorIN4cuda3std3__45tupleIJNS0_10device_ptrIiEENS0_17counting_iteratorIlNS0_11use_defaultESF_SF_EEEEEEEPNSB_IJilEEESJ_iNS1_9__extrema9arg_max_fIilNSA_4lessIiEEEEEEJSI_SK_iN3cub18CUB_300001_SM_100013GridEvenShareIiEENSS_9GridQueueIjEESP_EEEvDpT0_ --------------------------
	.section	.text._ZN6thrust24THRUST_300001_SM_1000_NS8cuda_cub4core6detail13_kernel_agentINS1_8__reduce11ReduceAgentINS0_12zip_iteratorIN4cuda3std3__45tupleIJNS0_10device_ptrIiEENS0_17counting_iteratorIlNS0_11use_defaultESF_SF_EEEEEEEPNSB_IJilEEESJ_iNS1_9__extrema9arg_max_fIilNSA_4lessIiEEEEEEJSI_SK_iN3cub18CUB_300001_SM_100013GridEvenShareIiEENSS_9GridQueueIjEESP_EEEvDpT0_,"ax",@progbits
	.align	128
        .global         _ZN6thrust24THRUST_300001_SM_1000_NS8cuda_cub4core6detail13_kernel_agentINS1_8__reduce11ReduceAgentINS0_12zip_iteratorIN4cuda3std3__45tupleIJNS0_10device_ptrIiEENS0_17counting_iteratorIlNS0_11use_defaultESF_SF_EEEEEEEPNSB_IJilEEESJ_iNS1_9__extrema9arg_max_fIilNSA_4lessIiEEEEEEJSI_SK_iN3cub18CUB_300001_SM_100013GridEvenShareIiEENSS_9GridQueueIjEESP_EEEvDpT0_
        .type           _ZN6thrust24THRUST_300001_SM_1000_NS8cuda_cub4core6detail13_kernel_agentINS1_8__reduce11ReduceAgentINS0_12zip_iteratorIN4cuda3std3__45tupleIJNS0_10device_ptrIiEENS0_17counting_iteratorIlNS0_11use_defaultESF_SF_EEEEEEEPNSB_IJilEEESJ_iNS1_9__extrema9arg_max_fIilNSA_4lessIiEEEEEEJSI_SK_iN3cub18CUB_300001_SM_100013GridEvenShareIiEENSS_9GridQueueIjEESP_EEEvDpT0_,@function
        .size           _ZN6thrust24THRUST_300001_SM_1000_NS8cuda_cub4core6detail13_kernel_agentINS1_8__reduce11ReduceAgentINS0_12zip_iteratorIN4cuda3std3__45tupleIJNS0_10device_ptrIiEENS0_17counting_iteratorIlNS0_11use_defaultESF_SF_EEEEEEEPNSB_IJilEEESJ_iNS1_9__extrema9arg_max_fIilNSA_4lessIiEEEEEEJSI_SK_iN3cub18CUB_300001_SM_100013GridEvenShareIiEENSS_9GridQueueIjEESP_EEEvDpT0_,(.L_x_876 - _ZN6thrust24THRUST_300001_SM_1000_NS8cuda_cub4core6detail13_kernel_agentINS1_8__reduce11ReduceAgentINS0_12zip_iteratorIN4cuda3std3__45tupleIJNS0_10device_ptrIiEENS0_17counting_iteratorIlNS0_11use_defaultESF_SF_EEEEEEEPNSB_IJilEEESJ_iNS1_9__extrema9arg_max_fIilNSA_4lessIiEEEEEEJSI_SK_iN3cub18CUB_300001_SM_100013GridEvenShareIiEENSS_9GridQueueIjEESP_EEEvDpT0_)
        .other          _ZN6thrust24THRUST_300001_SM_1000_NS8cuda_cub4core6detail13_kernel_agentINS1_8__reduce11ReduceAgentINS0_12zip_iteratorIN4cuda3std3__45tupleIJNS0_10device_ptrIiEENS0_17counting_iteratorIlNS0_11use_defaultESF_SF_EEEEEEEPNSB_IJilEEESJ_iNS1_9__extrema9arg_max_fIilNSA_4lessIiEEEEEEJSI_SK_iN3cub18CUB_300001_SM_100013GridEvenShareIiEENSS_9GridQueueIjEESP_EEEvDpT0_,@"STO_CUDA_ENTRY STV_DEFAULT"
_ZN6thrust24THRUST_300001_SM_1000_NS8cuda_cub4core6detail13_kernel_agentINS1_8__reduce11ReduceAgentINS0_12zip_iteratorIN4cuda3std3__45tupleIJNS0_10device_ptrIiEENS0_17counting_iteratorIlNS0_11use_defaultESF_SF_EEEEEEEPNSB_IJilEEESJ_iNS1_9__extrema9arg_max_fIilNSA_4lessIiEEEEEEJSI_SK_iN3cub18CUB_300001_SM_100013GridEvenShareIiEENSS_9GridQueueIjEESP_EEEvDpT0_:
.text._ZN6thrust24THRUST_300001_SM_1000_NS8cuda_cub4core6detail13_kernel_agentINS1_8__reduce11ReduceAgentINS0_12zip_iteratorIN4cuda3std3__45tupleIJNS0_10device_ptrIiEENS0_17counting_iteratorIlNS0_11use_defaultESF_SF_EEEEEEEPNSB_IJilEEESJ_iNS1_9__extrema9arg_max_fIilNSA_4lessIiEEEEEEJSI_SK_iN3cub18CUB_300001_SM_100013GridEvenShareIiEENSS_9GridQueueIjEESP_EEEvDpT0_:
[----:B------:R-:W-:Y:S01]  /*0000*/  LDC R1, c[0x0][0x37c] ;  /* 0x0000df00ff017b82 */ /* 0x000fe20000000800 */
[----:B------:R-:W0:Y:S01]  /*0010*/  S2R R0, SR_CTAID.X ;  /* 0x0000000000007919 */ /* 0x000e220000002500 */
[----:B------:R-:W1:Y:S01]  /*0020*/  LDCU UR4, c[0x0][0x398] ;  /* 0x00007300ff0477ac */ /* 0x000e620008000800 */
[----:B------:R-:W-:Y:S01]  /*0030*/  BSSY.RECONVERGENT B0, `(.L_x_460) ;  /* 0x0000586000007945 */ /* 0x000fe20003800200 */
[----:B------:R-:W2:Y:S01]  /*0040*/  LDCU UR6, c[0x0][0x370] ;  /* 0x00006e00ff0677ac */ /* 0x000ea20008000800 */
[----:B------:R-:W3:Y:S01]  /*0050*/  LDCU.64 UR10, c[0x0][0x358] ;  /* 0x00006b00ff0a77ac */ /* 0x000ee20008000a00 */
[----:B-1----:R-:W-:Y:S01]  /*0060*/  IMAD.U32 R4, RZ, RZ, UR4 ;  /* 0x00000004ff047e24 */ /* 0x002fe2000f8e00ff */
[----:B--2---:R-:W-:Y:S01]  /*0070*/  UIMAD UR6, UR6, 0x500, URZ ;  /* 0x00000500060678a4 */ /* 0x004fe2000f8e02ff */
[----:B0-----:R-:W-:-:S04]  /*0080*/  IMAD R5, R0, 0x500, RZ ;  /* 0x0000050000057824 */ /* 0x001fc800078e02ff */
[----:B------:R-:W-:-:S05]  /*0090*/  VIADD R3, R5, 0x500 ;  /* 0x0000050005037836 */ /* 0x000fca0000000000 */
[----:B------:R-:W-:-:S13]  /*00a0*/  ISETP.GT.AND P0, PT, R3, R4, PT ;  /* 0x000000040300720c */ /* 0x000fda0003f04270 */
[----:B---3--:R-:W-:Y:S05]  /*00b0*/  @!P0 BRA `(.L_x_461) ;  /* 0x0000003000b48947 */ /* 0x008fea0003800000 */
[----:B------:R-:W0:Y:S01]  /*00c0*/  S2R R2, SR_TID.X ;  /* 0x0000000000027919 */ /* 0x000e220000002100 */
[----:B------:R-:W-:Y:S01]  /*00d0*/  IMAD.IADD R3, R4, 0x1, -R5 ;  /* 0x0000000104037824 */ /* 0x000fe200078e0a05 */
[----:B------:R-:W1:Y:S01]  /*00e0*/  LDCU.64 UR6, c[0x0][0x388] ;  /* 0x00007100ff0677ac */ /* 0x000e620008000a00 */
[----:B------:R-:W-:Y:S01]  /*00f0*/  BSSY.RECONVERGENT B1, `(.L_x_462) ;  /* 0x000000f000017945 */ /* 0x000fe20003800200 */
[----:B------:R-:W-:Y:S01]  /*0100*/  CS2R R6, SRZ ;  /* 0x0000000000067805 */ /* 0x000fe2000001ff00 */
[----:B------:R-:W-:Y:S01]  /*0110*/  IMAD.MOV.U32 R8, RZ, RZ, RZ ;  /* 0x000000ffff087224 */ /* 0x000fe200078e00ff */
[----:B------:R-:W2:Y:S01]  /*0120*/  LDCU.64 UR8, c[0x0][0x388] ;  /* 0x00007100ff0877ac */ /* 0x000ea20008000a00 */
[----:B0-----:R-:W-:Y:S01]  /*0130*/  ISETP.GE.AND P0, PT, R2, R3, PT ;  /* 0x000000030200720c */ /* 0x001fe20003f06270 */
[----:B------:R-:W-:-:S12]  /*0140*/  IMAD.MOV.U32 R10, RZ, RZ, R2 ;  /* 0x000000ffff0a7224 */ /* 0x000fd800078e0002 */
[----:B-12---:R-:W-:Y:S05]  /*0150*/  @P0 BRA `(.L_x_463) ;  /* 0x0000000000200947 */ /* 0x006fea0003800000 */
[----:B------:R-:W0:Y:S01]  /*0160*/  LDC.64 R12, c[0x0][0x380] ;  /* 0x0000e000ff0c7b82 */ /* 0x000e220000000a00 */
[----:B------:R-:W-:Y:S01]  /*0170*/  IMAD.IADD R9, R5, 0x1, R2 ;  /* 0x0000000105097824 */ /* 0x000fe200078e0202 */
[----:B------:R-:W1:Y:S03]  /*0180*/  LDCU.64 UR4, c[0x0][0x388] ;  /* 0x00007100ff0477ac */ /* 0x000e660008000a00 */
[----:B0-----:R-:W-:-:S05]  /*0190*/  IMAD.WIDE R12, R9, 0x4, R12 ;  /* 0x00000004090c7825 */ /* 0x001fca00078e020c */
[----:B------:R0:W5:Y:S01]  /*01a0*/  LDG.E R7, desc[UR10][R12.64] ;  /* 0x0000000a0c077981 */ /* 0x000162000c1e1900 */
[----:B-1----:R-:W-:Y:S01]  /*01b0*/  IADD3 R6, P0, PT, R9, UR4, RZ ;  /* 0x0000000409067c10 */ /* 0x002fe2000ff1e0ff */
[----:B------:R-:W-:-:S03]  /*01c0*/  VIADD R10, R2, 0x100 ;  /* 0x00000100020a7836 */ /* 0x000fc60000000000 */
[----:B------:R-:W-:-:S09]  /*01d0*/  LEA.HI.X.SX32 R8, R9, UR5, 0x1, P0 ;  /* 0x0000000509087c11 */ /* 0x000fd200080f0eff */
.L_x_463:
[----:B------:R-:W-:Y:S05]  /*01e0*/  BSYNC.RECONVERGENT B1 ;  /* 0x0000000000017941 */ /* 0x000fea0003800200 */
.L_x_462:
[----:B------:R-:W-:Y:S01]  /*01f0*/  ISETP.GE.AND P0, PT, R10, R3, PT ;  /* 0x000000030a00720c */ /* 0x000fe20003f06270 */
[----:B------:R-:W-:-:S12]  /*0200*/  BSSY.RECONVERGENT B1, `(.L_x_464) ;  /* 0x0000091000017945 */ /* 0x000fd80003800200 */
[----:B------:R-:W-:Y:S05]  /*0210*/  @P0 BRA `(.L_x_465) ;  /* 0x00000008003c0947 */ /* 0x000fea0003800000 */
[----:B------:R-:W-:Y:S01]  /*0220*/  LOP3.LUT R9, RZ, R10, RZ, 0x33, !PT ;  /* 0x0000000aff097212 */ /* 0x000fe200078e33ff */
[----:B------:R-:W-:Y:S03]  /*0230*/  BSSY.RECONVERGENT B2, `(.L_x_466) ;  /* 0x0000028000027945 */ /* 0x000fe60003800200 */
[----:B------:R-:W-:-:S04]  /*0240*/  IADD3 R11, PT, PT, -R5, R4, R9 ;  /* 0x00000004050b7210 */ /* 0x000fc80007ffe109 */
[----:B------:R-:W-:-:S04]  /*0250*/  LOP3.LUT R4, R11, 0x300, RZ, 0xc0, !PT ;  /* 0x000003000b047812 */ /* 0x000fc800078ec0ff */
[----:B------:R-:W-:-:S13]  /*0260*/  ISETP.NE.AND P0, PT, R4, 0x300, PT ;  /* 0x000003000400780c */ /* 0x000fda0003f05270 */
[----:B------:R-:W-:Y:S05]  /*0270*/  @!P0 BRA `(.L_x_467) ;  /* 0x00000000008c8947 */ /* 0x000fea0003800000 */
[----:B0-----:R-:W0:Y:S01]  /*0280*/  LDC.64 R12, c[0x0][0x380] ;  /* 0x0000e000ff0c7b82 */ /* 0x001e220000000a00 */
[----:B------:R-:W-:Y:S01]  /*0290*/  LEA.HI R4, R11, 0x1, RZ, 0x18 ;  /* 0x000000010b047811 */ /* 0x000fe200078fc0ff */
[----:B------:R-:W-:-:S03]  /*02a0*/  IMAD.IADD R9, R5, 0x1, R10 ;  /* 0x0000000105097824 */ /* 0x000fc600078e020a */
[----:B------:R-:W-:-:S05]  /*02b0*/  LOP3.LUT R4, R4, 0x3, RZ, 0xc0, !PT ;  /* 0x0000000304047812 */ /* 0x000fca00078ec0ff */
[----:B------:R-:W-:-:S07]  /*02c0*/  IMAD.MOV R4, RZ, RZ, -R4 ;  /* 0x000000ffff047224 */ /* 0x000fce00078e0a04 */
.L_x_470:
[----:B0-----:R-:W-:-:S06]  /*02d0*/  IMAD.WIDE R14, R9, 0x4, R12 ;  /* 0x00000004090e7825 */ /* 0x001fcc00078e020c */
[----:B------:R-:W2:Y:S01]  /*02e0*/  LDG.E R15, desc[UR10][R14.64] ;  /* 0x0000000a0e0f7981 */ /* 0x000ea2000c1e1900 */
[C---:B------:R-:W-:Y:S01]  /*02f0*/  IADD3 R20, P1, PT, R9.reuse, UR6, RZ ;  /* 0x0000000609147c10 */ /* 0x040fe2000ff3e0ff */
[----:B------:R-:W-:Y:S01]  /*0300*/  VIADD R4, R4, 0x1 ;  /* 0x0000000104047836 */ /* 0x000fe20000000000 */
[----:B------:R-:W-:Y:S01]  /*0310*/  BSSY.RECONVERGENT B3, `(.L_x_468) ;  /* 0x0000016000037945 */ /* 0x000fe20003800200 */
[----:B------:R-:W-:Y:S01]  /*0320*/  IMAD.MOV.U32 R17, RZ, RZ, R6 ;  /* 0x000000ffff117224 */ /* 0x000fe200078e0006 */
[----:B------:R-:W-:Y:S01]  /*0330*/  LEA.HI.X.SX32 R19, R9, UR7, 0x1, P1 ;  /* 0x0000000709137c11 */ /* 0x000fe200088f0eff */
[----:B------:R-:W-:Y:S01]  /*0340*/  IMAD.MOV.U32 R18, RZ, RZ, R8 ;  /* 0x000000ffff127224 */ /* 0x000fe200078e0008 */
[----:B------:R-:W-:Y:S01]  /*0350*/  ISETP.NE.AND P2, PT, R4, RZ, PT ;  /* 0x000000ff0400720c */ /* 0x000fe20003f45270 */
[----:B-----5:R-:W-:Y:S02]  /*0360*/  IMAD.MOV.U32 R16, RZ, RZ, R7 ;  /* 0x000000ffff107224 */ /* 0x020fe400078e0007 */
[----:B------:R-:W-:-:S02]  /*0370*/  IMAD.MOV.U32 R6, RZ, RZ, R20 ;  /* 0x000000ffff067224 */ /* 0x000fc400078e0014 */
        /* <DEDUP_REMOVED lines=15> */
.L_x_469:
[----:B------:R-:W-:Y:S05]  /*0470*/  BSYNC.RECONVERGENT B3 ;  /* 0x0000000000037941 */ /* 0x000fea0003800200 */
.L_x_468:
[----:B------:R-:W-:Y:S02]  /*0480*/  VIADD R10, R10, 0x100 ;  /* 0x000001000a0a7836 */ /* 0x000fe40000000000 */
[----:B------:R-:W-:Y:S01]  /*0490*/  VIADD R9, R9, 0x100 ;  /* 0x0000010009097836 */ /* 0x000fe20000000000 */
[----:B------:R-:W-:Y:S06]  /*04a0*/  @P2 BRA `(.L_x_470) ;  /* 0xfffffffc00882947 */ /* 0x000fec000383ffff */
.L_x_467:
[----:B------:R-:W-:Y:S05]  /*04b0*/  BSYNC.RECONVERGENT B2 ;  /* 0x0000000000027941 */ /* 0x000fea0003800200 */
.L_x_466:
[----:B------:R-:W-:-:S13]  /*04c0*/  ISETP.GE.U32.AND P0, PT, R11, 0x300, PT ;  /* 0x000003000b00780c */ /* 0x000fda0003f06070 */
[----:B------:R-:W-:Y:S05]  /*04d0*/  @!P0 BRA `(.L_x_465) ;  /* 0x00000004008c8947 */ /* 0x000fea0003800000 */
[----:B0-----:R-:W0:Y:S01]  /*04e0*/  LDC.64 R12, c[0x0][0x380] ;  /* 0x0000e000ff0c7b82 */ /* 0x001e220000000a00 */
[----:B------:R-:W-:-:S04]  /*04f0*/  IMAD.IADD R9, R5, 0x1, R10 ;  /* 0x0000000105097824 */ /* 0x000fc800078e020a */
[C---:B------:R-:W-:Y:S02]  /*0500*/  VIADD R19, R9.reuse, 0x100 ;  /* 0x0000010009137836 */ /* 0x040fe40000000000 */
[C---:B------:R-:W-:Y:S02]  /*0510*/  VIADD R18, R9.reuse, 0x200 ;  /* 0x0000020009127836 */ /* 0x040fe40000000000 */
[----:B------:R-:W-:Y:S01]  /*0520*/  VIADD R20, R9, 0x300 ;  /* 0x0000030009147836 */ /* 0x000fe20000000000 */
[----:B0-----:R-:W-:-:S05]  /*0530*/  IADD3 R4, P0, PT, R12, 0x800, RZ ;  /* 0x000008000c047810 */ /* 0x001fca0007f1e0ff */
[----:B------:R-:W-:-:S08]  /*0540*/  IMAD.X R5, RZ, RZ, R13, P0 ;  /* 0x000000ffff057224 */ /* 0x000fd000000e060d */
.L_x_479:
[----:B------:R-:W-:-:S05]  /*0550*/  IMAD.WIDE R14, R9, 0x4, R4 ;  /* 0x00000004090e7825 */ /* 0x000fca00078e0204 */
[----:B------:R-:W2:Y:S04]  /*0560*/  LDG.E R22, desc[UR10][R14.64+-0x800] ;  /* 0xfff8000a0e167981 */ /* 0x000ea8000c1e1900 */
[----:B-----5:R0:W5:Y:S04]  /*0570*/  LDG.E R24, desc[UR10][R14.64+-0x400] ;  /* 0xfffc000a0e187981 */ /* 0x020168000c1e1900 */
[----:B------:R0:W5:Y:S04]  /*0580*/  LDG.E R11, desc[UR10][R14.64] ;  /* 0x0000000a0e0b7981 */ /* 0x000168000c1e1900 */
[----:B------:R0:W5:Y:S01]  /*0590*/  LDG.E R12, desc[UR10][R14.64+0x400] ;  /* 0x0004000a0e0c7981 */ /* 0x000162000c1e1900 */
[C---:B------:R-:W-:Y:S01]  /*05a0*/  IADD3 R21, P1, PT, R9.reuse, UR8, RZ ;  /* 0x0000000809157c10 */ /* 0x040fe2000ff3e0ff */
[----:B------:R-:W-:Y:S03]  /*05b0*/  BSSY.RECONVERGENT B2, `(.L_x_471) ;  /* 0x0000012000027945 */ /* 0x000fe60003800200 */
[----:B------:R-:W-:Y:S01]  /*05c0*/  LEA.HI.X.SX32 R23, R9, UR9, 0x1, P1 ;  /* 0x0000000909177c11 */ /* 0x000fe200088f0eff */
[----:B------:R-:W-:-:S04]  /*05d0*/  IMAD.MOV.U32 R16, RZ, RZ, R21 ;  /* 0x000000ffff107224 */ /* 0x000fc800078e0015 */
        /* <DEDUP_REMOVED lines=15> */
.L_x_472:
[----:B------:R-:W-:Y:S05]  /*06d0*/  BSYNC.RECONVERGENT B2 ;  /* 0x0000000000027941 */ /* 0x000fea0003800200 */
.L_x_471:
[----:B-----5:R-:W-:Y:S01]  /*06e0*/  ISETP.GE.AND P0, PT, R13, R24, PT ;  /* 0x000000180d00720c */ /* 0x020fe20003f06270 */
[----:B------:R-:W-:Y:S01]  /*06f0*/  BSSY.RECONVERGENT B2, `(.L_x_473) ;  /* 0x0000012000027945 */ /* 0x000fe20003800200 */
[----:B------:R-:W-:Y:S01]  /*0700*/  IADD3 R15, P1, PT, R19, UR8, RZ ;  /* 0x00000008130f7c10 */ /* 0x000fe2000ff3e0ff */
[----:B------:R-:W-:-:S03]  /*0710*/  IMAD.MOV.U32 R6, RZ, RZ, R24 ;  /* 0x000000ffff067224 */ /* 0x000fc600078e0018 */
[----:B------:R-:W-:Y:S01]  /*0720*/  LEA.HI.X.SX32 R14, R19, UR9, 0x1, P1 ;  /* 0x00000009130e7c11 */ /* 0x000fe200088f0eff */
        /* <DEDUP_REMOVED lines=14> */
.L_x_474:
[----:B------:R-:W-:Y:S05]  /*0810*/  BSYNC.RECONVERGENT B2 ;  /* 0x0000000000027941 */ /* 0x000fea0003800200 */
.L_x_473:
[----:B------:R-:W-:Y:S01]  /*0820*/  ISETP.GE.AND P0, PT, R6, R11, PT ;  /* 0x0000000b0600720c */ /* 0x000fe20003f06270 */
[----:B------:R-:W-:Y:S01]  /*0830*/  BSSY.RECONVERGENT B2, `(.L_x_475) ;  /* 0x0000013000027945 */ /* 0x000fe20003800200 */
[----:B------:R-:W-:Y:S01]  /*0840*/  IADD3 R16, P1, PT, R18, UR8, RZ ;  /* 0x0000000812107c10 */ /* 0x000fe2000ff3e0ff */
[----:B------:R-:W-:Y:S01]  /*0850*/  IMAD.MOV.U32 R13, RZ, RZ, R11 ;  /* 0x000000ffff0d7224 */ /* 0x000fe200078e000b */
[----:B------:R-:W-:Y:S02]  /*0860*/  IADD3 R21, P2, PT, R20, UR8, RZ ;  /* 0x0000000814157c10 */ /* 0x000fe4000ff5e0ff */
        /* <DEDUP_REMOVED lines=15> */
.L_x_476:
[----:B------:R-:W-:Y:S05]  /*0960*/  BSYNC.RECONVERGENT B2 ;  /* 0x0000000000027941 */ /* 0x000fea0003800200 */
.L_x_475:
[----:B------:R-:W-:Y:S01]  /*0970*/  ISETP.GE.AND P0, PT, R13, R12, PT ;  /* 0x0000000c0d00720c */ /* 0x000fe20003f06270 */
[----:B------:R-:W-:Y:S01]  /*0980*/  BSSY.RECONVERGENT B2, `(.L_x_477) ;  /* 0x0000011000027945 */ /* 0x000fe20003800200 */
[----:B------:R-:W-:Y:S01]  /*0990*/  LEA.HI.X.SX32 R16, R20, UR9, 0x1, P2 ;  /* 0x0000000914107c11 */ /* 0x000fe200090f0eff */
        /* <DEDUP_REMOVED lines=15> */
.L_x_478:
[----:B------:R-:W-:Y:S05]  /*0a90*/  BSYNC.RECONVERGENT B2 ;  /* 0x0000000000027941 */ /* 0x000fea0003800200 */
.L_x_477:
[----:B------:R-:W-:Y:S02]  /*0aa0*/  VIADD R10, R10, 0x400 ;  /* 0x000004000a0a7836 */ /* 0x000fe40000000000 */
[----:B------:R-:W-:Y:S02]  /*0ab0*/  VIADD R19, R19, 0x400 ;  /* 0x0000040013137836 */ /* 0x000fe40000000000 */
[----:B------:R-:W-:Y:S01]  /*0ac0*/  VIADD R18, R18, 0x400 ;  /* 0x0000040012127836 */ /* 0x000fe20000000000 */
[----:B------:R-:W-:Y:S01]  /*0ad0*/  ISETP.GE.AND P0, PT, R10, R3, PT ;  /* 0x000000030a00720c */ /* 0x000fe20003f06270 */
[----:B------:R-:W-:Y:S02]  /*0ae0*/  VIADD R20, R20, 0x400 ;  /* 0x0000040014147836 */ /* 0x000fe40000000000 */
[----:B------:R-:W-:-:S10]  /*0af0*/  VIADD R9, R9, 0x400 ;  /* 0x0000040009097836 */ /* 0x000fd40000000000 */
[----:B------:R-:W-:Y:S05]  /*0b00*/  @!P0 BRA `(.L_x_479) ;  /* 0xfffffff800908947 */ /* 0x000fea000383ffff */
.L_x_465:
[----:B------:R-:W-:Y:S05]  /*0b10*/  BSYNC.RECONVERGENT B1 ;  /* 0x0000000000017941 */ /* 0x000fea0003800200 */
.L_x_464:
[----:B------:R-:W-:-:S13]  /*0b20*/  ISETP.GE.AND P0, PT, R3, 0x100, PT ;  /* 0x000001000300780c */ /* 0x000fda0003f06270 */
[----:B------:R-:W-:Y:S05]  /*0b30*/  @!P0 BRA `(.L_x_480) ;  /* 0x00000010008c8947 */ /* 0x000fea0003800000 */
[----:B0-----:R-:W0:Y:S01]  /*0b40*/  S2R R12, SR_LANEID ;  /* 0x00000000000c7919 */ /* 0x001e220000000000 */
[----:B------:R-:W-:Y:S01]  /*0b50*/  BSSY.RECONVERGENT B1, `(.L_x_481) ;  /* 0x000001b000017945 */ /* 0x000fe20003800200 */
[----:B------:R-:W-:Y:S01]  /*0b60*/  IMAD.MOV.U32 R9, RZ, RZ, R6 ;  /* 0x000000ffff097224 */ /* 0x000fe200078e0006 */
[----:B-----5:R1:W2:Y:S01]  /*0b70*/  SHFL.DOWN PT, R4, R7, 0x1, 0x1f ;  /* 0x08201f0007047f89 */ /* 0x0202a200000e0000 */
        /* <DEDUP_REMOVED lines=24> */
.L_x_482:
[----:B------:R-:W-:Y:S05]  /*0d00*/  BSYNC.RECONVERGENT B1 ;  /* 0x0000000000017941 */ /* 0x000fea0003800200 */
.L_x_481:
        /* <DEDUP_REMOVED lines=12> */
[----:B---3--:R-:W-:Y:S02]  /*0dd0*/  IMAD.MOV.U32 R5, RZ, RZ, R12 ;  /* 0x000000ffff057224 */ /* 0x008fe400078e000c */
        /* <DEDUP_REMOVED lines=14> */
.L_x_484:
[----:B------:R-:W-:Y:S05]  /*0ec0*/  BSYNC.RECONVERGENT B1 ;  /* 0x0000000000017941 */ /* 0x000fea0003800200 */
.L_x_483:
[----:B0-----:R0:W4:Y:S01]  /*0ed0*/  SHFL.DOWN PT, R9, R4, 0x4, 0x1f ;  /* 0x08801f0004097f89 */ /* 0x00112200000e0000 */
[----:B------:R-:W-:Y:S01]  /*0ee0*/  BSSY.RECONVERGENT B1, `(.L_x_485) ;  /* 0x0000017000017945 */ /* 0x000fe20003800200 */
[----:B-1----:R-:W-:Y:S02]  /*0ef0*/  IMAD.MOV.U32 R6, RZ, RZ, R5 ;  /* 0x000000ffff067224 */ /* 0x002fe400078e0005 */
[----:B------:R0:W1:Y:S01]  /*0f00*/  SHFL.DOWN PT, R10, R5, 0x4, 0x1f ;  /* 0x08801f00050a7f89 */ /* 0x00006200000e0000 */
[----:B--2---:R-:W-:Y:S02]  /*0f10*/  IMAD.MOV.U32 R7, RZ, RZ, R8 ;  /* 0x000000ffff077224 */ /* 0x004fe400078e0008 */
[----:B------:R-:W-:Y:S01]  /*0f20*/  IMAD.MOV.U32 R3, RZ, RZ, R4 ;  /* 0x000000ffff037224 */ /* 0x000fe200078e0004 */
[----:B------:R0:W2:Y:S01]  /*0f30*/  SHFL.DOWN PT, R11, R8, 0x4, 0x1f ;  /* 0x08801f00080b7f89 */ /* 0x0000a200000e0000 */
[----:B------:R-:W-:Y:S05]  /*0f40*/  @P3 BRA `(.L_x_486) ;  /* 0x0000000000403947 */ /* 0x000fea0003800000 */
[----:B----4-:R-:W-:Y:S01]  /*0f50*/  ISETP.GE.AND P0, PT, R4, R9, PT ;  /* 0x000000090400720c */ /* 0x010fe20003f06270 */
[----:B-1----:R-:W-:Y:S02]  /*0f60*/  IMAD.MOV.U32 R6, RZ, RZ, R10 ;  /* 0x000000ffff067224 */ /* 0x002fe400078e000a */
        /* <DEDUP_REMOVED lines=14> */
.L_x_486:
[----:B------:R-:W-:Y:S05]  /*1050*/  BSYNC.RECONVERGENT B1 ;  /* 0x0000000000017941 */ /* 0x000fea0003800200 */
.L_x_485:
[----:B0-----:R0:W0:Y:S01]  /*1060*/  SHFL.DOWN PT, R8, R3, 0x8, 0x1f ;  /* 0x09001f0003087f89 */ /* 0x00102200000e0000 */
[----:B------:R-:W-:Y:S01]  /*1070*/  BSSY.RECONVERGENT B1, `(.L_x_487) ;  /* 0x0000017000017945 */ /* 0x000fe20003800200 */
[----:B------:R-:W-:Y:S02]  /*1080*/  IMAD.MOV.U32 R5, RZ, RZ, R6 ;  /* 0x000000ffff057224 */ /* 0x000fe400078e0006 */
[----:B--2---:R2:W0:Y:S01]  /*1090*/  SHFL.DOWN PT, R11, R6, 0x8, 0x1f ;  /* 0x09001f00060b7f89 */ /* 0x00442200000e0000 */
        /* <DEDUP_REMOVED lines=20> */
.L_x_488:
[----:B------:R-:W-:Y:S05]  /*11e0*/  BSYNC.RECONVERGENT B1 ;  /* 0x0000000000017941 */ /* 0x000fea0003800200 */
.L_x_487:
[----:B0-----:R0:W4:Y:S01]  /*11f0*/  SHFL.DOWN PT, R3, R4, 0x10, 0x1f ;  /* 0x0a001f0004037f89 */ /* 0x00112200000e0000 */
[----:B------:R-:W-:Y:S01]  /*1200*/  BSSY.RECONVERGENT B1, `(.L_x_489) ;  /* 0x0000017000017945 */ /* 0x000fe20003800200 */
[----:B--2---:R-:W-:Y:S02]  /*1210*/  IMAD.MOV.U32 R7, RZ, RZ, R5 ;  /* 0x000000ffff077224 */ /* 0x004fe400078e0005 */
[----:B-1----:R0:W1:Y:S01]  /*1220*/  SHFL.DOWN PT, R10, R5, 0x10, 0x1f ;  /* 0x0a001f00050a7f89 */ /* 0x00206200000e0000 */
[----:B------:R-:W-:Y:S02]  /*1230*/  IMAD.MOV.U32 R8, RZ, RZ, R9 ;  /* 0x000000ffff087224 */ /* 0x000fe400078e0009 */
[----:B------:R-:W-:Y:S01]  /*1240*/  IMAD.MOV.U32 R6, RZ, RZ, R4 ;  /* 0x000000ffff067224 */ /* 0x000fe200078e0004 */
[----:B---3--:R0:W2:Y:S01]  /*1250*/  SHFL.DOWN PT, R12, R9, 0x10, 0x1f ;  /* 0x0a001f00090c7f89 */ /* 0x0080a200000e0000 */
        /* <DEDUP_REMOVED lines=17> */
.L_x_490:
[----:B------:R-:W-:Y:S05]  /*1370*/  BSYNC.RECONVERGENT B1 ;  /* 0x0000000000017941 */ /* 0x000fea0003800200 */
.L_x_489:
[----:B------:R-:W-:Y:S04]  /*1380*/  BSSY.RECONVERGENT B1, `(.L_x_491) ;  /* 0x000000c000017945 */ /* 0x000fe80003800200 */
[----:B------:R-:W-:Y:S05]  /*1390*/  @P2 BRA `(.L_x_492) ;  /* 0x0000000000282947 */ /* 0x000fea0003800000 */
[----:B0-----:R-:W0:Y:S01]  /*13a0*/  S2R R5, SR_CgaCtaId ;  /* 0x0000000000057919 */ /* 0x001e220000008800 */
[----:B------:R-:W-:Y:S02]  /*13b0*/  MOV R4, 0x400 ;  /* 0x0000040000047802 */ /* 0x000fe40000000f00 */
[----:B----4-:R-:W-:-:S04]  /*13c0*/  SHF.R.U32.HI R3, RZ, 0x1, R2 ;  /* 0x00000001ff037819 */ /* 0x010fc80000011602 */
[----:B------:R-:W-:Y:S02]  /*13d0*/  LOP3.LUT R3, R3, 0x1f0, RZ, 0xc0, !PT ;  /* 0x000001f003037812 */ /* 0x000fe400078ec0ff */
[----:B0-----:R-:W-:Y:S01]  /*13e0*/  LEA R4, R5, R4, 0x18 ;  /* 0x0000000405047211 */ /* 0x001fe200078ec0ff */
[----:B------:R-:W-:-:S04]  /*13f0*/  IMAD.MOV.U32 R5, RZ, RZ, R8 ;  /* 0x000000ffff057224 */ /* 0x000fc800078e0008 */
[----:B------:R-:W-:Y:S02]  /*1400*/  IMAD.IADD R3, R3, 0x1, R4 ;  /* 0x0000000103037824 */ /* 0x000fe400078e0204 */
[----:B------:R-:W-:-:S03]  /*1410*/  IMAD.MOV.U32 R4, RZ, RZ, R7 ;  /* 0x000000ffff047224 */ /* 0x000fc600078e0007 */
[----:B------:R3:W-:Y:S04]  /*1420*/  STS [R3+0x8], R6 ;  /* 0x0000080603007388 */ /* 0x0007e80000000800 */
[----:B------:R3:W-:Y:S02]  /*1430*/  STS.64 [R3+0x10], R4 ;  /* 0x0000100403007388 */ /* 0x0007e40000000a00 */
.L_x_492:
[----:B------:R-:W-:Y:S05]  /*1440*/  BSYNC.RECONVERGENT B1 ;  /* 0x0000000000017941 */ /* 0x000fea0003800200 */
.L_x_491:
[----:B------:R-:W-:Y:S01]  /*1450*/  BAR.SYNC.DEFER_BLOCKING 0x0 ;  /* 0x0000000000007b1d */ /* 0x000fe20000010000 */
[----:B------:R-:W-:-:S13]  /*1460*/  ISETP.NE.AND P2, PT, R2, RZ, PT ;  /* 0x000000ff0200720c */ /* 0x000fda0003f45270 */
[----:B------:R-:W-:Y:S05]  /*1470*/  @P2 BRA `(.L_x_493) ;  /* 0x0000004400042947 */ /* 0x000fea0003800000 */
[----:B---34-:R-:W3:Y:S01]  /*1480*/  S2R R3, SR_CgaCtaId ;  /* 0x0000000000037919 */ /* 0x018ee20000008800 */
[----:B------:R-:W-:Y:S01]  /*1490*/  MOV R2, 0x400 ;  /* 0x0000040000027802 */ /* 0x000fe20000000f00 */
[----:B------:R-:W-:Y:S03]  /*14a0*/  BSSY.RECONVERGENT B1, `(.L_x_494) ;  /* 0x0000016000017945 */ /* 0x000fe60003800200 */
[----:B---3--:R-:W-:-:S05]  /*14b0*/  LEA R26, R3, R2, 0x18 ;  /* 0x00000002031a7211 */ /* 0x008fca00078ec0ff */
[----:B0-----:R-:W0:Y:S04]  /*14c0*/  LDS R5, [R26+0x18] ;  /* 0x000018001a057984 */ /* 0x001e280000000800 */
        /* <DEDUP_REMOVED lines=19> */
.L_x_495:
[----:B------:R-:W-:Y:S05]  /*1600*/  BSYNC.RECONVERGENT B1 ;  /* 0x0000000000017941 */ /* 0x000fea0003800200 */
.L_x_494:
[----:B------:R-:W0:Y:S01]  /*1610*/  LDS.64 R6, [R26+0x30] ;  /* 0x000030001a067984 */ /* 0x000e220000000a00 */
[----:B------:R-:W-:Y:S01]  /*1620*/  ISETP.GE.AND P0, PT, R21, R22, PT ;  /* 0x000000161500720c */ /* 0x000fe20003f06270 */
[----:B------:R-:W-:Y:S01]  /*1630*/  BSSY.RECONVERGENT B1, `(.L_x_496) ;  /* 0x0000019000017945 */ /* 0x000fe20003800200 */
[----:B------:R-:W-:Y:S01]  /*1640*/  IMAD.MOV.U32 R23, RZ, RZ, R22 ;  /* 0x000000ffff177224 */ /* 0x000fe200078e0016 */
[----:B------:R1:W3:Y:S04]  /*1650*/  LDS R20, [R26+0x48] ;  /* 0x000048001a147984 */ /* 0x0002e80000000800 */
[----:B------:R1:W4:Y:S04]  /*1660*/  LDS R19, [R26+0x58] ;  /* 0x000058001a137984 */ /* 0x0003280000000800 */
[----:B------:R1:W1:Y:S04]  /*1670*/  LDS R18, [R26+0x68] ;  /* 0x000068001a127984 */ /* 0x0002680000000800 */
[----:B------:R0:W1:Y:S04]  /*1680*/  LDS R17, [R26+0x78] ;  /* 0x000078001a117984 */ /* 0x0000680000000800 */
[----:B------:R0:W1:Y:S04]  /*1690*/  LDS.64 R8, [R26+0x40] ;  /* 0x000040001a087984 */ /* 0x0000680000000a00 */
[----:B------:R0:W1:Y:S04]  /*16a0*/  LDS.64 R10, [R26+0x50] ;  /* 0x000050001a0a7984 */ /* 0x0000680000000a00 */
[----:B--2---:R2:W1:Y:S04]  /*16b0*/  LDS.64 R12, [R26+0x60] ;  /* 0x000060001a0c7984 */ /* 0x0044680000000a00 */
        /* <DEDUP_REMOVED lines=16> */
.L_x_497:
[----:B------:R-:W-:Y:S05]  /*17c0*/  BSYNC.RECONVERGENT B1 ;  /* 0x0000000000017941 */ /* 0x000fea0003800200 */
.L_x_496:
        /* <DEDUP_REMOVED lines=17> */
.L_x_499:
[----:B------:R-:W-:Y:S05]  /*18e0*/  BSYNC.RECONVERGENT B1 ;  /* 0x0000000000017941 */ /* 0x000fea0003800200 */
.L_x_498:
[----:B---3--:R-:W-:Y:S01]  /*18f0*/  ISETP.GE.AND P0, PT, R3, R20, PT ;  /* 0x000000140300720c */ /* 0x008fe20003f06270 */
        /* <DEDUP_REMOVED lines=16> */
.L_x_501:
[----:B------:R-:W-:Y:S05]  /*1a00*/  BSYNC.RECONVERGENT B1 ;  /* 0x0000000000017941 */ /* 0x000fea0003800200 */
.L_x_500:
        /* <DEDUP_REMOVED lines=17> */
.L_x_503:
[----:B------:R-:W-:Y:S05]  /*1b20*/  BSYNC.RECONVERGENT B1 ;  /* 0x0000000000017941 */ /* 0x000fea0003800200 */
.L_x_502:
        /* <DEDUP_REMOVED lines=17> */
.L_x_505:
[----:B------:R-:W-:Y:S05]  /*1c40*/  BSYNC.RECONVERGENT B1 ;  /* 0x0000000000017941 */ /* 0x000fea0003800200 */
.L_x_504:
        /* <DEDUP_REMOVED lines=18> */
.L_x_480:
[----:B------:R-:W1:Y:S01]  /*1d70*/  S2R R14, SR_LANEID ;  /* 0x00000000000e7919 */ /* 0x000e620000000000 */
[----:B------:R-:W-:Y:S01]  /*1d80*/  LOP3.LUT R4, R2, 0x3e0, RZ, 0xc0, !PT ;  /* 0x000003e002047812 */ /* 0x000fe200078ec0ff */
[----:B------:R-:W-:Y:S01]  /*1d90*/  BSSY.RECONVERGENT B1, `(.L_x_506) ;  /* 0x0000027000017945 */ /* 0x000fe20003800200 */
[----:B------:R-:W-:-:S03]  /*1da0*/  IMAD.MOV.U32 R16, RZ, RZ, R8 ;  /* 0x000000ffff107224 */ /* 0x000fc600078e0008 */
[----:B------:R-:W-:Y:S01]  /*1db0*/  VIADD R10, R4, 0x20 ;  /* 0x00000020040a7836 */ /* 0x000fe20000000000 */
[----:B------:R-:W-:-:S04]  /*1dc0*/  LOP3.LUT R4, RZ, R4, RZ, 0x33, !PT ;  /* 0x00000004ff047212 */ /* 0x000fc800078e33ff */
[----:B------:R-:W-:Y:S01]  /*1dd0*/  ISETP.GT.AND P0, PT, R10, R3, PT ;  /* 0x000000030a00720c */ /* 0x000fe20003f04270 */
[----:B------:R-:W-:-:S05]  /*1de0*/  IMAD.IADD R4, R3, 0x1, R4 ;  /* 0x0000000103047824 */ /* 0x000fca00078e0204 */
[----:B------:R-:W-:-:S05]  /*1df0*/  SEL R5, R4, 0x1f, P0 ;  /* 0x0000001f04057807 */ /* 0x000fca0000000000 */
[----:B------:R2:W3:Y:S04]  /*1e00*/  SHFL.DOWN PT, R9, R6, 0x1, R5 ;  /* 0x0820000006097989 */ /* 0x0004e800000e0005 */
[----:B------:R2:W4:Y:S01]  /*1e10*/  SHFL.DOWN PT, R11, R8, 0x1, R5 ;  /* 0x08200000080b7989 */ /* 0x00052200000e0005 */
[CC--:B-1----:R-:W-:Y:S01]  /*1e20*/  ISETP.GE.AND P0, PT, R14.reuse, R5.reuse, PT ;  /* 0x000000050e00720c */ /* 0x0c2fe20003f06270 */
[C---:B------:R-:W-:Y:S01]  /*1e30*/  VIADD R10, R14.reuse, 0x4 ;  /* 0x000000040e0a7836 */ /* 0x040fe20000000000 */
[C---:B------:R-:W-:Y:S01]  /*1e40*/  ISETP.NE.AND P2, PT, R14.reuse, RZ, PT ;  /* 0x000000ff0e00720c */ /* 0x040fe20003f45270 */
[C---:B------:R-:W-:Y:S02]  /*1e50*/  VIADD R4, R14.reuse, 0x2 ;  /* 0x000000020e047836 */ /* 0x040fe40000000000 */
[----:B0-----:R-:W-:Y:S01]  /*1e60*/  VIADD R12, R14, 0x8 ;  /* 0x000000080e0c7836 */ /* 0x001fe20000000000 */
[-C--:B------:R-:W-:Y:S01]  /*1e70*/  ISETP.GT.AND P5, PT, R10, R5.reuse, PT ;  /* 0x000000050a00720c */ /* 0x080fe20003fa4270 */
[----:B------:R-:W-:Y:S01]  /*1e80*/  VIADD R14, R14, 0x10 ;  /* 0x000000100e0e7836 */ /* 0x000fe20000000000 */
[----:B-----5:R2:W0:Y:S01]  /*1e90*/  SHFL.DOWN PT, R10, R7, 0x1, R5 ;  /* 0x08200000070a7989 */ /* 0x02042200000e0005 */
[-C--:B------:R-:W-:Y:S01]  /*1ea0*/  ISETP.GT.AND P1, PT, R4, R5.reuse, PT ;  /* 0x000000050400720c */ /* 0x080fe20003f24270 */
[----:B------:R-:W-:Y:S01]  /*1eb0*/  IMAD.MOV.U32 R4, RZ, RZ, R7 ;  /* 0x000000ffff047224 */ /* 0x000fe200078e0007 */
[----:B------:R-:W-:-:S02]  /*1ec0*/  ISETP.GT.AND P4, PT, R12, R5, PT ;  /* 0x000000050c00720c */ /* 0x000fc40003f84270 */
[----:B------:R-:W-:Y:S01]  /*1ed0*/  ISETP.GT.AND P3, PT, R14, R5, PT ;  /* 0x000000050e00720c */ /* 0x000fe20003f64270 */
[----:B------:R-:W-:Y:S01]  /*1ee0*/  IMAD.MOV.U32 R14, RZ, RZ, R6 ;  /* 0x000000ffff0e7224 */ /* 0x000fe200078e0006 */
[----:B---3--:R-:W-:Y:S11]  /*1ef0*/  @P0 BRA `(.L_x_507) ;  /* 0x0000000000400947 */ /* 0x008ff60003800000 */
[----:B0-----:R-:W-:Y:S01]  /*1f00*/  ISETP.GE.AND P0, PT, R7, R10, PT ;  /* 0x0000000a0700720c */ /* 0x001fe20003f06270 */
[----:B------:R-:W-:Y:S02]  /*1f10*/  IMAD.MOV.U32 R4, RZ, RZ, R10 ;  /* 0x000000ffff047224 */ /* 0x000fe400078e000a */
[----:B------:R-:W-:Y:S02]  /*1f20*/  IMAD.MOV.U32 R14, RZ, RZ, R9 ;  /* 0x000000ffff0e7224 */ /* 0x000fe400078e0009 */
[----:B----4-:R-:W-:-:S08]  /*1f30*/  IMAD.MOV.U32 R16, RZ, RZ, R11 ;  /* 0x000000ffff107224 */ /* 0x010fd000078e000b */
        /* <DEDUP_REMOVED lines=12> */
.L_x_507:
[----:B------:R-:W-:Y:S05]  /*2000*/  BSYNC.RECONVERGENT B1 ;  /* 0x0000000000017941 */ /* 0x000fea0003800200 */
.L_x_506:
[----:B--2---:R1:W2:Y:S01]  /*2010*/  SHFL.DOWN PT, R7, R4, 0x2, R5 ;  /* 0x0840000004077989 */ /* 0x0042a200000e0005 */
[----:B------:R-:W-:Y:S01]  /*2020*/  BSSY.RECONVERGENT B1, `(.L_x_508) ;  /* 0x0000017000017945 */ /* 0x000fe20003800200 */
[----:B------:R-:W-:Y:S02]  /*2030*/  IMAD.MOV.U32 R6, RZ, RZ, R4 ;  /* 0x000000ffff067224 */ /* 0x000fe400078e0004 */
[----:B------:R1:W3:Y:S01]  /*2040*/  SHFL.DOWN PT, R9, R14, 0x2, R5 ;  /* 0x084000000e097989 */ /* 0x0002e200000e0005 */
[----:B0-----:R-:W-:Y:S02]  /*2050*/  IMAD.MOV.U32 R10, RZ, RZ, R14 ;  /* 0x000000ffff0a7224 */ /* 0x001fe400078e000e */
[----:B------:R-:W-:Y:S01]  /*2060*/  IMAD.MOV.U32 R12, RZ, RZ, R16 ;  /* 0x000000ffff0c7224 */ /* 0x000fe200078e0010 */
[----:B----4-:R1:W0:Y:S01]  /*2070*/  SHFL.DOWN PT, R11, R16, 0x2, R5 ;  /* 0x08400000100b7989 */ /* 0x01022200000e0005 */
[----:B------:R-:W-:Y:S05]  /*2080*/  @P1 BRA `(.L_x_509) ;  /* 0x0000000000401947 */ /* 0x000fea0003800000 */
[----:B--2---:R-:W-:Y:S01]  /*2090*/  ISETP.GE.AND P0, PT, R4, R7, PT ;  /* 0x000000070400720c */ /* 0x004fe20003f06270 */
[----:B------:R-:W-:Y:S02]  /*20a0*/  IMAD.MOV.U32 R6, RZ, RZ, R7 ;  /* 0x000000ffff067224 */ /* 0x000fe400078e0007 */
[----:B---3--:R-:W-:Y:S02]  /*20b0*/  IMAD.MOV.U32 R10, RZ, RZ, R9 ;  /* 0x000000ffff0a7224 */ /* 0x008fe400078e0009 */
        /* <DEDUP_REMOVED lines=13> */
.L_x_509:
[----:B------:R-:W-:Y:S05]  /*2190*/  BSYNC.RECONVERGENT B1 ;  /* 0x0000000000017941 */ /* 0x000fea0003800200 */
.L_x_508:
[----:B--2---:R2:W4:Y:S01]  /*21a0*/  SHFL.DOWN PT, R7, R6, 0x4, R5 ;  /* 0x0880000006077989 */ /* 0x00452200000e0005 */
[----:B------:R-:W-:Y:S01]  /*21b0*/  BSSY.RECONVERGENT B1, `(.L_x_510) ;  /* 0x0000017000017945 */ /* 0x000fe20003800200 */
[----:B-1----:R-:W-:Y:S02]  /*21c0*/  IMAD.MOV.U32 R4, RZ, RZ, R6 ;  /* 0x000000ffff047224 */ /* 0x002fe400078e0006 */
[----:B---3--:R2:W1:Y:S01]  /*21d0*/  SHFL.DOWN PT, R9, R10, 0x4, R5 ;  /* 0x088000000a097989 */ /* 0x00846200000e0005 */
        /* <DEDUP_REMOVED lines=20> */
.L_x_511:
[----:B------:R-:W-:Y:S05]  /*2320*/  BSYNC.RECONVERGENT B1 ;  /* 0x0000000000017941 */ /* 0x000fea0003800200 */
.L_x_510:
        /* <DEDUP_REMOVED lines=24> */
.L_x_513:
[----:B------:R-:W-:Y:S05]  /*24b0*/  BSYNC.RECONVERGENT B1 ;  /* 0x0000000000017941 */ /* 0x000fea0003800200 */
.L_x_512:
[----:B-1----:R1:W2:Y:S01]  /*24c0*/  SHFL.DOWN PT, R9, R10, 0x10, R5 ;  /* 0x0a0000000a097989 */ /* 0x0022a200000e0005 */
[----:B------:R-:W-:Y:S01]  /*24d0*/  BSSY.RECONVERGENT B1, `(.L_x_514) ;  /* 0x0000017000017945 */ /* 0x000fe20003800200 */
[----:B------:R-:W-:Y:S02]  /*24e0*/  IMAD.MOV.U32 R6, RZ, RZ, R10 ;  /* 0x000000ffff067224 */ /* 0x000fe400078e000a */
[----:B0-----:R1:W0:Y:S01]  /*24f0*/  SHFL.DOWN PT, R11, R12, 0x10, R5 ;  /* 0x0a0000000c0b7989 */ /* 0x00122200000e0005 */
[----:B----4-:R-:W-:Y:S02]  /*2500*/  IMAD.MOV.U32 R7, RZ, RZ, R12 ;  /* 0x000000ffff077224 */ /* 0x010fe400078e000c */
[----:B---3--:R-:W-:Y:S01]  /*2510*/  IMAD.MOV.U32 R8, RZ, RZ, R14 ;  /* 0x000000ffff087224 */ /* 0x008fe200078e000e */
[----:B------:R1:W3:Y:S01]  /*2520*/  SHFL.DOWN PT, R13, R14, 0x10, R5 ;  /* 0x0a0000000e0d7989 */ /* 0x0002e200000e0005 */
[----:B------:R-:W-:Y:S05]  /*2530*/  @P3 BRA `(.L_x_515) ;  /* 0x0000000000403947 */ /* 0x000fea0003800000 */
        /* <DEDUP_REMOVED lines=16> */
.L_x_515:
[----:B------:R-:W-:Y:S05]  /*2640*/  BSYNC.RECONVERGENT B1 ;  /* 0x0000000000017941 */ /* 0x000fea0003800200 */
.L_x_514:
[----:B------:R-:W-:Y:S04]  /*2650*/  BSSY.RECONVERGENT B1, `(.L_x_516) ;  /* 0x000000c000017945 */ /* 0x000fe80003800200 */
[----:B------:R-:W-:Y:S05]  /*2660*/  @P2 BRA `(.L_x_517) ;  /* 0x0000000000282947 */ /* 0x000fea0003800000 */
[----:B-1----:R-:W1:Y:S01]  /*2670*/  S2R R10, SR_CgaCtaId ;  /* 0x00000000000a7919 */ /* 0x002e620000008800 */
[----:B------:R-:W-:Y:S02]  /*2680*/  MOV R5, 0x400 ;  /* 0x0000040000057802 */ /* 0x000fe40000000f00 */
[----:B------:R-:W-:-:S04]  /*2690*/  SHF.R.U32.HI R4, RZ, 0x1, R2 ;  /* 0x00000001ff047819 */ /* 0x000fc80000011602 */
[----:B------:R-:W-:Y:S02]  /*26a0*/  LOP3.LUT R4, R4, 0x1f0, RZ, 0xc0, !PT ;  /* 0x000001f004047812 */ /* 0x000fe400078ec0ff */
[----:B-1----:R-:W-:-:S05]  /*26b0*/  LEA R5, R10, R5, 0x18 ;  /* 0x000000050a057211 */ /* 0x002fca00078ec0ff */
[----:B--2---:R-:W-:Y:S02]  /*26c0*/  IMAD.IADD R9, R4, 0x1, R5 ;  /* 0x0000000104097824 */ /* 0x004fe400078e0205 */
[----:B------:R-:W-:Y:S02]  /*26d0*/  IMAD.MOV.U32 R4, RZ, RZ, R7 ;  /* 0x000000ffff047224 */ /* 0x000fe400078e0007 */
[----:B------:R-:W-:Y:S01]  /*26e0*/  IMAD.MOV.U32 R5, RZ, RZ, R8 ;  /* 0x000000ffff057224 */ /* 0x000fe200078e0008 */
[----:B------:R4:W-:Y:S04]  /*26f0*/  STS [R9+0x8], R6 ;  /* 0x0000080609007388 */ /* 0x0009e80000000800 */
[----:B------:R4:W-:Y:S02]  /*2700*/  STS.64 [R9+0x10], R4 ;  /* 0x0000100409007388 */ /* 0x0009e40000000a00 */
.L_x_517:
[----:B------:R-:W-:Y:S05]  /*2710*/  BSYNC.RECONVERGENT B1 ;  /* 0x0000000000017941 */ /* 0x000fea0003800200 */
.L_x_516:
[----:B------:R-:W-:Y:S01]  /*2720*/  BAR.SYNC.DEFER_BLOCKING 0x0 ;  /* 0x0000000000007b1d */ /* 0x000fe20000010000 */
[----:B------:R-:W-:-:S13]  /*2730*/  ISETP.NE.AND P2, PT, R2, RZ, PT ;  /* 0x000000ff0200720c */ /* 0x000fda0003f45270 */
[----:B------:R-:W-:Y:S05]  /*2740*/  @P2 BRA `(.L_x_493) ;  /* 0x0000003000502947 */ /* 0x000fea0003800000 */
[C---:B------:R-:W-:Y:S01]  /*2750*/  ISETP.GE.AND P0, PT, R3.reuse, 0x21, PT ;  /* 0x000000210300780c */ /* 0x040fe20003f06270 */
[----:B------:R-:W-:Y:S01]  /*2760*/  IMAD.MOV.U32 R2, RZ, RZ, R6 ;  /* 0x000000ffff027224 */ /* 0x000fe200078e0006 */
[C---:B------:R-:W-:Y:S01]  /*2770*/  ISETP.GE.AND P5, PT, R3.reuse, 0x41, PT ;  /* 0x000000410300780c */ /* 0x040fe20003fa6270 */
[----:B0-----:R-:W-:Y:S01]  /*2780*/  IMAD.MOV.U32 R11, RZ, RZ, R7 ;  /* 0x000000ffff0b7224 */ /* 0x001fe200078e0007 */
[C---:B------:R-:W-:Y:S01]  /*2790*/  ISETP.GE.AND P4, PT, R3.reuse, 0x61, PT ;  /* 0x000000610300780c */ /* 0x040fe20003f86270 */
[----:B-1----:R-:W-:Y:S01]  /*27a0*/  IMAD.MOV.U32 R10, RZ, RZ, R8 ;  /* 0x000000ffff0a7224 */ /* 0x002fe200078e0008 */
[----:B------:R-:W-:-:S07]  /*27b0*/  ISETP.GE.AND P3, PT, R3, 0x81, PT ;  /* 0x000000810300780c */ /* 0x000fce0003f66270 */
[----:B------:R-:W-:Y:S06]  /*27c0*/  @!P0 BRA `(.L_x_518) ;  /* 0x00000000005c8947 */ /* 0x000fec0003800000 */
[----:B------:R-:W0:Y:S01]  /*27d0*/  S2UR UR5, SR_CgaCtaId ;  /* 0x00000000000579c3 */ /* 0x000e220000008800 */
[----:B------:R-:W-:Y:S01]  /*27e0*/  UMOV UR4, 0x400 ;  /* 0x0000040000047882 */ /* 0x000fe20000000000 */
[----:B------:R-:W-:Y:S01]  /*27f0*/  BSSY.RECONVERGENT B1, `(.L_x_518) ;  /* 0x0000014000017945 */ /* 0x000fe20003800200 */
[----:B0-----:R-:W-:-:S09]  /*2800*/  ULEA UR4, UR5, UR4, 0x18 ;  /* 0x0000000405047291 */ /* 0x001fd2000f8ec0ff */
[----:B----4-:R-:W0:Y:S04]  /*2810*/  LDS R5, [UR4+0x18] ;  /* 0x00001804ff057984 */ /* 0x010e280008000800 */
[----:B---3--:R-:W1:Y:S01]  /*2820*/  LDS.64 R12, [UR4+0x20] ;  /* 0x00002004ff0c7984 */ /* 0x008e620008000a00 */
        /* <DEDUP_REMOVED lines=16> */
.L_x_519:
[----:B------:R-:W-:Y:S05]  /*2930*/  BSYNC.RECONVERGENT B1 ;  /* 0x0000000000017941 */ /* 0x000fea0003800200 */
.L_x_518:
[----:B----4-:R-:W-:Y:S02]  /*2940*/  IMAD.MOV.U32 R4, RZ, RZ, R2 ;  /* 0x000000ffff047224 */ /* 0x010fe400078e0002 */
[----:B--2---:R-:W-:Y:S02]  /*2950*/  IMAD.MOV.U32 R9, RZ, RZ, R11 ;  /* 0x000000ffff097224 */ /* 0x004fe400078e000b */
[----:B------:R-:W-:Y:S01]  /*2960*/  IMAD.MOV.U32 R8, RZ, RZ, R10 ;  /* 0x000000ffff087224 */ /* 0x000fe200078e000a */
[----:B------:R-:W-:Y:S06]  /*2970*/  @!P5 BRA `(.L_x_520) ;  /* 0x00000000005cd947 */ /* 0x000fec0003800000 */
[----:B------:R-:W0:Y:S01]  /*2980*/  S2UR UR5, SR_CgaCtaId ;  /* 0x00000000000579c3 */ /* 0x000e220000008800 */
[----:B------:R-:W-:Y:S01]  /*2990*/  UMOV UR4, 0x400 ;  /* 0x0000040000047882 */ /* 0x000fe20000000000 */
[----:B------:R-:W-:Y:S01]  /*29a0*/  BSSY.RECONVERGENT B1, `(.L_x_520) ;  /* 0x0000014000017945 */ /* 0x000fe20003800200 */
[----:B0-----:R-:W-:-:S09]  /*29b0*/  ULEA UR4, UR5, UR4, 0x18 ;  /* 0x0000000405047291 */ /* 0x001fd2000f8ec0ff */
[----:B------:R-:W0:Y:S04]  /*29c0*/  LDS R5, [UR4+0x28] ;  /* 0x00002804ff057984 */ /* 0x000e280008000800 */
[----:B------:R-:W1:Y:S01]  /*29d0*/  LDS.64 R6, [UR4+0x30] ;  /* 0x00003004ff067984 */ /* 0x000e620008000a00 */
        /* <DEDUP_REMOVED lines=16> */
.L_x_521:
[----:B------:R-:W-:Y:S05]  /*2ae0*/  BSYNC.RECONVERGENT B1 ;  /* 0x0000000000017941 */ /* 0x000fea0003800200 */
.L_x_520:
        /* <DEDUP_REMOVED lines=29> */
.L_x_523:
[----:B------:R-:W-:Y:S05]  /*2cc0*/  BSYNC.RECONVERGENT B1 ;  /* 0x0000000000017941 */ /* 0x000fea0003800200 */
.L_x_522:
        /* <DEDUP_REMOVED lines=26> */
.L_x_525:
[----:B------:R-:W-:Y:S05]  /*2e70*/  BSYNC.RECONVERGENT B1 ;  /* 0x0000000000017941 */ /* 0x000fea0003800200 */
.L_x_524:
        /* <DEDUP_REMOVED lines=26> */
.L_x_527:
[----:B------:R-:W-:Y:S05]  /*3020*/  BSYNC.RECONVERGENT B1 ;  /* 0x0000000000017941 */ /* 0x000fea0003800200 */
.L_x_526:
        /* <DEDUP_REMOVED lines=26> */
.L_x_529:
[----:B------:R-:W-:Y:S05]  /*31d0*/  BSYNC.RECONVERGENT B1 ;  /* 0x0000000000017941 */ /* 0x000fea0003800200 */
.L_x_528:
        /* <DEDUP_REMOVED lines=27> */
.L_x_461:
[----:B------:R-:W0:Y:S01]  /*3390*/  S2R R2, SR_TID.X ;  /* 0x0000000000027919 */ /* 0x000e220000002100 */
[----:B------:R-:W1:Y:S01]  /*33a0*/  LDCU.128 UR12, c[0x0][0x380] ;  /* 0x00007000ff0c77ac */ /* 0x000e620008000c00 */
[----:B------:R-:W-:Y:S02]  /*33b0*/  SHF.R.S32.HI R14, RZ, 0x1f, R5 ;  /* 0x0000001fff0e7819 */ /* 0x000fe40000011405 */
[----:B0-----:R-:W-:-:S04]  /*33c0*/  IADD3 R3, P0, PT, R5, R2, RZ ;  /* 0x0000000205037210 */ /* 0x001fc80007f1e0ff */
[----:B-1----:R-:W-:Y:S01]  /*33d0*/  LEA R6, P1, R3, UR12, 0x2 ;  /* 0x0000000c03067c11 */ /* 0x002fe2000f8210ff */
[----:B------:R-:W-:-:S05]  /*33e0*/  IMAD.X R8, RZ, RZ, R14, P0 ;  /* 0x000000ffff087224 */ /* 0x000fca00000e060e */
[----:B------:R-:W-:-:S05]  /*33f0*/  LEA.HI.X R7, R3, UR13, R8, 0x2, P1 ;  /* 0x0000000d03077c11 */ /* 0x000fca00088f1408 */
[----:B------:R-:W2:Y:S04]  /*3400*/  LDG.E R8, desc[UR10][R6.64] ;  /* 0x0000000a06087981 */ /* 0x000ea8000c1e1900 */
[----:B------:R-:W2:Y:S04]  /*3410*/  LDG.E R9, desc[UR10][R6.64+0x400] ;  /* 0x0004000a06097981 */ /* 0x000ea8000c1e1900 */
[----:B------:R-:W3:Y:S04]  /*3420*/  LDG.E R10, desc[UR10][R6.64+0x800] ;  /* 0x0008000a060a7981 */ /* 0x000ee8000c1e1900 */
[----:B------:R-:W4:Y:S04]  /*3430*/  LDG.E R11, desc[UR10][R6.64+0xc00] ;  /* 0x000c000a060b7981 */ /* 0x000f28000c1e1900 */
[----:B------:R0:W5:Y:S02]  /*3440*/  LDG.E R3, desc[UR10][R6.64+0x1000] ;  /* 0x0010000a06037981 */ /* 0x000164000c1e1900 */
[----:B0-----:R-:W-:-:S02]  /*3450*/  LOP3.LUT R6, R2, 0x400, RZ, 0xfc, !PT ;  /* 0x0000040002067812 */ /* 0x001fc400078efcff */
[CC--:B--2---:R-:W-:Y:S02]  /*3460*/  VIMNMX R13, PT, PT, R8.reuse, R9.reuse, !PT ;  /* 0x00000009080d7248 */ /* 0x0c4fe40007fe0100 */
[----:B------:R-:W-:Y:S01]  /*3470*/  ISETP.GE.AND P0, PT, R8, R9, PT ;  /* 0x000000090800720c */ /* 0x000fe20003f06270 */
[----:B------:R-:W-:Y:S01]  /*3480*/  VIADD R9, R2, 0x200 ;  /* 0x0000020002097836 */ /* 0x000fe20000000000 */
[----:B---3--:R-:W-:Y:S02]  /*3490*/  VIMNMX R12, PT, PT, R10, R13, !PT ;  /* 0x0000000d0a0c7248 */ /* 0x008fe40007fe0100 */
[----:B------:R-:W-:Y:S02]  /*34a0*/  ISETP.GE.AND P2, PT, R13, R10, PT ;  /* 0x0000000a0d00720c */ /* 0x000fe40003f46270 */
[----:B----4-:R-:W-:Y:S02]  /*34b0*/  ISETP.GE.AND P3, PT, R12, R11, PT ;  /* 0x0000000b0c00720c */ /* 0x010fe40003f66270 */
[----:B------:R-:W-:Y:S01]  /*34c0*/  VIMNMX R12, PT, PT, R11, R12, !PT ;  /* 0x0000000c0b0c7248 */ /* 0x000fe20007fe0100 */
[----:B------:R-:W-:-:S03]  /*34d0*/  VIADD R11, R2, 0x100 ;  /* 0x00000100020b7836 */ /* 0x000fc60000000000 */
[----:B-----5:R-:W-:-:S05]  /*34e0*/  ISETP.GE.AND P1, PT, R12, R3, PT ;  /* 0x000000030c00720c */ /* 0x020fca0003f26270 */
[----:B------:R-:W-:Y:S02]  /*34f0*/  @P2 SEL R9, R11, R2, !P0 ;  /* 0x000000020b092207 */ /* 0x000fe40004000000 */
[----:B------:R-:W-:Y:S01]  /*3500*/  IADD3 R8, P2, PT, R5, UR14, RZ ;  /* 0x0000000e05087c10 */ /* 0x000fe2000ff5e0ff */
[----:B------:R-:W-:-:S03]  /*3510*/  @!P3 VIADD R9, R2, 0x300 ;  /* 0x000003000209b836 */ /* 0x000fc60000000000 */
[----:B------:R-:W-:Y:S02]  /*3520*/  IADD3.X R7, PT, PT, R14, UR15, RZ, P2, !PT ;  /* 0x0000000f0e077c10 */ /* 0x000fe400097fe4ff */
[----:B------:R-:W-:Y:S02]  /*3530*/  ISETP.LE.AND P2, PT, R4, UR6, PT ;  /* 0x0000000604007c0c */ /* 0x000fe4000bf43270 */
[C---:B------:R-:W-:Y:S02]  /*3540*/  @P1 ISETP.GE.U32.AND P0, PT, R9.reuse, R6, PT ;  /* 0x000000060900120c */ /* 0x040fe40003f06070 */
[-C--:B------:R-:W-:Y:S02]  /*3550*/  IADD3 R5, P3, PT, R6, R8.reuse, RZ ;  /* 0x0000000806057210 */ /* 0x080fe40007f7e0ff */
[----:B------:R-:W-:Y:S02]  /*3560*/  @P1 IADD3 R8, P4, PT, R9, R8, RZ ;  /* 0x0000000809081210 */ /* 0x000fe40007f9e0ff */
[----:B------:R-:W-:Y:S01]  /*3570*/  @P1 ISETP.GE.U32.AND.EX P0, PT, RZ, RZ, PT, P0 ;  /* 0x000000ffff00120c */ /* 0x000fe20003f06100 */
[----:B------:R-:W-:-:S02]  /*3580*/  IMAD.X R6, RZ, RZ, R7, P3 ;  /* 0x000000ffff067224 */ /* 0x000fc400018e0607 */
        /* <DEDUP_REMOVED lines=17> */
[----:B------:R-:W-:-:S05]  /*36a0*/  IMAD.MOV.U32 R11, RZ, RZ, 0x500 ;  /* 0x00000500ff0b7424 */ /* 0x000fca00078e00ff */
[----:B------:R-:W2:Y:S01]  /*36b0*/  ATOMG.E.ADD.STRONG.GPU PT, R7, desc[UR10][R8.64], R11 ;  /* 0x8000000b080779a8 */ /* 0x000ea200081ef10a */
[----:B------:R-:W0:Y:S01]  /*36c0*/  S2UR UR5, SR_CgaCtaId ;  /* 0x00000000000579c3 */ /* 0x000e220000008800 */
[----:B------:R-:W-:Y:S02]  /*36d0*/  UMOV UR4, 0x400 ;  /* 0x0000040000047882 */ /* 0x000fe40000000000 */
[----:B0-----:R-:W-:Y:S01]  /*36e0*/  ULEA UR4, UR5, UR4, 0x18 ;  /* 0x0000000405047291 */ /* 0x001fe2000f8ec0ff */
[----:B--2---:R-:W-:-:S08]  /*36f0*/  VIADD R7, R7, UR6 ;  /* 0x0000000607077c36 */ /* 0x004fd00008000000 */
[----:B------:R0:W-:Y:S03]  /*3700*/  STS [UR4+0x98], R7 ;  /* 0x00009807ff007988 */ /* 0x0001e60008000804 */
.L_x_532:
[----:B------:R-:W-:Y:S05]  /*3710*/  BSYNC.RECONVERGENT B1 ;  /* 0x0000000000017941 */ /* 0x000fea0003800200 */
.L_x_531:
[----:B------:R-:W1:Y:S08]  /*3720*/  S2UR UR5, SR_CgaCtaId ;  /* 0x00000000000579c3 */ /* 0x000e700000008800 */
[----:B------:R-:W-:Y:S06]  /*3730*/  BAR.SYNC.DEFER_BLOCKING 0x0 ;  /* 0x0000000000007b1d */ /* 0x000fec0000010000 */
[----:B------:R-:W-:-:S02]  /*3740*/  UMOV UR4, 0x400 ;  /* 0x0000040000047882 */ /* 0x000fc40000000000 */
[----:B-1----:R-:W-:-:S06]  /*3750*/  ULEA UR4, UR5, UR4, 0x18 ;  /* 0x0000000405047291 */ /* 0x002fcc000f8ec0ff */
[----:B0-----:R-:W-:-:S05]  /*3760*/  IMAD.U32 R7, RZ, RZ, UR4 ;  /* 0x00000004ff077e24 */ /* 0x001fca000f8e00ff */
[----:B------:R-:W0:Y:S02]  /*3770*/  LDS R11, [R7+0x98] ;  /* 0x00009800070b7984 */ /* 0x000e240000000800 */
[----:B0-----:R-:W-:-:S05]  /*3780*/  VIADD R13, R11, 0x500 ;  /* 0x000005000b0d7836 */ /* 0x001fca0000000000 */
[----:B------:R-:W-:-:S13]  /*3790*/  ISETP.GT.AND P0, PT, R13, R4, PT ;  /* 0x000000040d00720c */ /* 0x000fda0003f04270 */
[----:B------:R-:W-:Y:S05]  /*37a0*/  @P0 BRA `(.L_x_533) ;  /* 0x00000004004c0947 */ /* 0x000fea0003800000 */
[----:B------:R-:W-:Y:S01]  /*37b0*/  BSSY.RECONVERGENT B1, `(.L_x_533) ;  /* 0x0000052000017945 */ /* 0x000fe20003800200 */
[----:B------:R-:W-:Y:S01]  /*37c0*/  IMAD.MOV.U32 R12, RZ, RZ, R3 ;  /* 0x000000ffff0c7224 */ /* 0x000fe200078e0003 */
[----:B------:R-:W0:Y:S01]  /*37d0*/  LDCU UR7, c[0x0][0x398] ;  /* 0x00007300ff0777ac */ /* 0x000e220008000800 */
[----:B------:R-:W-:Y:S02]  /*37e0*/  IMAD.MOV.U32 R16, RZ, RZ, R5 ;  /* 0x000000ffff107224 */ /* 0x000fe400078e0005 */
[----:B------:R-:W-:Y:S01]  /*37f0*/  IMAD.MOV.U32 R23, RZ, RZ, R6 ;  /* 0x000000ffff177224 */ /* 0x000fe200078e0006 */
[----:B------:R-:W1:Y:S06]  /*3800*/  LDCU.128 UR12, c[0x0][0x380] ;  /* 0x00007000ff0c77ac */ /* 0x000e6c0008000c00 */
.L_x_536:
[----:B------:R-:W-:-:S04]  /*3810*/  IADD3 R21, P0, PT, R2, R11, RZ ;  /* 0x0000000b02157210 */ /* 0x000fc80007f1e0ff */
[----:B------:R-:W-:Y:S02]  /*3820*/  LEA.HI.X.SX32 R20, R11, RZ, 0x1, P0 ;  /* 0x000000ff0b147211 */ /* 0x000fe400000f0eff */
[----:B-1----:R-:W-:-:S04]  /*3830*/  LEA R4, P0, R21, UR12, 0x2 ;  /* 0x0000000c15047c11 */ /* 0x002fc8000f8010ff */
[----:B------:R-:W-:-:S05]  /*3840*/  LEA.HI.X R5, R21, UR13, R20, 0x2, P0 ;  /* 0x0000000d15057c11 */ /* 0x000fca00080f1414 */
[----:B------:R-:W2:Y:S04]  /*3850*/  LDG.E R11, desc[UR10][R4.64] ;  /* 0x0000000a040b7981 */ /* 0x000ea8000c1e1900 */
[----:B------:R-:W3:Y:S04]  /*3860*/  LDG.E R14, desc[UR10][R4.64+0x400] ;  /* 0x0004000a040e7981 */ /* 0x000ee8000c1e1900 */
[----:B------:R-:W4:Y:S04]  /*3870*/  LDG.E R13, desc[UR10][R4.64+0x800] ;  /* 0x0008000a040d7981 */ /* 0x000f28000c1e1900 */
[----:B------:R-:W4:Y:S01]  /*3880*/  LDG.E R10, desc[UR10][R4.64+0xc00] ;  /* 0x000c000a040a7981 */ /* 0x000f22000c1e1900 */
[----:B------:R-:W-:-:S03]  /*3890*/  IADD3 R21, P0, PT, R21, UR14, RZ ;  /* 0x0000000e15157c10 */ /* 0x000fc6000ff1e0ff */
[----:B------:R1:W5:Y:S01]  /*38a0*/  LDG.E R3, desc[UR10][R4.64+0x1000] ;  /* 0x0010000a04037981 */ /* 0x000362000c1e1900 */
[----:B------:R-:W-:Y:S01]  /*38b0*/  IADD3.X R20, PT, PT, R20, UR15, RZ, P0, !PT ;  /* 0x0000000f14147c10 */ /* 0x000fe200087fe4ff */
[----:B------:R-:W-:Y:S01]  /*38c0*/  BSSY.RECONVERGENT B2, `(.L_x_534) ;  /* 0x000002a000027945 */ /* 0x000fe20003800200 */
[----:B------:R-:W-:Y:S01]  /*38d0*/  BAR.SYNC.DEFER_BLOCKING 0x0 ;  /* 0x0000000000007b1d */ /* 0x000fe20000010000 */
[C---:B------:R-:W-:Y:S02]  /*38e0*/  IADD3 R18, P3, PT, R21.reuse, 0x100, RZ ;  /* 0x0000010015127810 */ /* 0x040fe40007f7e0ff */
[C---:B------:R-:W-:Y:S02]  /*38f0*/  IADD3 R17, P4, PT, R21.reuse, 0x200, RZ ;  /* 0x0000020015117810 */ /* 0x040fe40007f9e0ff */
[----:B-1----:R-:W-:Y:S01]  /*3900*/  IADD3 R5, P6, PT, R21, 0x400, RZ ;  /* 0x0000040015057810 */ /* 0x002fe20007fde0ff */
[----:B------:R-:W-:Y:S01]  /*3910*/  IMAD.X R19, RZ, RZ, R20, P3 ;  /* 0x000000ffff137224 */ /* 0x000fe200018e0614 */
[----:B------:R-:W-:-:S03]  /*3920*/  ISETP.NE.AND P3, PT, R2, RZ, PT ;  /* 0x000000ff0200720c */ /* 0x000fc60003f65270 */
        /* <DEDUP_REMOVED lines=9> */
[--C-:B------:R-:W-:Y:S02]  /*39c0*/  IMAD.X R16, RZ, RZ, R20.reuse, P4 ;  /* 0x000000ffff107224 */ /* 0x100fe400020e0614 */
[----:B------:R-:W-:Y:S01]  /*39d0*/  IMAD.X R15, RZ, RZ, R20, P5 ;  /* 0x000000ffff0f7224 */ /* 0x000fe200028e0614 */
[----:B------:R-:W-:-:S07]  /*39e0*/  @P2 SEL R20, R23, R20, P0 ;  /* 0x0000001417142207 */ /* 0x000fce0000000000 */
        /* <DEDUP_REMOVED lines=10> */
[----:B------:R-:W-:Y:S02]  /*3a90*/  @P2 SEL R13, R14, R13, P0 ;  /* 0x0000000d0e0d2207 */ /* 0x000fe40000000000 */
[----:B------:R-:W-:Y:S02]  /*3aa0*/  @P2 SEL R17, R18, R17, P0 ;  /* 0x0000001112112207 */ /* 0x000fe40000000000 */
[----:B------:R-:W-:Y:S02]  /*3ab0*/  ISETP.GE.AND P1, PT, R13, R10, PT ;  /* 0x0000000a0d00720c */ /* 0x000fe40003f26270 */
[----:B------:R-:W-:Y:S01]  /*3ac0*/  @P2 SEL R16, R19, R16, P0 ;  /* 0x0000001013102207 */ /* 0x000fe20000000000 */
[----:B------:R-:W-:Y:S10]  /*3ad0*/  @P3 BRA `(.L_x_535) ;  /* 0x0000000000203947 */ /* 0x000ff40003800000 */
[----:B------:R-:W-:-:S05]  /*3ae0*/  IMAD.MOV.U32 R11, RZ, RZ, 0x500 ;  /* 0x00000500ff0b7424 */ /* 0x000fca00078e00ff */
[----:B------:R-:W2:Y:S01]  /*3af0*/  ATOMG.E.ADD.STRONG.GPU PT, R4, desc[UR10][R8.64], R11 ;  /* 0x8000000b080479a8 */ /* 0x000ea200081ef10a */
[----:B------:R-:W1:Y:S01]  /*3b00*/  S2UR UR5, SR_CgaCtaId ;  /* 0x00000000000579c3 */ /* 0x000e620000008800 */
[----:B------:R-:W-:Y:S02]  /*3b10*/  UMOV UR4, 0x400 ;  /* 0x0000040000047882 */ /* 0x000fe40000000000 */
[----:B-1----:R-:W-:-:S06]  /*3b20*/  ULEA UR4, UR5, UR4, 0x18 ;  /* 0x0000000405047291 */ /* 0x002fcc000f8ec0ff */
[----:B------:R-:W-:Y:S02]  /*3b30*/  IMAD.U32 R7, RZ, RZ, UR4 ;  /* 0x00000004ff077e24 */ /* 0x000fe4000f8e00ff */
[----:B--2---:R-:W-:-:S05]  /*3b40*/  VIADD R4, R4, UR6 ;  /* 0x0000000604047c36 */ /* 0x004fca0008000000 */
[----:B------:R1:W-:Y:S02]  /*3b50*/  STS [R7+0x98], R4 ;  /* 0x0000980407007388 */ /* 0x0003e40000000800 */
.L_x_535:
[----:B0-----:R-:W-:Y:S05]  /*3b60*/  BSYNC.RECONVERGENT B2 ;  /* 0x0000000000027941 */ /* 0x001fea0003800200 */
.L_x_534:
[----:B------:R-:W-:Y:S01]  /*3b70*/  BAR.SYNC.DEFER_BLOCKING 0x0 ;  /* 0x0000000000007b1d */ /* 0x000fe20000010000 */
[----:B------:R-:W-:Y:S01]  /*3b80*/  @P1 ISETP.GE.U32.AND P0, PT, R17, R12, PT ;  /* 0x0000000c1100120c */ /* 0x000fe20003f06070 */
[----:B-1----:R-:W-:-:S03]  /*3b90*/  IMAD.U32 R4, RZ, RZ, UR7 ;  /* 0x00000007ff047e24 */ /* 0x002fc6000f8e00ff */
[----:B------:R-:W-:-:S04]  /*3ba0*/  @P1 ISETP.GE.AND.EX P0, PT, R16, R15, PT, P0 ;  /* 0x0000000f1000120c */ /* 0x000fc80003f06300 */
[----:B------:R-:W-:-:S04]  /*3bb0*/  @P1 ISETP.LT.OR P0, PT, R10, R13, !P0 ;  /* 0x0000000d0a00120c */ /* 0x000fc80004701670 */
[----:B------:R-:W-:Y:S02]  /*3bc0*/  @P1 SEL R10, R13, R10, P0 ;  /* 0x0000000a0d0a1207 */ /* 0x000fe40000000000 */
[----:B------:R-:W-:Y:S02]  /*3bd0*/  @P1 SEL R12, R17, R12, P0 ;  /* 0x0000000c110c1207 */ /* 0x000fe40000000000 */
[----:B-----5:R-:W-:Y:S02]  /*3be0*/  ISETP.GE.AND P2, PT, R10, R3, PT ;  /* 0x000000030a00720c */ /* 0x020fe40003f46270 */
[----:B------:R-:W-:Y:S01]  /*3bf0*/  @P1 SEL R15, R16, R15, P0 ;  /* 0x0000000f100f1207 */ /* 0x000fe20000000000 */
[----:B------:R-:W0:Y:S10]  /*3c00*/  LDS R11, [R7+0x98] ;  /* 0x00009800070b7984 */ /* 0x000e340000000800 */
        /* <DEDUP_REMOVED lines=8> */
[----:B------:R-:W-:Y:S02]  /*3c90*/  IMAD.MOV.U32 R23, RZ, RZ, R6 ;  /* 0x000000ffff177224 */ /* 0x000fe400078e0006 */
[----:B0-----:R-:W-:-:S05]  /*3ca0*/  VIADD R13, R11, 0x500 ;  /* 0x000005000b0d7836 */ /* 0x001fca0000000000 */
[----:B------:R-:W-:-:S13]  /*3cb0*/  ISETP.GT.AND P0, PT, R13, R4, PT ;  /* 0x000000040d00720c */ /* 0x000fda0003f04270 */
[----:B------:R-:W-:Y:S05]  /*3cc0*/  @!P0 BRA `(.L_x_536) ;  /* 0xfffffff800d08947 */ /* 0x000fea000383ffff */
[----:B------:R-:W-:Y:S05]  /*3cd0*/  BSYNC.RECONVERGENT B1 ;  /* 0x0000000000017941 */ /* 0x000fea0003800200 */
.L_x_533:
[----:B------:R-:W-:Y:S01]  /*3ce0*/  ISETP.GE.AND P0, PT, R11, R4, PT ;  /* 0x000000040b00720c */ /* 0x000fe20003f06270 */
[----:B------:R-:W0:Y:S01]  /*3cf0*/  LDCU.64 UR6, c[0x0][0x388] ;  /* 0x00007100ff0677ac */ /* 0x000e220008000a00 */
[----:B------:R-:W-:Y:S01]  /*3d00*/  BSSY.RECONVERGENT B1, `(.L_x_530) ;  /* 0x0000097000017945 */ /* 0x000fe20003800200 */
[----:B------:R-:W1:Y:S10]  /*3d10*/  LDCU.64 UR4, c[0x0][0x388] ;  /* 0x00007100ff0477ac */ /* 0x000e740008000a00 */
[----:B------:R-:W-:Y:S05]  /*3d20*/  @P0 BRA `(.L_x_537) ;  /* 0x0000000800500947 */ /* 0x000fea0003800000 */
[----:B------:R-:W-:-:S05]  /*3d30*/  IMAD.IADD R7, R4, 0x1, -R11 ;  /* 0x0000000104077824 */ /* 0x000fca00078e0a0b */
[----:B------:R-:W-:-:S13]  /*3d40*/  ISETP.GE.AND P0, PT, R2, R7, PT ;  /* 0x000000070200720c */ /* 0x000fda0003f06270 */
[----:B------:R-:W-:Y:S05]  /*3d50*/  @P0 BRA `(.L_x_537) ;  /* 0x0000000800440947 */ /* 0x000fea0003800000 */
[----:B------:R-:W-:Y:S01]  /*3d60*/  LOP3.LUT R8, RZ, R2, RZ, 0x33, !PT ;  /* 0x00000002ff087212 */ /* 0x000fe200078e33ff */
[----:B------:R-:W-:Y:S03]  /*3d70*/  BSSY.RECONVERGENT B2, `(.L_x_538) ;  /* 0x000002a000027945 */ /* 0x000fe60003800200 */
[----:B------:R-:W-:-:S04]  /*3d80*/  IADD3 R14, PT, PT, -R11, R4, R8 ;  /* 0x000000040b0e7210 */ /* 0x000fc80007ffe108 */
[----:B------:R-:W-:-:S04]  /*3d90*/  LOP3.LUT R4, R14, 0x300, RZ, 0xc0, !PT ;  /* 0x000003000e047812 */ /* 0x000fc800078ec0ff */
[----:B------:R-:W-:Y:S01]  /*3da0*/  ISETP.NE.AND P0, PT, R4, 0x300, PT ;  /* 0x000003000400780c */ /* 0x000fe20003f05270 */
[----:B------:R-:W-:-:S12]  /*3db0*/  IMAD.MOV.U32 R4, RZ, RZ, R2 ;  /* 0x000000ffff047224 */ /* 0x000fd800078e0002 */
[----:B------:R-:W-:Y:S05]  /*3dc0*/  @!P0 BRA `(.L_x_539) ;  /* 0x0000000000908947 */ /* 0x000fea0003800000 */
[----:B------:R-:W2:Y:S01]  /*3dd0*/  LDC.64 R8, c[0x0][0x380] ;  /* 0x0000e000ff087b82 */ /* 0x000ea20000000a00 */
[----:B------:R-:W-:Y:S01]  /*3de0*/  LEA.HI R4, R14, 0x1, RZ, 0x18 ;  /* 0x000000010e047811 */ /* 0x000fe200078fc0ff */
[----:B------:R-:W-:-:S03]  /*3df0*/  IMAD.IADD R15, R2, 0x1, R11 ;  /* 0x00000001020f7824 */ /* 0x000fc600078e020b */
[----:B------:R-:W-:Y:S01]  /*3e00*/  LOP3.LUT R10, R4, 0x3, RZ, 0xc0, !PT ;  /* 0x00000003040a7812 */ /* 0x000fe200078ec0ff */
[----:B------:R-:W-:-:S04]  /*3e10*/  IMAD.MOV.U32 R4, RZ, RZ, R2 ;  /* 0x000000ffff047224 */ /* 0x000fc800078e0002 */
[----:B------:R-:W-:-:S07]  /*3e20*/  IMAD.MOV R10, RZ, RZ, -R10 ;  /* 0x000000ffff0a7224 */ /* 0x000fce00078e0a0a */
.L_x_542:
[----:B--2---:R-:W-:-:S06]  /*3e30*/  IMAD.WIDE R12, R15, 0x4, R8 ;  /* 0x000000040f0c7825 */ /* 0x004fcc00078e0208 */
[----:B------:R-:W2:Y:S01]  /*3e40*/  LDG.E R13, desc[UR10][R12.64] ;  /* 0x0000000a0c0d7981 */ /* 0x000ea2000c1e1900 */
[C---:B-1----:R-:W-:Y:S01]  /*3e50*/  IADD3 R19, P1, PT, R15.reuse, UR4, RZ ;  /* 0x000000040f137c10 */ /* 0x042fe2000ff3e0ff */
[----:B------:R-:W-:Y:S01]  /*3e60*/  VIADD R10, R10, 0x1 ;  /* 0x000000010a0a7836 */ /* 0x000fe20000000000 */
[----:B------:R-:W-:Y:S01]  /*3e70*/  BSSY.RECONVERGENT B3, `(.L_x_540) ;  /* 0x0000016000037945 */ /* 0x000fe20003800200 */
[----:B------:R-:W-:Y:S01]  /*3e80*/  IMAD.MOV.U32 R16, RZ, RZ, R5 ;  /* 0x000000ffff107224 */ /* 0x000fe200078e0005 */
[----:B------:R-:W-:Y:S01]  /*3e90*/  LEA.HI.X.SX32 R20, R15, UR5, 0x1, P1 ;  /* 0x000000050f147c11 */ /* 0x000fe200088f0eff */
[----:B------:R-:W-:Y:S01]  /*3ea0*/  IMAD.MOV.U32 R17, RZ, RZ, R6 ;  /* 0x000000ffff117224 */ /* 0x000fe200078e0006 */
[----:B------:R-:W-:Y:S01]  /*3eb0*/  ISETP.NE.AND P2, PT, R10, RZ, PT ;  /* 0x000000ff0a00720c */ /* 0x000fe20003f45270 */
[----:B------:R-:W-:Y:S02]  /*3ec0*/  IMAD.MOV.U32 R18, RZ, RZ, R3 ;  /* 0x000000ffff127224 */ /* 0x000fe400078e0003 */
        /* <DEDUP_REMOVED lines=16> */
.L_x_541:
[----:B0-----:R-:W-:Y:S05]  /*3fd0*/  BSYNC.RECONVERGENT B3 ;  /* 0x0000000000037941 */ /* 0x001fea0003800200 */
.L_x_540:
[----:B------:R-:W-:Y:S02]  /*3fe0*/  VIADD R4, R4, 0x100 ;  /* 0x0000010004047836 */ /* 0x000fe40000000000 */
[----:B------:R-:W-:Y:S01]  /*3ff0*/  VIADD R15, R15, 0x100 ;  /* 0x000001000f0f7836 */ /* 0x000fe20000000000 */
[----:B------:R-:W-:Y:S06]  /*4000*/  @P2 BRA `(.L_x_542) ;  /* 0xfffffffc00882947 */ /* 0x000fec000383ffff */
.L_x_539:
[----:B01----:R-:W-:Y:S05]  /*4010*/  BSYNC.RECONVERGENT B2 ;  /* 0x0000000000027941 */ /* 0x003fea0003800200 */
.L_x_538:
[----:B------:R-:W-:-:S13]  /*4020*/  ISETP.GE.U32.AND P0, PT, R14, 0x300, PT ;  /* 0x000003000e00780c */ /* 0x000fda0003f06070 */
[----:B------:R-:W-:Y:S05]  /*4030*/  @!P0 BRA `(.L_x_537) ;  /* 0x00000004008c8947 */ /* 0x000fea0003800000 */
[----:B------:R-:W0:Y:S01]  /*4040*/  LDC.64 R8, c[0x0][0x380] ;  /* 0x0000e000ff087b82 */ /* 0x000e220000000a00 */
[----:B------:R-:W-:-:S04]  /*4050*/  IMAD.IADD R11, R4, 0x1, R11 ;  /* 0x00000001040b7824 */ /* 0x000fc800078e020b */
[C---:B------:R-:W-:Y:S02]  /*4060*/  VIADD R20, R11.reuse, 0x100 ;  /* 0x000001000b147836 */ /* 0x040fe40000000000 */
[C---:B------:R-:W-:Y:S02]  /*4070*/  VIADD R19, R11.reuse, 0x200 ;  /* 0x000002000b137836 */ /* 0x040fe40000000000 */
[----:B------:R-:W-:Y:S01]  /*4080*/  VIADD R18, R11, 0x300 ;  /* 0x000003000b127836 */ /* 0x000fe20000000000 */
[----:B0-----:R-:W-:-:S05]  /*4090*/  IADD3 R8, P0, PT, R8, 0x800, RZ ;  /* 0x0000080008087810 */ /* 0x001fca0007f1e0ff */
[----:B------:R-:W-:-:S08]  /*40a0*/  IMAD.X R9, RZ, RZ, R9, P0 ;  /* 0x000000ffff097224 */ /* 0x000fd000000e0609 */
.L_x_551:
[----:B------:R-:W-:-:S05]  /*40b0*/  IMAD.WIDE R14, R11, 0x4, R8 ;  /* 0x000000040b0e7825 */ /* 0x000fca00078e0208 */
[----:B------:R-:W2:Y:S04]  /*40c0*/  LDG.E R24, desc[UR10][R14.64+-0x800] ;  /* 0xfff8000a0e187981 */ /* 0x000ea8000c1e1900 */
[----:B------:R0:W5:Y:S04]  /*40d0*/  LDG.E R26, desc[UR10][R14.64+-0x400] ;  /* 0xfffc000a0e1a7981 */ /* 0x000168000c1e1900 */
        /* <DEDUP_REMOVED lines=21> */
.L_x_544:
[----:B------:R-:W-:Y:S05]  /*4230*/  BSYNC.RECONVERGENT B2 ;  /* 0x0000000000027941 */ /* 0x000fea0003800200 */
.L_x_543:
        /* <DEDUP_REMOVED lines=19> */
.L_x_546:
[----:B------:R-:W-:Y:S05]  /*4370*/  BSYNC.RECONVERGENT B2 ;  /* 0x0000000000027941 */ /* 0x000fea0003800200 */
.L_x_545:
[----:B------:R-:W-:Y:S01]  /*4380*/  ISETP.GE.AND P0, PT, R3, R10, PT ;  /* 0x0000000a0300720c */ /* 0x000fe20003f06270 */
[----:B------:R-:W-:Y:S01]  /*4390*/  BSSY.RECONVERGENT B2, `(.L_x_547) ;  /* 0x0000013000027945 */ /* 0x000fe20003800200 */
[C---:B------:R-:W-:Y:S01]  /*43a0*/  IADD3 R16, P1, PT, R19.reuse, UR6, RZ ;  /* 0x0000000613107c10 */ /* 0x040fe2000ff3e0ff */
        /* <DEDUP_REMOVED lines=17> */
.L_x_548:
[----:B------:R-:W-:Y:S05]  /*44c0*/  BSYNC.RECONVERGENT B2 ;  /* 0x0000000000027941 */ /* 0x000fea0003800200 */
.L_x_547:
        /* <DEDUP_REMOVED lines=18> */
.L_x_550:
[----:B------:R-:W-:Y:S05]  /*45f0*/  BSYNC.RECONVERGENT B2 ;  /* 0x0000000000027941 */ /* 0x000fea0003800200 */
.L_x_549:
[----:B------:R-:W-:Y:S02]  /*4600*/  VIADD R4, R4, 0x400 ;  /* 0x0000040004047836 */ /* 0x000fe40000000000 */
[----:B------:R-:W-:Y:S02]  /*4610*/  VIADD R20, R20, 0x400 ;  /* 0x0000040014147836 */ /* 0x000fe40000000000 */
[----:B------:R-:W-:Y:S01]  /*4620*/  VIADD R19, R19, 0x400 ;  /* 0x0000040013137836 */ /* 0x000fe20000000000 */
[----:B------:R-:W-:Y:S01]  /*4630*/  ISETP.GE.AND P0, PT, R4, R7, PT ;  /* 0x000000070400720c */ /* 0x000fe20003f06270 */
[----:B------:R-:W-:Y:S02]  /*4640*/  VIADD R18, R18, 0x400 ;  /* 0x0000040012127836 */ /* 0x000fe40000000000 */
[----:B------:R-:W-:-:S10]  /*4650*/  VIADD R11, R11, 0x400 ;  /* 0x000004000b0b7836 */ /* 0x000fd40000000000 */
[----:B------:R-:W-:Y:S05]  /*4660*/  @!P0 BRA `(.L_x_551) ;  /* 0xfffffff800908947 */ /* 0x000fea000383ffff */
.L_x_537:
[----:B01----:R-:W-:Y:S05]  /*4670*/  BSYNC.RECONVERGENT B1 ;  /* 0x0000000000017941 */ /* 0x003fea0003800200 */
.L_x_530:
        /* <DEDUP_REMOVED lines=31> */
.L_x_553:
[----:B------:R-:W-:Y:S05]  /*4870*/  BSYNC.RECONVERGENT B1 ;  /* 0x0000000000017941 */ /* 0x000fea0003800200 */
.L_x_552:
        /* <DEDUP_REMOVED lines=24> */
.L_x_555:
[----:B------:R-:W-:Y:S05]  /*4a00*/  BSYNC.RECONVERGENT B1 ;  /* 0x0000000000017941 */ /* 0x000fea0003800200 */
.L_x_554:
[----:B---3--:R3:W4:Y:S01]  /*4a10*/  SHFL.DOWN PT, R10, R3, 0x4, 0x1f ;  /* 0x08801f00030a7f89 */ /* 0x00872200000e0000 */
[----:B------:R-:W-:Y:S01]  /*4a20*/  BSSY.RECONVERGENT B1, `(.L_x_556) ;  /* 0x0000017000017945 */ /* 0x000fe20003800200 */
[----:B0-----:R-:W-:Y:S02]  /*4a30*/  IMAD.MOV.U32 R4, RZ, RZ, R3 ;  /* 0x000000ffff047224 */ /* 0x001fe400078e0003 */
[----:B------:R3:W0:Y:S01]  /*4a40*/  SHFL.DOWN PT, R12, R5, 0x4, 0x1f ;  /* 0x08801f00050c7f89 */ /* 0x00062200000e0000 */
[----:B--2---:R-:W-:Y:S02]  /*4a50*/  IMAD.MOV.U32 R6, RZ, RZ, R5 ;  /* 0x000000ffff067224 */ /* 0x004fe400078e0005 */
[----:B------:R-:W-:Y:S01]  /*4a60*/  IMAD.MOV.U32 R7, RZ, RZ, R8 ;  /* 0x000000ffff077224 */ /* 0x000fe200078e0008 */
[----:B------:R3:W2:Y:S01]  /*4a70*/  SHFL.DOWN PT, R9, R8, 0x4, 0x1f ;  /* 0x08801f0008097f89 */ /* 0x0006a200000e0000 */
        /* <DEDUP_REMOVED lines=17> */
.L_x_557:
[----:B------:R-:W-:Y:S05]  /*4b90*/  BSYNC.RECONVERGENT B1 ;  /* 0x0000000000017941 */ /* 0x000fea0003800200 */
.L_x_556:
[----:B-1----:R1:W0:Y:S01]  /*4ba0*/  SHFL.DOWN PT, R11, R4, 0x8, 0x1f ;  /* 0x09001f00040b7f89 */ /* 0x00222200000e0000 */
[----:B------:R-:W-:Y:S01]  /*4bb0*/  BSSY.RECONVERGENT B1, `(.L_x_558) ;  /* 0x0000017000017945 */ /* 0x000fe20003800200 */
[----:B---3--:R-:W-:Y:S02]  /*4bc0*/  IMAD.MOV.U32 R3, RZ, RZ, R4 ;  /* 0x000000ffff037224 */ /* 0x008fe400078e0004 */
[----:B------:R1:W3:Y:S01]  /*4bd0*/  SHFL.DOWN PT, R13, R6, 0x8, 0x1f ;  /* 0x09001f00060d7f89 */ /* 0x0002e200000e0000 */
[----:B------:R-:W-:Y:S02]  /*4be0*/  IMAD.MOV.U32 R5, RZ, RZ, R6 ;  /* 0x000000ffff057224 */ /* 0x000fe400078e0006 */
[----:B--2---:R-:W-:Y:S01]  /*4bf0*/  IMAD.MOV.U32 R9, RZ, RZ, R7 ;  /* 0x000000ffff097224 */ /* 0x004fe200078e0007 */
[----:B------:R1:W2:Y:S01]  /*4c00*/  SHFL.DOWN PT, R8, R7, 0x8, 0x1f ;  /* 0x09001f0007087f89 */ /* 0x0002a200000e0000 */
[----:B------:R-:W-:Y:S05]  /*4c10*/  @P4 BRA `(.L_x_559) ;  /* 0x0000000000404947 */ /* 0x000fea0003800000 */
[----:B0-----:R-:W-:Y:S01]  /*4c20*/  ISETP.GE.AND P0, PT, R4, R11, PT ;  /* 0x0000000b0400720c */ /* 0x001fe20003f06270 */
[----:B------:R-:W-:Y:S02]  /*4c30*/  IMAD.MOV.U32 R3, RZ, RZ, R11 ;  /* 0x000000ffff037224 */ /* 0x000fe400078e000b */
[----:B---3--:R-:W-:Y:S02]  /*4c40*/  IMAD.MOV.U32 R5, RZ, RZ, R13 ;  /* 0x000000ffff057224 */ /* 0x008fe400078e000d */
        /* <DEDUP_REMOVED lines=13> */
.L_x_559:
[----:B------:R-:W-:Y:S05]  /*4d20*/  BSYNC.RECONVERGENT B1 ;  /* 0x0000000000017941 */ /* 0x000fea0003800200 */
.L_x_558:
[----:B-1----:R1:W1:Y:S01]  /*4d30*/  SHFL.DOWN PT, R4, R3, 0x10, 0x1f ;  /* 0x0a001f0003047f89 */ /* 0x00226200000e0000 */
[----:B------:R-:W-:Y:S01]  /*4d40*/  BSSY.RECONVERGENT B1, `(.L_x_560) ;  /* 0x0000017000017945 */ /* 0x000fe20003800200 */
[----:B------:R-:W-:Y:S02]  /*4d50*/  IMAD.MOV.U32 R6, RZ, RZ, R3 ;  /* 0x000000ffff067224 */ /* 0x000fe400078e0003 */
[----:B----4-:R4:W1:Y:S01]  /*4d60*/  SHFL.DOWN PT, R10, R5, 0x10, 0x1f ;  /* 0x0a001f00050a7f89 */ /* 0x01086200000e0000 */
[----:B------:R-:W-:Y:S02]  /*4d70*/  IMAD.MOV.U32 R7, RZ, RZ, R5 ;  /* 0x000000ffff077224 */ /* 0x000fe400078e0005 */
[----:B--2---:R-:W-:Y:S01]  /*4d80*/  IMAD.MOV.U32 R8, RZ, RZ, R9 ;  /* 0x000000ffff087224 */ /* 0x004fe200078e0009 */
[----:B0-----:R4:W0:Y:S01]  /*4d90*/  SHFL.DOWN PT, R12, R9, 0x10, 0x1f ;  /* 0x0a001f00090c7f89 */ /* 0x00182200000e0000 */
        /* <DEDUP_REMOVED lines=17> */
.L_x_561:
[----:B------:R-:W-:Y:S05]  /*4eb0*/  BSYNC.RECONVERGENT B1 ;  /* 0x0000000000017941 */ /* 0x000fea0003800200 */
.L_x_560:
[----:B------:R-:W-:Y:S04]  /*4ec0*/  BSSY.RECONVERGENT B1, `(.L_x_562) ;  /* 0x000000c000017945 */ /* 0x000fe80003800200 */
[----:B------:R-:W-:Y:S05]  /*4ed0*/  @P2 BRA `(.L_x_563) ;  /* 0x0000000000282947 */ /* 0x000fea0003800000 */
[----:B----4-:R-:W2:Y:S01]  /*4ee0*/  S2R R5, SR_CgaCtaId ;  /* 0x0000000000057919 */ /* 0x010ea20000008800 */
[----:B-1----:R-:W-:Y:S02]  /*4ef0*/  MOV R4, 0x400 ;  /* 0x0000040000047802 */ /* 0x002fe40000000f00 */
[----:B------:R-:W-:-:S04]  /*4f00*/  SHF.R.U32.HI R3, RZ, 0x1, R2 ;  /* 0x00000001ff037819 */ /* 0x000fc80000011602 */
[----:B------:R-:W-:Y:S02]  /*4f10*/  LOP3.LUT R3, R3, 0x1f0, RZ, 0xc0, !PT ;  /* 0x000001f003037812 */ /* 0x000fe400078ec0ff */
[----:B--2---:R-:W-:Y:S01]  /*4f20*/  LEA R4, R5, R4, 0x18 ;  /* 0x0000000405047211 */ /* 0x004fe200078ec0ff */
[----:B------:R-:W-:-:S04]  /*4f30*/  IMAD.MOV.U32 R5, RZ, RZ, R8 ;  /* 0x000000ffff057224 */ /* 0x000fc800078e0008 */
[----:B------:R-:W-:Y:S02]  /*4f40*/  IMAD.IADD R3, R3, 0x1, R4 ;  /* 0x0000000103037824 */ /* 0x000fe400078e0204 */
[----:B------:R-:W-:-:S03]  /*4f50*/  IMAD.MOV.U32 R4, RZ, RZ, R7 ;  /* 0x000000ffff047224 */ /* 0x000fc600078e0007 */
[----:B------:R2:W-:Y:S04]  /*4f60*/  STS [R3+0x8], R6 ;  /* 0x0000080603007388 */ /* 0x0005e80000000800 */
[----:B------:R2:W-:Y:S02]  /*4f70*/  STS.64 [R3+0x10], R4 ;  /* 0x0000100403007388 */ /* 0x0005e40000000a00 */
.L_x_563:
[----:B------:R-:W-:Y:S05]  /*4f80*/  BSYNC.RECONVERGENT B1 ;  /* 0x0000000000017941 */ /* 0x000fea0003800200 */
.L_x_562:
        /* <DEDUP_REMOVED lines=27> */
.L_x_565:
[----:B------:R-:W-:Y:S05]  /*5140*/  BSYNC.RECONVERGENT B1 ;  /* 0x0000000000017941 */ /* 0x000fea0003800200 */
.L_x_564:
        /* <DEDUP_REMOVED lines=27> */
.L_x_567:
[----:B------:R-:W-:Y:S05]  /*5300*/  BSYNC.RECONVERGENT B1 ;  /* 0x0000000000017941 */ /* 0x000fea0003800200 */
.L_x_566:
        /* <DEDUP_REMOVED lines=17> */
.L_x_569:
[----:B------:R-:W-:Y:S05]  /*5420*/  BSYNC.RECONVERGENT B1 ;  /* 0x0000000000017941 */ /* 0x000fea0003800200 */
.L_x_568:
        /* <DEDUP_REMOVED lines=17> */
.L_x_571:
[----:B------:R-:W-:Y:S05]  /*5540*/  BSYNC.RECONVERGENT B1 ;  /* 0x0000000000017941 */ /* 0x000fea0003800200 */
.L_x_570:
        /* <DEDUP_REMOVED lines=17> */
.L_x_573:
[----:B------:R-:W-:Y:S05]  /*5660*/  BSYNC.RECONVERGENT B1 ;  /* 0x0000000000017941 */ /* 0x000fea0003800200 */
.L_x_572:
        /* <DEDUP_REMOVED lines=17> */
.L_x_575:
[----:B------:R-:W-:Y:S05]  /*5780*/  BSYNC.RECONVERGENT B1 ;  /* 0x0000000000017941 */ /* 0x000fea0003800200 */
.L_x_574:
        /* <DEDUP_REMOVED lines=16> */
.L_x_493:
[----:B------:R-:W-:Y:S05]  /*5890*/  BSYNC.RECONVERGENT B0 ;  /* 0x0000000000007941 */ /* 0x000fea0003800200 */
.L_x_460:
[----:B------:R-:W-:Y:S05]  /*58a0*/  @P2 EXIT ;  /* 0x000000000000294d */ /* 0x000fea0003800000 */
[----:B-1234-:R-:W1:Y:S01]  /*58b0*/  LDC.64 R2, c[0x0][0x390] ;  /* 0x0000e400ff027b82 */ /* 0x01ee620000000a00 */
[----:B0-----:R-:W-:Y:S02]  /*58c0*/  IMAD.MOV.U32 R9, RZ, RZ, R8 ;  /* 0x000000ffff097224 */ /* 0x001fe400078e0008 */
[----:B------:R-:W-:Y:S02]  /*58d0*/  IMAD.MOV.U32 R8, RZ, RZ, R7 ;  /* 0x000000ffff087224 */ /* 0x000fe400078e0007 */
[----:B-1----:R-:W-:-:S05]  /*58e0*/  IMAD.WIDE.U32 R2, R0, 0x10, R2 ;  /* 0x0000001000027825 */ /* 0x002fca00078e0002 */
[----:B------:R-:W-:Y:S04]  /*58f0*/  STG.E.64 desc[UR10][R2.64+0x8], R8 ;  /* 0x0000080802007986 */ /* 0x000fe8000c101b0a */
[----:B------:R-:W-:Y:S01]  /*5900*/  STG.E desc[UR10][R2.64], R6 ;  /* 0x0000000602007986 */ /* 0x000fe2000c10190a */
[----:B------:R-:W-:Y:S05]  /*5910*/  EXIT ;  /* 0x000000000000794d */ /* 0x000fea0003800000 */
.L_x_576:
        /* <DEDUP_REMOVED lines=14> */
.L_x_876:


//--------------------- .text._ZN6thrust24THRUST_300001_SM_1000_NS8cuda_cub4core6detail13_kernel_agentINS1_8__reduce11ReduceAgentINS0_12zip_iteratorIN4cuda3std3__45tupleIJNS0_10device_ptrIiEENS0_17counting_iteratorIlNS0_11use_defaultESF_SF_EEEEEEEPNSB_IJilEEESJ_iNS1_9__extrema9arg_max_fIilNSA_4lessIiEEEEEEJSI_SK_iSP_EEEvDpT0_ --------------------------
	.section	.text._ZN6thrust24THRUST_300001_SM_1000_NS8cuda_cub4core6detail13_kernel_agentINS1_8__reduce11ReduceAgentINS0_12zip_iteratorIN4cuda3std3__45tupleIJNS0_10device_ptrIiEENS0_17counting_iteratorIlNS0_11use_defaultESF_SF_EEEEEEEPNSB_IJilEEESJ_iNS1_9__extrema9arg_max_fIilNSA_4lessIiEEEEEEJSI_SK_iSP_EEEvDpT0_,"ax",@progbits
	.align	128
        .global         _ZN6thrust24THRUST_300001_SM_1000_NS8cuda_cub4core6detail13_kernel_agentINS1_8__reduce11ReduceAgentINS0_12zip_iteratorIN4cuda3std3__45tupleIJNS0_10device_ptrIiEENS0_17counting_iteratorIlNS0_11use_defaultESF_SF_EEEEEEEPNSB_IJilEEESJ_iNS1_9__extrema9arg_max_fIilNSA_4lessIiEEEEEEJSI_SK_iSP_EEEvDpT0_
        .type           _ZN6thrust24THRUST_300001_SM_1000_NS8cuda_cub4core6detail13_kernel_agentINS1_8__reduce11ReduceAgentINS0_12zip_iteratorIN4cuda3std3__45tupleIJNS0_10device_ptrIiEENS0_17counting_iteratorIlNS0_11use_defaultESF_SF_EEEEEEEPNSB_IJilEEESJ_iNS1_9__extrema9arg_max_fIilNSA_4lessIiEEEEEEJSI_SK_iSP_EEEvDpT0_,@function
        .size           _ZN6thrust24THRUST_300001_SM_1000_NS8cuda_cub4core6detail13_kernel_agentINS1_8__reduce11ReduceAgentINS0_12zip_iteratorIN4cuda3std3__45tupleIJNS0_10device_ptrIiEENS0_17counting_iteratorIlNS0_11use_defaultESF_SF_EEEEEEEPNSB_IJilEEESJ_iNS1_9__extrema9arg_max_fIilNSA_4lessIiEEEEEEJSI_SK_iSP_EEEvDpT0_,(.L_x_877 - _ZN6thrust24THRUST_300001_SM_1000_NS8cuda_cub4core6detail13_kernel_agentINS1_8__reduce11ReduceAgentINS0_12zip_iteratorIN4cuda3std3__45tupleIJNS0_10device_ptrIiEENS0_17counting_iteratorIlNS0_11use_defaultESF_SF_EEEEEEEPNSB_IJilEEESJ_iNS1_9__extrema9arg_max_fIilNSA_4lessIiEEEEEEJSI_SK_iSP_EEEvDpT0_)
        .other          _ZN6thrust24THRUST_300001_SM_1000_NS8cuda_cub4core6detail13_kernel_agentINS1_8__reduce11ReduceAgentINS0_12zip_iteratorIN4cuda3std3__45tupleIJNS0_10device_ptrIiEENS0_17counting_iteratorIlNS0_11use_defaultESF_SF_EEEEEEEPNSB_IJilEEESJ_iNS1_9__extrema9arg_max_fIilNSA_4lessIiEEEEEEJSI_SK_iSP_EEEvDpT0_,@"STO_CUDA_ENTRY STV_DEFAULT"
_ZN6thrust24THRUST_300001_SM_1000_NS8cuda_cub4core6detail13_kernel_agentINS1_8__reduce11ReduceAgentINS0_12zip_iteratorIN4cuda3std3__45tupleIJNS0_10device_ptrIiEENS0_17counting_iteratorIlNS0_11use_defaultESF_SF_EEEEEEEPNSB_IJilEEESJ_iNS1_9__extrema9arg_max_fIilNSA_4lessIiEEEEEEJSI_SK_iSP_EEEvDpT0_:
.text._ZN6thrust24THRUST_300001_SM_1000_NS8cuda_cub4core6detail13_kernel_agentINS1_8__reduce11ReduceAgentINS0_12zip_iteratorIN4cuda3std3__45tupleIJNS0_10device_ptrIiEENS0_17counting_iteratorIlNS0_11use_defaultESF_SF_EEEEEEEPNSB_IJilEEESJ_iNS1_9__extrema9arg_max_fIilNSA_4lessIiEEEEEEJSI_SK_iSP_EEEvDpT0_:
        /* <DEDUP_REMOVED lines=23> */
.L_x_580:
[----:B0-----:R-:W-:Y:S05]  /*0170*/  BSYNC.RECONVERGENT B1 ;  /* 0x0000000000017941 */ /* 0x001fea0003800200 */
.L_x_579:
        /* <DEDUP_REMOVED lines=17> */
.L_x_587:
        /* <DEDUP_REMOVED lines=24> */
.L_x_586:
[----:B------:R-:W-:Y:S05]  /*0410*/  BSYNC.RECONVERGENT B3 ;  /* 0x0000000000037941 */ /* 0x000fea0003800200 */
.L_x_585:
[----:B------:R-:W-:Y:S01]  /*0420*/  IADD3 R5, P0, PT, R5, 0x100, RZ ;  /* 0x0000010005057810 */ /* 0x000fe20007f1e0ff */
[----:B------:R-:W-:Y:S02]  /*0430*/  VIADD R9, R9, 0x100 ;  /* 0x0000010009097836 */ /* 0x000fe40000000000 */
[----:B------:R-:W-:Y:S02]  /*0440*/  IMAD.X R3, RZ, RZ, R3, P3 ;  /* 0x000000ffff037224 */ /* 0x000fe400018e0603 */
[----:B------:R-:W-:Y:S01]  /*0450*/  IMAD.X R10, RZ, RZ, R10, P0 ;  /* 0x000000ffff0a7224 */ /* 0x000fe200000e060a */
[----:B------:R-:W-:Y:S07]  /*0460*/  @P2 BRA `(.L_x_587) ;  /* 0xfffffffc00882947 */ /* 0x000fee000383ffff */
.L_x_584:
[----:B------:R-:W-:Y:S05]  /*0470*/  BSYNC.RECONVERGENT B2 ;  /* 0x0000000000027941 */ /* 0x000fea0003800200 */
.L_x_583:
[----:B------:R-:W-:-:S13]  /*0480*/  ISETP.GE.U32.AND P0, PT, R11, 0x300, PT ;  /* 0x000003000b00780c */ /* 0x000fda0003f06070 */
[----:B------:R-:W-:Y:S05]  /*0490*/  @!P0 BRA `(.L_x_582) ;  /* 0x00000004007c8947 */ /* 0x000fea0003800000 */
[----:B------:R-:W0:Y:S01]  /*04a0*/  LDC.64 R4, c[0x0][0x380] ;  /* 0x0000e000ff047b82 */ /* 0x000e220000000a00 */
[----:B------:R-:W-:-:S07]  /*04b0*/  VIADD R10, R9, 0x200 ;  /* 0x00000200090a7836 */ /* 0x000fce0000000000 */
[----:B------:R-:W1:Y:S02]  /*04c0*/  LDC.64 R2, c[0x0][0x388] ;  /* 0x0000e200ff027b82 */ /* 0x000e640000000a00 */
.L_x_596:
        /* <DEDUP_REMOVED lines=26> */
.L_x_589:
[----:B------:R-:W-:Y:S05]  /*0670*/  BSYNC.RECONVERGENT B2 ;  /* 0x0000000000027941 */ /* 0x000fea0003800200 */
.L_x_588:
        /* <DEDUP_REMOVED lines=20> */
.L_x_591:
[----:B------:R-:W-:Y:S05]  /*07c0*/  BSYNC.RECONVERGENT B2 ;  /* 0x0000000000027941 */ /* 0x000fea0003800200 */
.L_x_590:
        /* <DEDUP_REMOVED lines=20> */
.L_x_593:
[----:B------:R-:W-:Y:S05]  /*0910*/  BSYNC.RECONVERGENT B2 ;  /* 0x0000000000027941 */ /* 0x000fea0003800200 */
.L_x_592:
        /* <DEDUP_REMOVED lines=18> */
.L_x_595:
[----:B------:R-:W-:Y:S05]  /*0a40*/  BSYNC.RECONVERGENT B2 ;  /* 0x0000000000027941 */ /* 0x000fea0003800200 */
.L_x_594:
[C---:B------:R-:W-:Y:S02]  /*0a50*/  VIADD R9, R10.reuse, 0x200 ;  /* 0x000002000a097836 */ /* 0x040fe40000000000 */
[----:B------:R-:W-:-:S03]  /*0a60*/  VIADD R10, R10, 0x400 ;  /* 0x000004000a0a7836 */ /* 0x000fc60000000000 */
[----:B------:R-:W-:-:S13]  /*0a70*/  ISETP.GE.AND P0, PT, R9, UR5, PT ;  /* 0x0000000509007c0c */ /* 0x000fda000bf06270 */
[----:B------:R-:W-:Y:S05]  /*0a80*/  @!P0 BRA `(.L_x_596) ;  /* 0xfffffff800908947 */ /* 0x000fea000383ffff */
.L_x_582:
[----:B------:R-:W-:Y:S05]  /*0a90*/  BSYNC.RECONVERGENT B1 ;  /* 0x0000000000017941 */ /* 0x000fea0003800200 */
.L_x_581:
        /* <DEDUP_REMOVED lines=31> */
.L_x_599:
[----:B------:R-:W-:Y:S05]  /*0c90*/  BSYNC.RECONVERGENT B1 ;  /* 0x0000000000017941 */ /* 0x000fea0003800200 */
.L_x_598:
        /* <DEDUP_REMOVED lines=27> */
.L_x_601:
[----:B------:R-:W-:Y:S05]  /*0e50*/  BSYNC.RECONVERGENT B1 ;  /* 0x0000000000017941 */ /* 0x000fea0003800200 */
.L_x_600:
        /* <DEDUP_REMOVED lines=24> */
.L_x_603:
[----:B------:R-:W-:Y:S05]  /*0fe0*/  BSYNC.RECONVERGENT B1 ;  /* 0x0000000000017941 */ /* 0x000fea0003800200 */
.L_x_602:
        /* <DEDUP_REMOVED lines=24> */
.L_x_605:
[----:B------:R-:W-:Y:S05]  /*1170*/  BSYNC.RECONVERGENT B1 ;  /* 0x0000000000017941 */ /* 0x000fea0003800200 */
.L_x_604:
        /* <DEDUP_REMOVED lines=24> */
.L_x_607:
[----:B------:R-:W-:Y:S05]  /*1300*/  BSYNC.RECONVERGENT B1 ;  /* 0x0000000000017941 */ /* 0x000fea0003800200 */
.L_x_606:
        /* <DEDUP_REMOVED lines=12> */
.L_x_609:
[----:B------:R-:W-:Y:S05]  /*13d0*/  BSYNC.RECONVERGENT B1 ;  /* 0x0000000000017941 */ /* 0x000fea0003800200 */
.L_x_608:
        /* <DEDUP_REMOVED lines=27> */
.L_x_612:
[----:B------:R-:W-:Y:S05]  /*1590*/  BSYNC.RECONVERGENT B1 ;  /* 0x0000000000017941 */ /* 0x000fea0003800200 */
.L_x_611:
        /* <DEDUP_REMOVED lines=27> */
.L_x_614:
[----:B------:R-:W-:Y:S05]  /*1750*/  BSYNC.RECONVERGENT B1 ;  /* 0x0000000000017941 */ /* 0x000fea0003800200 */
.L_x_613:
        /* <DEDUP_REMOVED lines=17> */
.L_x_616:
[----:B------:R-:W-:Y:S05]  /*1870*/  BSYNC.RECONVERGENT B1 ;  /* 0x0000000000017941 */ /* 0x000fea0003800200 */
.L_x_615:
        /* <DEDUP_REMOVED lines=17> */
.L_x_618:
[----:B------:R-:W-:Y:S05]  /*1990*/  BSYNC.RECONVERGENT B1 ;  /* 0x0000000000017941 */ /* 0x000fea0003800200 */
.L_x_617:
        /* <DEDUP_REMOVED lines=17> */
.L_x_620:
[----:B------:R-:W-:Y:S05]  /*1ab0*/  BSYNC.RECONVERGENT B1 ;  /* 0x0000000000017941 */ /* 0x000fea0003800200 */
.L_x_619:
        /* <DEDUP_REMOVED lines=17> */
.L_x_622:
[----:B------:R-:W-:Y:S05]  /*1bd0*/  BSYNC.RECONVERGENT B1 ;  /* 0x0000000000017941 */ /* 0x000fea0003800200 */
.L_x_621:
        /* <DEDUP_REMOVED lines=18> */
.L_x_597:
        /* <DEDUP_REMOVED lines=41> */
.L_x_624:
[----:B------:R-:W-:Y:S05]  /*1f90*/  BSYNC.RECONVERGENT B1 ;  /* 0x0000000000017941 */ /* 0x000fea0003800200 */
.L_x_623:
        /* <DEDUP_REMOVED lines=24> */
.L_x_626:
[----:B------:R-:W-:Y:S05]  /*2120*/  BSYNC.RECONVERGENT B1 ;  /* 0x0000000000017941 */ /* 0x000fea0003800200 */
.L_x_625:
        /* <DEDUP_REMOVED lines=24> */
.L_x_628:
[----:B------:R-:W-:Y:S05]  /*22b0*/  BSYNC.RECONVERGENT B1 ;  /* 0x0000000000017941 */ /* 0x000fea0003800200 */
.L_x_627:
        /* <DEDUP_REMOVED lines=24> */
.L_x_630:
[----:B------:R-:W-:Y:S05]  /*2440*/  BSYNC.RECONVERGENT B1 ;  /* 0x0000000000017941 */ /* 0x000fea0003800200 */
.L_x_629:
        /* <DEDUP_REMOVED lines=24> */
.L_x_632:
[----:B------:R-:W-:Y:S05]  /*25d0*/  BSYNC.RECONVERGENT B1 ;  /* 0x0000000000017941 */ /* 0x000fea0003800200 */
.L_x_631:
        /* <DEDUP_REMOVED lines=12> */
.L_x_634:
[----:B------:R-:W-:Y:S05]  /*26a0*/  BSYNC.RECONVERGENT B1 ;  /* 0x0000000000017941 */ /* 0x000fea0003800200 */
.L_x_633:
        /* <DEDUP_REMOVED lines=30> */
.L_x_636:
[----:B------:R-:W-:Y:S05]  /*2890*/  BSYNC.RECONVERGENT B1 ;  /* 0x0000000000017941 */ /* 0x000fea0003800200 */
.L_x_635:
        /* <DEDUP_REMOVED lines=27> */
.L_x_638:
[----:B------:R-:W-:Y:S05]  /*2a50*/  BSYNC.RECONVERGENT B1 ;  /* 0x0000000000017941 */ /* 0x000fea0003800200 */
.L_x_637:
        /* <DEDUP_REMOVED lines=27> */
.L_x_640:
[----:B------:R-:W-:Y:S05]  /*2c10*/  BSYNC.RECONVERGENT B1 ;  /* 0x0000000000017941 */ /* 0x000fea0003800200 */
.L_x_639:
        /* <DEDUP_REMOVED lines=27> */
.L_x_642:
[----:B------:R-:W-:Y:S05]  /*2dd0*/  BSYNC.RECONVERGENT B1 ;  /* 0x0000000000017941 */ /* 0x000fea0003800200 */
.L_x_641:
        /* <DEDUP_REMOVED lines=27> */
.L_x_644:
[----:B------:R-:W-:Y:S05]  /*2f90*/  BSYNC.RECONVERGENT B1 ;  /* 0x0000000000017941 */ /* 0x000fea0003800200 */
.L_x_643:
        /* <DEDUP_REMOVED lines=27> */
.L_x_646:
[----:B------:R-:W-:Y:S05]  /*3150*/  BSYNC.RECONVERGENT B1 ;  /* 0x0000000000017941 */ /* 0x000fea0003800200 */
.L_x_645:
        /* <DEDUP_REMOVED lines=28> */
.L_x_578:
        /* <DEDUP_REMOVED lines=9> */
[----:B------:R-:W-:Y:S01]  /*33b0*/  UISETP.GE.U32.AND UP0, UPT, UR4, 0xa00, UPT ;  /* 0x00000a000400788c */ /* 0x000fe2000bf06070 */
[----:B---3--:R-:W-:-:S02]  /*33c0*/  VIMNMX R10, PT, PT, R4, R5, !PT ;  /* 0x00000005040a7248 */ /* 0x008fc40007fe0100 */
[----:B------:R-:W-:Y:S01]  /*33d0*/  ISETP.GE.AND P0, PT, R4, R5, PT ;  /* 0x000000050400720c */ /* 0x000fe20003f06270 */
[----:B------:R-:W-:Y:S01]  /*33e0*/  VIADD R5, R0, 0x200 ;  /* 0x0000020000057836 */ /* 0x000fe20000000000 */
[----:B----4-:R-:W-:Y:S02]  /*33f0*/  VIMNMX R9, PT, PT, R7, R10, !PT ;  /* 0x0000000a07097248 */ /* 0x010fe40007fe0100 */
[----:B------:R-:W-:Y:S02]  /*3400*/  ISETP.GE.AND P2, PT, R10, R7, PT ;  /* 0x000000070a00720c */ /* 0x000fe40003f46270 */
[----:B-----5:R-:W-:Y:S02]  /*3410*/  ISETP.GE.AND P3, PT, R9, R8, PT ;  /* 0x000000080900720c */ /* 0x020fe40003f66270 */
[----:B------:R-:W-:Y:S01]  /*3420*/  VIMNMX R7, PT, PT, R8, R9, !PT ;  /* 0x0000000908077248 */ /* 0x000fe20007fe0100 */
[C---:B------:R-:W-:Y:S01]  /*3430*/  VIADD R9, R0.reuse, 0x100 ;  /* 0x0000010000097836 */ /* 0x040fe20000000000 */
[----:B------:R-:W-:-:S02]  /*3440*/  LOP3.LUT R8, R0, 0x400, RZ, 0xfc, !PT ;  /* 0x0000040000087812 */ /* 0x000fc400078efcff */
[----:B--2---:R-:W-:-:S05]  /*3450*/  ISETP.GE.AND P1, PT, R7, R6, PT ;  /* 0x000000060700720c */ /* 0x004fca0003f26270 */
[----:B------:R-:W-:Y:S02]  /*3460*/  @P2 SEL R5, R9, R0, !P0 ;  /* 0x0000000009052207 */ /* 0x000fe40004000000 */
[----:B------:R-:W-:-:S06]  /*3470*/  @!P3 VIADD R5, R0, 0x300 ;  /* 0x000003000005b836 */ /* 0x000fcc0000000000 */
        /* <DEDUP_REMOVED lines=13> */
[----:B------:R-:W0:Y:S01]  /*3550*/  LDCU UR4, c[0x0][0x398] ;  /* 0x00007300ff0477ac */ /* 0x000e220008000800 */
[----:B------:R-:W-:Y:S02]  /*3560*/  IMAD.MOV.U32 R21, RZ, RZ, R8 ;  /* 0x000000ffff157224 */ /* 0x000fe400078e0008 */
[----:B------:R-:W-:Y:S01]  /*3570*/  IMAD.MOV.U32 R20, RZ, RZ, R9 ;  /* 0x000000ffff147224 */ /* 0x000fe200078e0009 */
[----:B------:R-:W1:Y:S01]  /*3580*/  LDCU.64 UR6, c[0x0][0x388] ;  /* 0x00007100ff0677ac */ /* 0x000e620008000a00 */
[----:B------:R-:W-:-:S07]  /*3590*/  IMAD.MOV.U32 R7, RZ, RZ, 0x500 ;  /* 0x00000500ff077424 */ /* 0x000fce00078e00ff */
.L_x_648:
[----:B------:R-:W-:-:S05]  /*35a0*/  IMAD.WIDE.U32 R4, R7, 0x4, R2 ;  /* 0x0000000407047825 */ /* 0x000fca00078e0002 */
[----:B------:R-:W2:Y:S04]  /*35b0*/  LDG.E R11, desc[UR8][R4.64] ;  /* 0x00000008040b7981 */ /* 0x000ea8000c1e1900 */
[----:B------:R-:W3:Y:S04]  /*35c0*/  LDG.E R12, desc[UR8][R4.64+0x400] ;  /* 0x00040008040c7981 */ /* 0x000ee8000c1e1900 */
[----:B------:R-:W4:Y:S04]  /*35d0*/  LDG.E R13, desc[UR8][R4.64+0x800] ;  /* 0x00080008040d7981 */ /* 0x000f28000c1e1900 */
[----:B------:R-:W5:Y:S04]  /*35e0*/  LDG.E R14, desc[UR8][R4.64+0xc00] ;  /* 0x000c0008040e7981 */ /* 0x000f68000c1e1900 */
[----:B------:R0:W5:Y:S01]  /*35f0*/  LDG.E R6, desc[UR8][R4.64+0x1000] ;  /* 0x0010000804067981 */ /* 0x000162000c1e1900 */
[----:B-1----:R-:W-:-:S04]  /*3600*/  IADD3 R18, P0, P1, R0, UR6, R7 ;  /* 0x0000000600127c10 */ /* 0x002fc8000f91e007 */
[----:B------:R-:W-:Y:S02]  /*3610*/  IADD3.X R19, PT, PT, RZ, UR7, RZ, P0, P1 ;  /* 0x00000007ff137c10 */ /* 0x000fe400087e24ff */
[C---:B------:R-:W-:Y:S02]  /*3620*/  IADD3 R17, P3, PT, R18.reuse, 0x100, RZ ;  /* 0x0000010012117810 */ /* 0x040fe40007f7e0ff */
[C---:B------:R-:W-:Y:S02]  /*3630*/  IADD3 R15, P5, PT, R18.reuse, 0x300, RZ ;  /* 0x00000300120f7810 */ /* 0x040fe40007fbe0ff */
[----:B------:R-:W-:Y:S01]  /*3640*/  IADD3 R8, P6, PT, R18, 0x400, RZ ;  /* 0x0000040012087810 */ /* 0x000fe20007fde0ff */
[--C-:B------:R-:W-:Y:S02]  /*3650*/  IMAD.X R16, RZ, RZ, R19.reuse, P3 ;  /* 0x000000ffff107224 */ /* 0x100fe400018e0613 */
[--C-:B0-----:R-:W-:Y:S02]  /*3660*/  IMAD.X R4, RZ, RZ, R19.reuse, P5 ;  /* 0x000000ffff047224 */ /* 0x101fe400028e0613 */
        /* <DEDUP_REMOVED lines=23> */
[----:B-----5:R-:W-:Y:S02]  /*37e0*/  ISETP.GE.AND P1, PT, R13, R14, PT ;  /* 0x0000000e0d00720c */ /* 0x020fe40003f26270 */
[----:B------:R-:W-:-:S11]  /*37f0*/  @P2 SEL R5, R16, R5, P0 ;  /* 0x0000000510052207 */ /* 0x000fd60000000000 */
[----:B------:R-:W-:-:S04]  /*3800*/  @P1 ISETP.GE.U32.AND P0, PT, R10, R15, PT ;  /* 0x0000000f0a00120c */ /* 0x000fc80003f06070 */
[----:B------:R-:W-:-:S04]  /*3810*/  @P1 ISETP.GE.AND.EX P0, PT, R5, R4, PT, P0 ;  /* 0x000000040500120c */ /* 0x000fc80003f06300 */
[----:B------:R-:W-:-:S04]  /*3820*/  @P1 ISETP.LT.OR P0, PT, R14, R13, !P0 ;  /* 0x0000000d0e00120c */ /* 0x000fc80004701670 */
[----:B------:R-:W-:Y:S02]  /*3830*/  @P1 SEL R14, R13, R14, P0 ;  /* 0x0000000e0d0e1207 */ /* 0x000fe40000000000 */
[----:B------:R-:W-:Y:S01]  /*3840*/  @P1 SEL R15, R10, R15, P0 ;  /* 0x0000000f0a0f1207 */ /* 0x000fe20000000000 */
[----:B------:R-:W-:Y:S01]  /*3850*/  VIADD R10, R7, 0xa00 ;  /* 0x00000a00070a7836 */ /* 0x000fe20000000000 */
[----:B------:R-:W-:Y:S02]  /*3860*/  ISETP.GE.AND P2, PT, R14, R6, PT ;  /* 0x000000060e00720c */ /* 0x000fe40003f46270 */
[----:B------:R-:W-:Y:S01]  /*3870*/  @P1 SEL R4, R5, R4, P0 ;  /* 0x0000000405041207 */ /* 0x000fe20000000000 */
[----:B------:R-:W-:Y:S01]  /*3880*/  VIADD R5, R7, 0x500 ;  /* 0x0000050007057836 */ /* 0x000fe20000000000 */
[----:B------:R-:W-:-:S03]  /*3890*/  ISETP.GT.AND P1, PT, R10, UR4, PT ;  /* 0x000000040a007c0c */ /* 0x000fc6000bf24270 */
[----:B------:R-:W-:-:S06]  /*38a0*/  IMAD.MOV.U32 R7, RZ, RZ, R5 ;  /* 0x000000ffff077224 */ /* 0x000fcc00078e0005 */
        /* <DEDUP_REMOVED lines=10> */
.L_x_647:
        /* <DEDUP_REMOVED lines=14> */
[----:B------:R-:W-:Y:S01]  /*3a30*/  IMAD.IADD R11, R0, 0x1, R5 ;  /* 0x00000001000b7824 */ /* 0x000fe200078e0205 */
[----:B------:R-:W-:-:S04]  /*3a40*/  LEA.HI R4, R13, 0x1, RZ, 0x18 ;  /* 0x000000010d047811 */ /* 0x000fc800078fc0ff */
[----:B------:R-:W-:Y:S01]  /*3a50*/  LOP3.LUT R10, R4, 0x3, RZ, 0xc0, !PT ;  /* 0x00000003040a7812 */ /* 0x000fe200078ec0ff */
[----:B------:R-:W-:-:S04]  /*3a60*/  IMAD.MOV.U32 R4, RZ, RZ, R0 ;  /* 0x000000ffff047224 */ /* 0x000fc800078e0000 */
[----:B------:R-:W-:Y:S02]  /*3a70*/  IMAD.MOV R10, RZ, RZ, -R10 ;  /* 0x000000ffff0a7224 */ /* 0x000fe400078e0a0a */
[C---:B0-----:R-:W-:Y:S01]  /*3a80*/  IMAD.WIDE.U32 R2, R11.reuse, 0x4, R2 ;  /* 0x000000040b027825 */ /* 0x041fe200078e0002 */
[----:B------:R-:W-:-:S05]  /*3a90*/  IADD3 R11, P0, PT, R11, UR6, RZ ;  /* 0x000000060b0b7c10 */ /* 0x000fca000ff1e0ff */
[----:B------:R-:W-:-:S08]  /*3aa0*/  IMAD.X R12, RZ, RZ, UR7, P0 ;  /* 0x00000007ff0c7e24 */ /* 0x000fd000080e06ff */
.L_x_655:
[----:B------:R0:W2:Y:S01]  /*3ab0*/  LDG.E R17, desc[UR8][R2.64] ;  /* 0x0000000802117981 */ /* 0x0000a2000c1e1900 */
[----:B------:R-:W-:Y:S01]  /*3ac0*/  VIADD R10, R10, 0x1 ;  /* 0x000000010a0a7836 */ /* 0x000fe20000000000 */
[----:B------:R-:W-:Y:S01]  /*3ad0*/  BSSY.RECONVERGENT B3, `(.L_x_653) ;  /* 0x0000016000037945 */ /* 0x000fe20003800200 */
[----:B------:R-:W-:Y:S02]  /*3ae0*/  IMAD.MOV.U32 R14, RZ, RZ, R8 ;  /* 0x000000ffff0e7224 */ /* 0x000fe400078e0008 */
[----:B------:R-:W-:Y:S01]  /*3af0*/  IMAD.MOV.U32 R15, RZ, RZ, R9 ;  /* 0x000000ffff0f7224 */ /* 0x000fe200078e0009 */
[----:B------:R-:W-:Y:S01]  /*3b00*/  ISETP.NE.AND P2, PT, R10, RZ, PT ;  /* 0x000000ff0a00720c */ /* 0x000fe20003f45270 */
[----:B------:R-:W-:Y:S02]  /*3b10*/  IMAD.MOV.U32 R16, RZ, RZ, R6 ;  /* 0x000000ffff107224 */ /* 0x000fe400078e0006 */
        /* <DEDUP_REMOVED lines=17> */
.L_x_654:
[----:B------:R-:W-:Y:S05]  /*3c30*/  BSYNC.RECONVERGENT B3 ;  /* 0x0000000000037941 */ /* 0x000fea0003800200 */
.L_x_653:
[----:B------:R-:W-:Y:S01]  /*3c40*/  IADD3 R11, P0, PT, R11, 0x100, RZ ;  /* 0x000001000b0b7810 */ /* 0x000fe20007f1e0ff */
[----:B------:R-:W-:Y:S02]  /*3c50*/  VIADD R4, R4, 0x100 ;  /* 0x0000010004047836 */ /* 0x000fe40000000000 */
[----:B------:R-:W-:Y:S02]  /*3c60*/  IMAD.X R3, RZ, RZ, R3, P3 ;  /* 0x000000ffff037224 */ /* 0x000fe400018e0603 */
[----:B------:R-:W-:Y:S01]  /*3c70*/  IMAD.X R12, RZ, RZ, R12, P0 ;  /* 0x000000ffff0c7224 */ /* 0x000fe200000e060c */
[----:B------:R-:W-:Y:S07]  /*3c80*/  @P2 BRA `(.L_x_655) ;  /* 0xfffffffc00882947 */ /* 0x000fee000383ffff */
.L_x_652:
[----:B------:R-:W-:Y:S05]  /*3c90*/  BSYNC.RECONVERGENT B2 ;  /* 0x0000000000027941 */ /* 0x000fea0003800200 */
.L_x_651:
[----:B------:R-:W-:-:S13]  /*3ca0*/  ISETP.GE.U32.AND P0, PT, R13, 0x300, PT ;  /* 0x000003000d00780c */ /* 0x000fda0003f06070 */
[----:B------:R-:W-:Y:S05]  /*3cb0*/  @!P0 BRA `(.L_x_650) ;  /* 0x0000000400bc8947 */ /* 0x000fea0003800000 */
[----:B------:R-:W0:Y:S01]  /*3cc0*/  LDCU.128 UR12, c[0x0][0x380] ;  /* 0x00007000ff0c77ac */ /* 0x000e220008000c00 */
[----:B------:R-:W1:Y:S01]  /*3cd0*/  LDC.64 R14, c[0x0][0x380] ;  /* 0x0000e000ff0e7b82 */ /* 0x000e620000000a00 */
[C---:B------:R-:W-:Y:S01]  /*3ce0*/  IADD3 R12, P1, PT, R4.reuse, R5, RZ ;  /* 0x00000005040c7210 */ /* 0x040fe20007f3e0ff */
[C---:B------:R-:W-:Y:S02]  /*3cf0*/  IMAD.IADD R10, R4.reuse, 0x1, R5 ;  /* 0x00000001040a7824 */ /* 0x040fe400078e0205 */
[----:B------:R-:W-:Y:S02]  /*3d00*/  VIADD R13, R4, 0x200 ;  /* 0x00000200040d7836 */ /* 0x000fe40000000000 */
[----:B------:R-:W-:Y:S02]  /*3d10*/  IMAD.X R5, RZ, RZ, RZ, P1 ;  /* 0x000000ffff057224 */ /* 0x000fe400008e06ff */
[----:B------:R-:W2:Y:S01]  /*3d20*/  LDC.64 R2, c[0x0][0x388] ;  /* 0x0000e200ff027b82 */ /* 0x000ea20000000a00 */
[----:B0-----:R-:W-:-:S02]  /*3d30*/  LEA R17, P2, R12, UR12, 0x2 ;  /* 0x0000000c0c117c11 */ /* 0x001fc4000f8410ff */
[----:B------:R-:W-:Y:S02]  /*3d40*/  IADD3 R11, P0, PT, R10, UR14, RZ ;  /* 0x0000000e0a0b7c10 */ /* 0x000fe4000ff1e0ff */
[----:B------:R-:W-:Y:S02]  /*3d50*/  IADD3 R17, P1, PT, R17, 0xc00, RZ ;  /* 0x00000c0011117810 */ /* 0x000fe40007f3e0ff */
[----:B------:R-:W-:Y:S01]  /*3d60*/  LEA.HI.X R5, R12, UR13, R5, 0x2, P2 ;  /* 0x0000000d0c057c11 */ /* 0x000fe200090f1405 */
[----:B-1----:R-:W-:-:S04]  /*3d70*/  IMAD.WIDE.U32 R14, R10, 0x4, R14 ;  /* 0x000000040a0e7825 */ /* 0x002fc800078e000e */
[----:B------:R-:W-:Y:S02]  /*3d80*/  IMAD.X R12, RZ, RZ, UR15, P0 ;  /* 0x0000000fff0c7e24 */ /* 0x000fe400080e06ff */
[----:B------:R-:W-:-:S07]  /*3d90*/  IMAD.X R5, RZ, RZ, R5, P1 ;  /* 0x000000ffff057224 */ /* 0x000fce00008e0605 */
.L_x_664:
[----:B------:R-:W3:Y:S01]  /*3da0*/  LDG.E R23, desc[UR8][R14.64] ;  /* 0x000000080e177981 */ /* 0x000ee2000c1e1900 */
[----:B------:R-:W-:-:S05]  /*3db0*/  IMAD.MOV.U32 R4, RZ, RZ, R17 ;  /* 0x000000ffff047224 */ /* 0x000fca00078e0011 */
[----:B------:R0:W5:Y:S04]  /*3dc0*/  LDG.E R25, desc[UR8][R4.64+-0x800] ;  /* 0xfff8000804197981 */ /* 0x000168000c1e1900 */
[----:B------:R0:W5:Y:S04]  /*3dd0*/  LDG.E R16, desc[UR8][R4.64+-0x400] ;  /* 0xfffc000804107981 */ /* 0x000168000c1e1900 */
[----:B------:R0:W5:Y:S01]  /*3de0*/  LDG.E R17, desc[UR8][R4.64] ;  /* 0x0000000804117981 */ /* 0x000162000c1e1900 */
[----:B------:R-:W-:Y:S01]  /*3df0*/  BSSY.RECONVERGENT B2, `(.L_x_656) ;  /* 0x0000012000027945 */ /* 0x000fe20003800200 */
[----:B------:R-:W-:-:S02]  /*3e00*/  IMAD.MOV.U32 R20, RZ, RZ, R11 ;  /* 0x000000ffff147224 */ /* 0x000fc400078e000b */
[----:B------:R-:W-:Y:S02]  /*3e10*/  IMAD.MOV.U32 R21, RZ, RZ, R12 ;  /* 0x000000ffff157224 */ /* 0x000fe400078e000c */
[----:B------:R-:W-:Y:S01]  /*3e20*/  VIADD R19, R10, 0x100 ;  /* 0x000001000a137836 */ /* 0x000fe20000000000 */
[----:B---3--:R-:W-:Y:S01]  /*3e30*/  ISETP.GE.AND P0, PT, R6, R23, PT ;  /* 0x000000170600720c */ /* 0x008fe20003f06270 */
        /* <DEDUP_REMOVED lines=13> */
.L_x_657:
[----:B------:R-:W-:Y:S05]  /*3f10*/  BSYNC.RECONVERGENT B2 ;  /* 0x0000000000027941 */ /* 0x000fea0003800200 */
.L_x_656:
[----:B-----5:R-:W-:Y:S01]  /*3f20*/  ISETP.GE.AND P0, PT, R18, R25, PT ;  /* 0x000000191200720c */ /* 0x020fe20003f06270 */
[----:B------:R-:W-:Y:S01]  /*3f30*/  BSSY.RECONVERGENT B2, `(.L_x_658) ;  /* 0x0000013000027945 */ /* 0x000fe20003800200 */
[----:B--2---:R-:W-:Y:S01]  /*3f40*/  IADD3 R23, P1, PT, R19, R2, RZ ;  /* 0x0000000213177210 */ /* 0x004fe20007f3e0ff */
[----:B------:R-:W-:Y:S02]  /*3f50*/  VIADD R19, R10, 0x200 ;  /* 0x000002000a137836 */ /* 0x000fe40000000000 */
[----:B------:R-:W-:Y:S02]  /*3f60*/  IMAD.MOV.U32 R9, RZ, RZ, R25 ;  /* 0x000000ffff097224 */ /* 0x000fe400078e0019 */
[----:B------:R-:W-:Y:S02]  /*3f70*/  IMAD.X R22, RZ, RZ, R3, P1 ;  /* 0x000000ffff167224 */ /* 0x000fe400008e0603 */
[----:B------:R-:W-:Y:S02]  /*3f80*/  IMAD.MOV.U32 R8, RZ, RZ, R23 ;  /* 0x000000ffff087224 */ /* 0x000fe400078e0017 */
[----:B------:R-:W-:-:S02]  /*3f90*/  IMAD.MOV.U32 R6, RZ, RZ, R22 ;  /* 0x000000ffff067224 */ /* 0x000fc400078e0016 */
        /* <DEDUP_REMOVED lines=12> */
.L_x_659:
[----:B------:R-:W-:Y:S05]  /*4060*/  BSYNC.RECONVERGENT B2 ;  /* 0x0000000000027941 */ /* 0x000fea0003800200 */
.L_x_658:
[----:B------:R-:W-:Y:S01]  /*4070*/  ISETP.GE.AND P0, PT, R9, R16, PT ;  /* 0x000000100900720c */ /* 0x000fe20003f06270 */
[----:B------:R-:W-:Y:S01]  /*4080*/  VIADD R21, R10, 0x300 ;  /* 0x000003000a157836 */ /* 0x000fe20000000000 */
[-C--:B------:R-:W-:Y:S01]  /*4090*/  IADD3 R23, P1, PT, R19, R2.reuse, RZ ;  /* 0x0000000213177210 */ /* 0x080fe20007f3e0ff */
[----:B------:R-:W-:Y:S01]  /*40a0*/  BSSY.RECONVERGENT B2, `(.L_x_660) ;  /* 0x0000012000027945 */ /* 0x000fe20003800200 */
[----:B------:R-:W-:Y:S02]  /*40b0*/  IMAD.MOV.U32 R18, RZ, RZ, R16 ;  /* 0x000000ffff127224 */ /* 0x000fe400078e0010 */
[----:B------:R-:W-:Y:S01]  /*40c0*/  IADD3 R22, P2, PT, R21, R2, RZ ;  /* 0x0000000215167210 */ /* 0x000fe20007f5e0ff */
[----:B------:R-:W-:Y:S02]  /*40d0*/  IMAD.X R21, RZ, RZ, R3, P1 ;  /* 0x000000ffff157224 */ /* 0x000fe400008e0603 */
[----:B------:R-:W-:Y:S02]  /*40e0*/  IMAD.MOV.U32 R19, RZ, RZ, R23 ;  /* 0x000000ffff137224 */ /* 0x000fe400078e0017 */
[----:B------:R-:W-:-:S02]  /*40f0*/  IMAD.MOV.U32 R20, RZ, RZ, R21 ;  /* 0x000000ffff147224 */ /* 0x000fc400078e0015 */
        /* <DEDUP_REMOVED lines=12> */
.L_x_661:
[----:B------:R-:W-:Y:S05]  /*41c0*/  BSYNC.RECONVERGENT B2 ;  /* 0x0000000000027941 */ /* 0x000fea0003800200 */
.L_x_660:
[----:B------:R-:W-:Y:S01]  /*41d0*/  ISETP.GE.AND P0, PT, R18, R17, PT ;  /* 0x000000111200720c */ /* 0x000fe20003f06270 */
[----:B------:R-:W-:Y:S01]  /*41e0*/  IMAD.X R21, RZ, RZ, R3, P2 ;  /* 0x000000ffff157224 */ /* 0x000fe200010e0603 */
[----:B------:R-:W-:Y:S01]  /*41f0*/  BSSY.RECONVERGENT B2, `(.L_x_662) ;  /* 0x0000010000027945 */ /* 0x000fe20003800200 */
        /* <DEDUP_REMOVED lines=15> */
.L_x_663:
[----:B------:R-:W-:Y:S05]  /*42f0*/  BSYNC.RECONVERGENT B2 ;  /* 0x0000000000027941 */ /* 0x000fea0003800200 */
.L_x_662:
[C---:B------:R-:W-:Y:S01]  /*4300*/  VIADD R16, R13.reuse, 0x200 ;  /* 0x000002000d107836 */ /* 0x040fe20000000000 */
[----:B------:R-:W-:Y:S01]  /*4310*/  IADD3 R17, P2, PT, R4, 0x1000, RZ ;  /* 0x0000100004117810 */ /* 0x000fe20007f5e0ff */
[----:B------:R-:W-:Y:S01]  /*4320*/  VIADD R13, R13, 0x400 ;  /* 0x000004000d0d7836 */ /* 0x000fe20000000000 */
[----:B------:R-:W-:Y:S01]  /*4330*/  IADD3 R11, P1, PT, R11, 0x400, RZ ;  /* 0x000004000b0b7810 */ /* 0x000fe20007f3e0ff */
[----:B------:R-:W-:Y:S01]  /*4340*/  VIADD R10, R10, 0x400 ;  /* 0x000004000a0a7836 */ /* 0x000fe20000000000 */
[----:B------:R-:W-:Y:S01]  /*4350*/  ISETP.GE.AND P0, PT, R16, R7, PT ;  /* 0x000000071000720c */ /* 0x000fe20003f06270 */
[----:B------:R-:W-:Y:S01]  /*4360*/  IMAD.X R5, RZ, RZ, R5, P2 ;  /* 0x000000ffff057224 */ /* 0x000fe200010e0605 */
[----:B------:R-:W-:Y:S01]  /*4370*/  IADD3 R14, P2, PT, R14, 0x1000, RZ ;  /* 0x000010000e0e7810 */ /* 0x000fe20007f5e0ff */
[----:B------:R-:W-:-:S04]  /*4380*/  IMAD.X R12, RZ, RZ, R12, P1 ;  /* 0x000000ffff0c7224 */ /* 0x000fc800008e060c */
[----:B------:R-:W-:-:S06]  /*4390*/  IMAD.X R15, RZ, RZ, R15, P2 ;  /* 0x000000ffff0f7224 */ /* 0x000fcc00010e060f */
[----:B------:R-:W-:Y:S05]  /*43a0*/  @!P0 BRA `(.L_x_664) ;  /* 0xfffffff8007c8947 */ /* 0x000fea000383ffff */
.L_x_650:
[----:B------:R-:W-:Y:S05]  /*43b0*/  BSYNC.RECONVERGENT B1 ;  /* 0x0000000000017941 */ /* 0x000fea0003800200 */
.L_x_649:
        /* <DEDUP_REMOVED lines=31> */
.L_x_666:
[----:B------:R-:W-:Y:S05]  /*45b0*/  BSYNC.RECONVERGENT B1 ;  /* 0x0000000000017941 */ /* 0x000fea0003800200 */
.L_x_665:
        /* <DEDUP_REMOVED lines=24> */
.L_x_668:
[----:B------:R-:W-:Y:S05]  /*4740*/  BSYNC.RECONVERGENT B1 ;  /* 0x0000000000017941 */ /* 0x000fea0003800200 */
.L_x_667:
[----:B------:R4:W3:Y:S01]  /*4750*/  SHFL.DOWN PT, R8, R3, 0x4, 0x1f ;  /* 0x08801f0003087f89 */ /* 0x0008e200000e0000 */
[----:B------:R-:W-:Y:S01]  /*4760*/  BSSY.RECONVERGENT B1, `(.L_x_669) ;  /* 0x0000017000017945 */ /* 0x000fe20003800200 */
[----:B0-----:R-:W-:Y:S02]  /*4770*/  IMAD.MOV.U32 R2, RZ, RZ, R3 ;  /* 0x000000ffff027224 */ /* 0x001fe400078e0003 */
[----:B-1----:R4:W0:Y:S01]  /*4780*/  SHFL.DOWN PT, R9, R4, 0x4, 0x1f ;  /* 0x08801f0004097f89 */ /* 0x00282200000e0000 */
[----:B--2---:R-:W-:Y:S02]  /*4790*/  IMAD.MOV.U32 R6, RZ, RZ, R4 ;  /* 0x000000ffff067224 */ /* 0x004fe400078e0004 */
[----:B------:R-:W-:Y:S01]  /*47a0*/  IMAD.MOV.U32 R7, RZ, RZ, R5 ;  /* 0x000000ffff077224 */ /* 0x000fe200078e0005 */
[----:B------:R4:W1:Y:S01]  /*47b0*/  SHFL.DOWN PT, R10, R5, 0x4, 0x1f ;  /* 0x08801f00050a7f89 */ /* 0x00086200000e0000 */
[----:B------:R-:W-:Y:S05]  /*47c0*/  @P5 BRA `(.L_x_670) ;  /* 0x0000000000405947 */ /* 0x000fea0003800000 */
[----:B---3--:R-:W-:Y:S01]  /*47d0*/  ISETP.GE.AND P0, PT, R3, R8, PT ;  /* 0x000000080300720c */ /* 0x008fe20003f06270 */
        /* <DEDUP_REMOVED lines=15> */
.L_x_670:
[----:B------:R-:W-:Y:S05]  /*48d0*/  BSYNC.RECONVERGENT B1 ;  /* 0x0000000000017941 */ /* 0x000fea0003800200 */
.L_x_669:
        /* <DEDUP_REMOVED lines=24> */
.L_x_672:
[----:B------:R-:W-:Y:S05]  /*4a60*/  BSYNC.RECONVERGENT B1 ;  /* 0x0000000000017941 */ /* 0x000fea0003800200 */
.L_x_671:
[----:B0-----:R0:W0:Y:S01]  /*4a70*/  SHFL.DOWN PT, R2, R3, 0x10, 0x1f ;  /* 0x0a001f0003027f89 */ /* 0x00102200000e0000 */
[----:B------:R-:W-:Y:S01]  /*4a80*/  BSSY.RECONVERGENT B1, `(.L_x_673) ;  /* 0x0000017000017945 */ /* 0x000fe20003800200 */
[----:B----4-:R-:W-:Y:S02]  /*4a90*/  IMAD.MOV.U32 R8, RZ, RZ, R3 ;  /* 0x000000ffff087224 */ /* 0x010fe400078e0003 */
[----:B--2---:R2:W4:Y:S01]  /*4aa0*/  SHFL.DOWN PT, R9, R4, 0x10, 0x1f ;  /* 0x0a001f0004097f89 */ /* 0x00452200000e0000 */
[----:B------:R-:W-:Y:S02]  /*4ab0*/  IMAD.MOV.U32 R7, RZ, RZ, R4 ;  /* 0x000000ffff077224 */ /* 0x000fe400078e0004 */
[----:B------:R-:W-:Y:S01]  /*4ac0*/  IMAD.MOV.U32 R6, RZ, RZ, R5 ;  /* 0x000000ffff067224 */ /* 0x000fe200078e0005 */
[----:B-1----:R2:W1:Y:S01]  /*4ad0*/  SHFL.DOWN PT, R10, R5, 0x10, 0x1f ;  /* 0x0a001f00050a7f89 */ /* 0x00246200000e0000 */
[----:B------:R-:W-:Y:S05]  /*4ae0*/  @P3 BRA `(.L_x_674) ;  /* 0x0000000000403947 */ /* 0x000fea0003800000 */
[----:B0-----:R-:W-:Y:S01]  /*4af0*/  ISETP.GE.AND P0, PT, R3, R2, PT ;  /* 0x000000020300720c */ /* 0x001fe20003f06270 */
[----:B------:R-:W-:Y:S02]  /*4b00*/  IMAD.MOV.U32 R8, RZ, RZ, R2 ;  /* 0x000000ffff087224 */ /* 0x000fe400078e0002 */
[----:B----4-:R-:W-:Y:S02]  /*4b10*/  IMAD.MOV.U32 R7, RZ, RZ, R9 ;  /* 0x000000ffff077224 */ /* 0x010fe400078e0009 */
        /* <DEDUP_REMOVED lines=13> */
.L_x_674:
[----:B------:R-:W-:Y:S05]  /*4bf0*/  BSYNC.RECONVERGENT B1 ;  /* 0x0000000000017941 */ /* 0x000fea0003800200 */
.L_x_673:
        /* <DEDUP_REMOVED lines=12> */
.L_x_676:
[----:B------:R-:W-:Y:S05]  /*4cc0*/  BSYNC.RECONVERGENT B1 ;  /* 0x0000000000017941 */ /* 0x000fea0003800200 */
.L_x_675:
[----:B------:R-:W-:Y:S01]  /*4cd0*/  BAR.SYNC.DEFER_BLOCKING 0x0 ;  /* 0x0000000000007b1d */ /* 0x000fe20000010000 */
[----:B------:R-:W-:-:S13]  /*4ce0*/  ISETP.NE.AND P1, PT, R0, RZ, PT ;  /* 0x000000ff0000720c */ /* 0x000fda0003f25270 */
[----:B------:R-:W-:Y:S05]  /*4cf0*/  @P1 BRA `(.L_x_610) ;  /* 0x0000000800341947 */ /* 0x000fea0003800000 */
[----:B0-----:R-:W0:Y:S01]  /*4d00*/  S2R R3, SR_CgaCtaId ;  /* 0x0000000000037919 */ /* 0x001e220000008800 */
[----:B------:R-:W-:Y:S01]  /*4d10*/  MOV R0, 0x400 ;  /* 0x0000040000007802 */ /* 0x000fe20000000f00 */
[----:B------:R-:W-:Y:S03]  /*4d20*/  BSSY.RECONVERGENT B1, `(.L_x_677) ;  /* 0x0000016000017945 */ /* 0x000fe60003800200 */
[----:B0-----:R-:W-:-:S05]  /*4d30*/  LEA R24, R3, R0, 0x18 ;  /* 0x0000000003187211 */ /* 0x001fca00078ec0ff */
[----:B------:R-:W0:Y:S04]  /*4d40*/  LDS R3, [R24+0x18] ;  /* 0x0000180018037984 */ /* 0x000e280000000800 */
[----:B--2---:R-:W2:Y:S04]  /*4d50*/  LDS.64 R4, [R24+0x20] ;  /* 0x0000200018047984 */ /* 0x004ea80000000a00 */
[----:B------:R0:W1:Y:S04]  /*4d60*/  LDS R18, [R24+0x28] ;  /* 0x0000280018127984 */ /* 0x0000680000000800 */
[----:B------:R0:W1:Y:S02]  /*4d70*/  LDS R16, [R24+0x38] ;  /* 0x0000380018107984 */ /* 0x0000640000000800 */
[----:B0-----:R-:W-:Y:S01]  /*4d80*/  ISETP.GE.AND P0, PT, R8, R3, PT ;  /* 0x000000030800720c */ /* 0x001fe20003f06270 */
[----:B------:R-:W-:-:S02]  /*4d90*/  IMAD.MOV.U32 R19, RZ, RZ, R3 ;  /* 0x000000ffff137224 */ /* 0x000fc400078e0003 */
[----:B--2---:R-:W-:Y:S02]  /*4da0*/  IMAD.MOV.U32 R21, RZ, RZ, R4 ;  /* 0x000000ffff157224 */ /* 0x004fe400078e0004 */
[----:B------:R-:W-:-:S08]  /*4db0*/  IMAD.MOV.U32 R20, RZ, RZ, R5 ;  /* 0x000000ffff147224 */ /* 0x000fd000078e0005 */
[----:B-1----:R-:W-:Y:S05]  /*4dc0*/  @!P0 BRA `(.L_x_678) ;  /* 0x00000000002c8947 */ /* 0x002fea0003800000 */
        /* <DEDUP_REMOVED lines=11> */
.L_x_678:
[----:B------:R-:W-:Y:S05]  /*4e80*/  BSYNC.RECONVERGENT B1 ;  /* 0x0000000000017941 */ /* 0x000fea0003800200 */
.L_x_677:
        /* <DEDUP_REMOVED lines=8> */
[----:B------:R0:W1:Y:S04]  /*4f10*/  LDS.64 R6, [R24+0x40] ;  /* 0x0000400018067984 */ /* 0x0000680000000a00 */
[----:B----4-:R4:W1:Y:S04]  /*4f20*/  LDS.64 R8, [R24+0x50] ;  /* 0x0000500018087984 */ /* 0x0108680000000a00 */
[----:B---3--:R4:W3:Y:S04]  /*4f30*/  LDS.64 R10, [R24+0x60] ;  /* 0x00006000180a7984 */ /* 0x0088e80000000a00 */
        /* <DEDUP_REMOVED lines=16> */
.L_x_680:
[----:B------:R-:W-:Y:S05]  /*5040*/  BSYNC.RECONVERGENT B1 ;  /* 0x0000000000017941 */ /* 0x000fea0003800200 */
.L_x_679:
        /* <DEDUP_REMOVED lines=17> */
.L_x_682:
[----:B------:R-:W-:Y:S05]  /*5160*/  BSYNC.RECONVERGENT B1 ;  /* 0x0000000000017941 */ /* 0x000fea0003800200 */
.L_x_681:
        /* <DEDUP_REMOVED lines=17> */
.L_x_684:
[----:B------:R-:W-:Y:S05]  /*5280*/  BSYNC.RECONVERGENT B1 ;  /* 0x0000000000017941 */ /* 0x000fea0003800200 */
.L_x_683:
[----:B------:R-:W-:Y:S01]  /*5290*/  ISETP.GE.AND P0, PT, R6, R15, PT ;  /* 0x0000000f0600720c */ /* 0x000fe20003f06270 */
[----:B------:R-:W-:Y:S01]  /*52a0*/  BSSY.RECONVERGENT B1, `(.L_x_685) ;  /* 0x0000010000017945 */ /* 0x000fe20003800200 */
[----:B------:R-:W-:Y:S02]  /*52b0*/  IMAD.MOV.U32 R5, RZ, RZ, R15 ;  /* 0x000000ffff057224 */ /* 0x000fe400078e000f */
[----:B---3--:R-:W-:Y:S02]  /*52c0*/  IMAD.MOV.U32 R7, RZ, RZ, R10 ;  /* 0x000000ffff077224 */ /* 0x008fe400078e000a */
        /* <DEDUP_REMOVED lines=13> */
.L_x_686:
[----:B------:R-:W-:Y:S05]  /*53a0*/  BSYNC.RECONVERGENT B1 ;  /* 0x0000000000017941 */ /* 0x000fea0003800200 */
.L_x_685:
        /* <DEDUP_REMOVED lines=17> */
.L_x_688:
[----:B------:R-:W-:Y:S05]  /*54c0*/  BSYNC.RECONVERGENT B1 ;  /* 0x0000000000017941 */ /* 0x000fea0003800200 */
.L_x_687:
        /* <DEDUP_REMOVED lines=16> */
.L_x_610:
[----:B------:R-:W-:Y:S05]  /*55d0*/  BSYNC.RECONVERGENT B0 ;  /* 0x0000000000007941 */ /* 0x000fea0003800200 */
.L_x_577:
[----:B------:R-:W-:Y:S05]  /*55e0*/  @P1 EXIT ;  /* 0x000000000000194d */ /* 0x000fea0003800000 */
[----:B0-234-:R-:W0:Y:S01]  /*55f0*/  LDC.64 R2, c[0x0][0x390] ;  /* 0x0000e400ff027b82 */ /* 0x01de220000000a00 */
[----:B------:R-:W-:-:S04]  /*5600*/  LOP3.LUT R7, R7, R6, RZ, 0x3c, !PT ;  /* 0x0000000607077212 */ /* 0x000fc800078e3cff */
[----:B------:R-:W-:-:S04]  /*5610*/  LOP3.LUT R6, R7, R6, RZ, 0x3c, !PT ;  /* 0x0000000607067212 */ /* 0x000fc800078e3cff */
[----:B------:R-:W-:-:S05]  /*5620*/  LOP3.LUT R7, R7, R6, RZ, 0x3c, !PT ;  /* 0x0000000607077212 */ /* 0x000fca00078e3cff */
[----:B0-----:R-:W-:Y:S04]  /*5630*/  STG.E.64 desc[UR8][R2.64+0x8], R6 ;  /* 0x0000080602007986 */ /* 0x001fe8000c101b08 */
[----:B------:R-:W-:Y:S01]  /*5640*/  STG.E desc[UR8][R2.64], R8 ;  /* 0x0000000802007986 */ /* 0x000fe2000c101908 */
[----:B------:R-:W-:Y:S05]  /*5650*/  EXIT ;  /* 0x000000000000794d */ /* 0x000fea0003800000 */
.L_x_689:
        /* <DEDUP_REMOVED lines=10> */
.L_x_877:


//--------------------- .text._Z25generateSubmatrixAndSolvePiS_PdS_S_iS_S_iS_S_S0_S0_ --------------------------
	.section	.text._Z25generateSubmatrixAndSolvePiS_PdS_S_iS_S_iS_S_S0_S0_,"ax",@progbits
	.align	128
        .global         _Z25generateSubmatrixAndSolvePiS_PdS_S_iS_S_iS_S_S0_S0_
        .type           _Z25generateSubmatrixAndSolvePiS_PdS_S_iS_S_iS_S_S0_S0_,@function
        .size           _Z25generateSubmatrixAndSolvePiS_PdS_S_iS_S_iS_S_S0_S0_,(.L_x_868 - _Z25generateSubmatrixAndSolvePiS_PdS_S_iS_S_iS_S_S0_S0_)
        .other          _Z25generateSubmatrixAndSolvePiS_PdS_S_iS_S_iS_S_S0_S0_,@"STO_CUDA_ENTRY STV_DEFAULT"
_Z25generateSubmatrixAndSolvePiS_PdS_S_iS_S_iS_S_S0_S0_:
.text._Z25generateSubmatrixAndSolvePiS_PdS_S_iS_S_iS_S_S0_S0_:
[----:B------:R-:W0:Y:S01]  /*0000*/  LDC R1, c[0x0][0x37c] ;  /* 0x0000df00ff017b82 */ /* 0x000e220000000800 */
[----:B------:R-:W1:Y:S07]  /*0010*/  S2R R0, SR_TID.X ;  /* 0x0000000000007919 */ /* 0x000e6e0000002100 */
[----:B------:R-:W1:Y:S01]  /*0020*/  S2UR UR4, SR_CTAID.X ;  /* 0x00000000000479c3 */ /* 0x000e620000002500 */
[----:B0-----:R-:W-:-:S07]  /*0030*/  VIADD R1, R1, 0xfffc51d0 ;  /* 0xfffc51d001017836 */ /* 0x001fce0000000000 */
[----:B------:R-:W1:Y:S02]  /*0040*/  LDC R27, c[0x0][0x360] ;  /* 0x0000d800ff1b7b82 */ /* 0x000e640000000800 */
[----:B-1----:R-:W-:-:S05]  /*0050*/  IMAD R27, R27, UR4, R0 ;  /* 0x000000041b1b7c24 */ /* 0x002fca000f8e0200 */
[----:B------:R-:W-:-:S13]  /*0060*/  ISETP.GT.AND P0, PT, R27, 0x63, PT ;  /* 0x000000631b00780c */ /* 0x000fda0003f04270 */
[----:B------:R-:W-:Y:S05]  /*0070*/  @P0 EXIT ;  /* 0x000000000000094d */ /* 0x000fea0003800000 */
[----:B------:R-:W0:Y:S01]  /*0080*/  LDC.64 R4, c[0x0][0x3b8] ;  /* 0x0000ee00ff047b82 */ /* 0x000e220000000a00 */
[----:B------:R-:W1:Y:S07]  /*0090*/  LDCU.64 UR6, c[0x0][0x358] ;  /* 0x00006b00ff0677ac */ /* 0x000e6e0008000a00 */
[----:B------:R-:W2:Y:S01]  /*00a0*/  LDC.64 R2, c[0x0][0x3a0] ;  /* 0x0000e800ff027b82 */ /* 0x000ea20000000a00 */
[----:B0-----:R-:W-:-:S05]  /*00b0*/  IMAD.WIDE R4, R27, 0x4, R4 ;  /* 0x000000041b047825 */ /* 0x001fca00078e0204 */
[----:B-1----:R-:W3:Y:S01]  /*00c0*/  LDG.E R25, desc[UR6][R4.64] ;  /* 0x0000000604197981 */ /* 0x002ee2000c1e1900 */
[----:B--2---:R-:W-:-:S05]  /*00d0*/  IMAD.WIDE R2, R27, 0x4, R2 ;  /* 0x000000041b027825 */ /* 0x004fca00078e0202 */
[----:B------:R-:W2:Y:S01]  /*00e0*/  LDG.E R26, desc[UR6][R2.64] ;  /* 0x00000006021a7981 */ /* 0x000ea2000c1e1900 */
[----:B---3--:R-:W-:-:S04]  /*00f0*/  ISETP.NE.AND P0, PT, R25, RZ, PT ;  /* 0x000000ff1900720c */ /* 0x008fc80003f05270 */
[----:B--2---:R-:W-:-:S13]  /*0100*/  ISETP.EQ.OR P0, PT, R26, RZ, !P0 ;  /* 0x000000ff1a00720c */ /* 0x004fda0004702670 */
[----:B------:R-:W-:Y:S05]  /*0110*/  @P0 EXIT ;  /* 0x000000000000094d */ /* 0x000fea0003800000 */
[----:B------:R-:W-:Y:S01]  /*0120*/  IMAD.MOV.U32 R4, RZ, RZ, -0x1 ;  /* 0xffffffffff047424 */ /* 0x000fe200078e00ff */
[----:B------:R-:W-:Y:S01]  /*0130*/  MOV R5, 0xffffffff ;  /* 0xffffffff00057802 */ /* 0x000fe20000000f00 */
[----:B------:R-:W-:Y:S01]  /*0140*/  IMAD.MOV.U32 R6, RZ, RZ, -0x1 ;  /* 0xffffffffff067424 */ /* 0x000fe200078e00ff */
[----:B------:R-:W-:Y:S01]  /*0150*/  ISETP.GT.AND P0, PT, R25, RZ, PT ;  /* 0x000000ff1900720c */ /* 0x000fe20003f04270 */
[----:B------:R-:W-:Y:S01]  /*0160*/  IMAD.MOV.U32 R7, RZ, RZ, -0x1 ;  /* 0xffffffffff077424 */ /* 0x000fe200078e00ff */
[----:B------:R-:W0:Y:S01]  /*0170*/  LDCU UR4, c[0x0][0x3c0] ;  /* 0x00007800ff0477ac */ /* 0x000e220008000800 */
[----:B------:R-:W-:Y:S01]  /*0180*/  BSSY.RECONVERGENT B0, `(.L_x_690) ;  /* 0x00000cd000007945 */ /* 0x000fe20003800200 */
[----:B------:R-:W-:Y:S02]  /*0190*/  MOV R3, R1 ;  /* 0x0000000100037202 */ /* 0x000fe40000000f00 */
[----:B------:R1:W-:Y:S01]  /*01a0*/  STL.128 [R1], R4 ;  /* 0x0000000401007387 */ /* 0x0003e20000100c00 */
[----:B------:R-:W2:Y:S03]  /*01b0*/  LDCU UR8, c[0x0][0x3c0] ;  /* 0x00007800ff0877ac */ /* 0x000ea60008000800 */
[----:B------:R1:W-:Y:S01]  /*01c0*/  STL.128 [R1+0x10], R4 ;  /* 0x0000100401007387 */ /* 0x0003e20000100c00 */
[----:B------:R-:W3:Y:S03]  /*01d0*/  LDCU UR9, c[0x0][0x3c0] ;  /* 0x00007800ff0977ac */ /* 0x000ee60008000800 */
[----:B------:R1:W-:Y:S04]  /*01e0*/  STL.128 [R1+0x20], R4 ;  /* 0x0000200401007387 */ /* 0x0003e80000100c00 */
        /* <DEDUP_REMOVED lines=21> */
[----:B------:R1:W-:Y:S01]  /*0340*/  STL.128 [R1+0x180], R4 ;  /* 0x0001800401007387 */ /* 0x0003e20000100c00 */
[----:B0-23--:R-:W-:Y:S05]  /*0350*/  @!P0 BRA `(.L_x_691) ;  /* 0x0000000800bc8947 */ /* 0x00dfea0003800000 */
[----:B------:R-:W-:Y:S01]  /*0360*/  ISETP.GE.U32.AND P0, PT, R25, 0x4, PT ;  /* 0x000000041900780c */ /* 0x000fe20003f06070 */
[----:B------:R-:W-:Y:S01]  /*0370*/  BSSY.RECONVERGENT B1, `(.L_x_692) ;  /* 0x00000a0000017945 */ /* 0x000fe20003800200 */
[----:B------:R-:W-:-:S11]  /*0380*/  IMAD.MOV.U32 R0, RZ, RZ, RZ ;  /* 0x000000ffff007224 */ /* 0x000fd600078e00ff */
[----:B------:R-:W-:Y:S05]  /*0390*/  @!P0 BRA `(.L_x_693) ;  /* 0x0000000800748947 */ /* 0x000fea0003800000 */
[----:B-1----:R-:W0:Y:S01]  /*03a0*/  LDC.64 R4, c[0x0][0x3b0] ;  /* 0x0000ec00ff047b82 */ /* 0x002e220000000a00 */
[----:B------:R-:W-:Y:S01]  /*03b0*/  LOP3.LUT R0, R25, 0x7ffffffc, RZ, 0xc0, !PT ;  /* 0x7ffffffc19007812 */ /* 0x000fe200078ec0ff */
[----:B------:R-:W-:Y:S01]  /*03c0*/  BSSY.RELIABLE B2, `(.L_x_694) ;  /* 0x0000086000027945 */ /* 0x000fe20003800100 */
[----:B------:R-:W-:Y:S02]  /*03d0*/  IMAD.MOV.U32 R11, RZ, RZ, RZ ;  /* 0x000000ffff0b7224 */ /* 0x000fe400078e00ff */
[----:B------:R-:W-:-:S13]  /*03e0*/  ISETP.GT.AND P0, PT, R0, RZ, PT ;  /* 0x000000ff0000720c */ /* 0x000fda0003f04270 */
[----:B------:R-:W-:Y:S05]  /*03f0*/  @!P0 BRA `(.L_x_695) ;  /* 0x0000000800088947 */ /* 0x000fea0003800000 */
[----:B------:R-:W-:Y:S01]  /*0400*/  IADD3 R2, PT, PT, R0, -R11, RZ ;  /* 0x8000000b00027210 */ /* 0x000fe20007ffe0ff */
[----:B------:R-:W-:Y:S01]  /*0410*/  BSSY.RECONVERGENT B3, `(.L_x_696) ;  /* 0x0000051000037945 */ /* 0x000fe20003800200 */
[----:B------:R-:W-:Y:S02]  /*0420*/  PLOP3.LUT P0, PT, PT, PT, PT, 0x80, 0x8 ;  /* 0x000000000008781c */ /* 0x000fe40003f0f070 */
[----:B------:R-:W-:-:S13]  /*0430*/  ISETP.GT.AND P1, PT, R2, 0xc, PT ;  /* 0x0000000c0200780c */ /* 0x000fda0003f24270 */
[----:B------:R-:W-:Y:S05]  /*0440*/  @!P1 BRA `(.L_x_697) ;  /* 0x0000000400349947 */ /* 0x000fea0003800000 */
[----:B------:R-:W-:Y:S01]  /*0450*/  PLOP3.LUT P0, PT, PT, PT, PT, 0x8, 0x80 ;  /* 0x000000000080781c */ /* 0x000fe20003f0e170 */
[----:B------:R-:W-:-:S12]  /*0460*/  VIADD R2, R0, 0xfffffff4 ;  /* 0xfffffff400027836 */ /* 0x000fd80000000000 */
.L_x_698:
[----:B--2---:R-:W1:Y:S01]  /*0470*/  LDC.64 R6, c[0x0][0x3b0] ;  /* 0x0000ec00ff067b82 */ /* 0x004e620000000a00 */
[----:B------:R-:W-:Y:S02]  /*0480*/  IMAD R19, R27, UR4, R11 ;  /* 0x000000041b137c24 */ /* 0x000fe4000f8e020b */
[C---:B------:R-:W-:Y:S01]  /*0490*/  VIADD R10, R11.reuse, 0x4 ;  /* 0x000000040b0a7836 */ /* 0x040fe20000000000 */
[----:B------:R-:W-:-:S03]  /*04a0*/  IADD3 R14, PT, PT, R11, 0x8, RZ ;  /* 0x000000080b0e7810 */ /* 0x000fc60007ffe0ff */
[C---:B------:R-:W-:Y:S02]  /*04b0*/  IMAD R39, R27.reuse, UR4, R10 ;  /* 0x000000041b277c24 */ /* 0x040fe4000f8e020a */
[----:B------:R-:W-:Y:S02]  /*04c0*/  IMAD R9, R27, UR4, R14 ;  /* 0x000000041b097c24 */ /* 0x000fe4000f8e020e */
[----:B------:R-:W-:-:S04]  /*04d0*/  VIADD R16, R11, 0xc ;  /* 0x0000000c0b107836 */ /* 0x000fc80000000000 */
[----:B------:R-:W-:Y:S02]  /*04e0*/  IMAD R13, R27, UR4, R16 ;  /* 0x000000041b0d7c24 */ /* 0x000fe4000f8e0210 */
[----:B-1----:R-:W-:-:S04]  /*04f0*/  IMAD.WIDE R18, R19, 0x4, R6 ;  /* 0x0000000413127825 */ /* 0x002fc800078e0206 */
[--C-:B------:R-:W-:Y:S01]  /*0500*/  IMAD.WIDE R38, R39, 0x4, R6.reuse ;  /* 0x0000000427267825 */ /* 0x100fe200078e0206 */
[----:B------:R-:W2:Y:S04]  /*0510*/  LDG.E R44, desc[UR6][R18.64] ;  /* 0x00000006122c7981 */ /* 0x000ea8000c1e1900 */
[----:B------:R-:W3:Y:S01]  /*0520*/  LDG.E R15, desc[UR6][R18.64+0x4] ;  /* 0x00000406120f7981 */ /* 0x000ee2000c1e1900 */
[----:B------:R-:W-:-:S03]  /*0530*/  IMAD.WIDE R8, R9, 0x4, R6 ;  /* 0x0000000409087825 */ /* 0x000fc600078e0206 */
[----:B------:R-:W4:Y:S04]  /*0540*/  LDG.E R42, desc[UR6][R18.64+0x8] ;  /* 0x00000806122a7981 */ /* 0x000f28000c1e1900 */
[----:B------:R1:W5:Y:S01]  /*0550*/  LDG.E R21, desc[UR6][R18.64+0xc] ;  /* 0x00000c0612157981 */ /* 0x000362000c1e1900 */
[----:B------:R-:W-:-:S03]  /*0560*/  IMAD.WIDE R6, R13, 0x4, R6 ;  /* 0x000000040d067825 */ /* 0x000fc600078e0206 */
[----:B------:R-:W5:Y:S04]  /*0570*/  LDG.E R40, desc[UR6][R38.64] ;  /* 0x0000000626287981 */ /* 0x000f68000c1e1900 */
        /* <DEDUP_REMOVED lines=10> */
[----:B------:R0:W5:Y:S01]  /*0620*/  LDG.E R38, desc[UR6][R6.64+0xc] ;  /* 0x00000c0606267981 */ /* 0x000162000c1e1900 */
[C---:B------:R-:W-:Y:S01]  /*0630*/  IADD3 R13, PT, PT, R11.reuse, 0x1, RZ ;  /* 0x000000010b0d7810 */ /* 0x040fe20007ffe0ff */
[C---:B------:R-:W-:Y:S01]  /*0640*/  VIADD R17, R11.reuse, 0x2 ;  /* 0x000000020b117836 */ /* 0x040fe20000000000 */
[C---:B------:R-:W-:Y:S01]  /*0650*/  IADD3 R23, PT, PT, R11.reuse, 0x5, RZ ;  /* 0x000000050b177810 */ /* 0x040fe20007ffe0ff */
[C---:B-1----:R-:W-:Y:S01]  /*0660*/  VIADD R19, R11.reuse, 0x3 ;  /* 0x000000030b137836 */ /* 0x042fe20000000000 */
[C---:B------:R-:W-:Y:S01]  /*0670*/  IADD3 R31, PT, PT, R11.reuse, 0xa, RZ ;  /* 0x0000000a0b1f7810 */ /* 0x040fe20007ffe0ff */
[C---:B------:R-:W-:Y:S01]  /*0680*/  VIADD R29, R11.reuse, 0x9 ;  /* 0x000000090b1d7836 */ /* 0x040fe20000000000 */
[----:B0-----:R-:W-:Y:S01]  /*0690*/  IADD3 R6, PT, PT, R11, 0x6, RZ ;  /* 0x000000060b067810 */ /* 0x001fe20007ffe0ff */
[----:B--2---:R-:W-:-:S02]  /*06a0*/  IMAD R44, R44, 0x4, R3 ;  /* 0x000000042c2c7824 */ /* 0x004fc400078e0203 */
[----:B---3--:R-:W-:-:S03]  /*06b0*/  IMAD R8, R15, 0x4, R3 ;  /* 0x000000040f087824 */ /* 0x008fc600078e0203 */
[----:B------:R-:W-:Y:S01]  /*06c0*/  STL [R44], R11 ;  /* 0x0000000b2c007387 */ /* 0x000fe20000100800 */
[----:B------:R-:W-:Y:S02]  /*06d0*/  VIADD R15, R11, 0x7 ;  /* 0x000000070b0f7836 */ /* 0x000fe40000000000 */
[----:B----4-:R-:W-:Y:S01]  /*06e0*/  IMAD R42, R42, 0x4, R3 ;  /* 0x000000042a2a7824 */ /* 0x010fe200078e0203 */
[----:B------:R0:W-:Y:S01]  /*06f0*/  STL [R8], R13 ;  /* 0x0000000d08007387 */ /* 0x0001e20000100800 */
[----:B-----5:R-:W-:-:S03]  /*0700*/  LEA R21, R21, R3, 0x2 ;  /* 0x0000000315157211 */ /* 0x020fc600078e10ff */
[----:B------:R-:W-:Y:S01]  /*0710*/  STL [R42], R17 ;  /* 0x000000112a007387 */ /* 0x000fe20000100800 */
[----:B------:R-:W-:-:S03]  /*0720*/  IMAD R9, R40, 0x4, R3 ;  /* 0x0000000428097824 */ /* 0x000fc600078e0203 */
[----:B------:R1:W-:Y:S01]  /*0730*/  STL [R21], R19 ;  /* 0x0000001315007387 */ /* 0x0003e20000100800 */
[----:B0-----:R-:W-:Y:S01]  /*0740*/  IADD3 R8, PT, PT, R11, 0xb, RZ ;  /* 0x0000000b0b087810 */ /* 0x001fe20007ffe0ff */
[--C-:B------:R-:W-:Y:S02]  /*0750*/  IMAD R28, R28, 0x4, R3.reuse ;  /* 0x000000041c1c7824 */ /* 0x100fe400078e0203 */
[----:B------:R0:W-:Y:S01]  /*0760*/  STL [R9], R10 ;  /* 0x0000000a09007387 */ /* 0x0001e20000100800 */
[----:B------:R-:W-:-:S03]  /*0770*/  IMAD R7, R12, 0x4, R3 ;  /* 0x000000040c077824 */ /* 0x000fc600078e0203 */
[----:B------:R-:W-:Y:S01]  /*0780*/  STL [R28], R23 ;  /* 0x000000171c007387 */ /* 0x000fe20000100800 */
[C---:B------:R-:W-:Y:S01]  /*0790*/  VIADD R12, R11.reuse, 0xe ;  /* 0x0000000e0b0c7836 */ /* 0x040fe20000000000 */
[C---:B-1----:R-:W-:Y:S01]  /*07a0*/  IADD3 R19, PT, PT, R11.reuse, 0xf, RZ ;  /* 0x0000000f0b137810 */ /* 0x042fe20007ffe0ff */
[--C-:B------:R-:W-:Y:S01]  /*07b0*/  IMAD R24, R24, 0x4, R3.reuse ;  /* 0x0000000418187824 */ /* 0x100fe200078e0203 */
[----:B------:R1:W-:Y:S01]  /*07c0*/  STL [R7], R6 ;  /* 0x0000000607007387 */ /* 0x0003e20000100800 */
[C---:B0-----:R-:W-:Y:S01]  /*07d0*/  VIADD R10, R11.reuse, 0xd ;  /* 0x0000000d0b0a7836 */ /* 0x041fe20000000000 */
[----:B------:R-:W-:Y:S02]  /*07e0*/  LEA R13, R22, R3, 0x2 ;  /* 0x00000003160d7211 */ /* 0x000fe400078e10ff */
[----:B------:R0:W-:Y:S01]  /*07f0*/  STL [R24], R15 ;  /* 0x0000000f18007387 */ /* 0x0001e20000100800 */
[----:B------:R-:W-:Y:S01]  /*0800*/  IADD3 R11, PT, PT, R11, 0x10, RZ ;  /* 0x000000100b0b7810 */ /* 0x000fe20007ffe0ff */
[----:B------:R-:W-:-:S02]  /*0810*/  IMAD R20, R20, 0x4, R3 ;  /* 0x0000000414147824 */ /* 0x000fc400078e0203 */
[----:B------:R2:W-:Y:S01]  /*0820*/  STL [R13], R14 ;  /* 0x0000000e0d007387 */ /* 0x0005e20000100800 */
[----:B------:R-:W-:Y:S01]  /*0830*/  ISETP.GE.AND P1, PT, R11, R2, PT ;  /* 0x000000020b00720c */ /* 0x000fe20003f26270 */
[--C-:B------:R-:W-:Y:S02]  /*0840*/  IMAD R18, R18, 0x4, R3.reuse ;  /* 0x0000000412127824 */ /* 0x100fe400078e0203 */
[----:B------:R2:W-:Y:S01]  /*0850*/  STL [R20], R29 ;  /* 0x0000001d14007387 */ /* 0x0005e20000100800 */
[----:B------:R-:W-:-:S03]  /*0860*/  IMAD R9, R30, 0x4, R3 ;  /* 0x000000041e097824 */ /* 0x000fc600078e0203 */
[----:B------:R2:W-:Y:S01]  /*0870*/  STL [R18], R31 ;  /* 0x0000001f12007387 */ /* 0x0005e20000100800 */
[----:B------:R-:W-:-:S03]  /*0880*/  IMAD R17, R32, 0x4, R3 ;  /* 0x0000000420117824 */ /* 0x000fc600078e0203 */
[----:B------:R2:W-:Y:S01]  /*0890*/  STL [R9], R8 ;  /* 0x0000000809007387 */ /* 0x0005e20000100800 */
[----:B-1----:R-:W-:-:S03]  /*08a0*/  LEA R7, R34, R3, 0x2 ;  /* 0x0000000322077211 */ /* 0x002fc600078e10ff */
[----:B------:R2:W-:Y:S01]  /*08b0*/  STL [R17], R16 ;  /* 0x0000001011007387 */ /* 0x0005e20000100800 */
[----:B0-----:R-:W-:-:S03]  /*08c0*/  IMAD R15, R36, 0x4, R3 ;  /* 0x00000004240f7824 */ /* 0x001fc600078e0203 */
[----:B------:R2:W-:Y:S01]  /*08d0*/  STL [R7], R10 ;  /* 0x0000000a07007387 */ /* 0x0005e20000100800 */
[----:B------:R-:W-:-:S03]  /*08e0*/  IMAD R38, R38, 0x4, R3 ;  /* 0x0000000426267824 */ /* 0x000fc600078e0203 */
[----:B------:R2:W-:Y:S04]  /*08f0*/  STL [R15], R12 ;  /* 0x0000000c0f007387 */ /* 0x0005e80000100800 */
[----:B------:R2:W-:Y:S01]  /*0900*/  STL [R38], R19 ;  /* 0x0000001326007387 */ /* 0x0005e20000100800 */
[----:B------:R-:W-:Y:S05]  /*0910*/  @!P1 BRA `(.L_x_698) ;  /* 0xfffffff800d49947 */ /* 0x000fea000383ffff */
.L_x_697:
[----:B------:R-:W-:Y:S05]  /*0920*/  BSYNC.RECONVERGENT B3 ;  /* 0x0000000000037941 */ /* 0x000fea0003800200 */
.L_x_696:
[----:B------:R-:W-:Y:S01]  /*0930*/  IMAD.IADD R2, R0, 0x1, -R11 ;  /* 0x0000000100027824 */ /* 0x000fe200078e0a0b */
[----:B------:R-:W-:Y:S04]  /*0940*/  BSSY.RECONVERGENT B3, `(.L_x_699) ;  /* 0x000002a000037945 */ /* 0x000fe80003800200 */
[----:B------:R-:W-:-:S13]  /*0950*/  ISETP.GT.AND P1, PT, R2, 0x4, PT ;  /* 0x000000040200780c */ /* 0x000fda0003f24270 */
[----:B------:R-:W-:Y:S05]  /*0960*/  @!P1 BRA `(.L_x_700) ;  /* 0x00000000009c9947 */ /* 0x000fea0003800000 */
[----:B--2---:R-:W1:Y:S01]  /*0970*/  LDC.64 R8, c[0x0][0x3b0] ;  /* 0x0000ec00ff087b82 */ /* 0x004e620000000a00 */
[----:B------:R-:W2:Y:S01]  /*0980*/  LDCU UR5, c[0x0][0x3c0] ;  /* 0x00007800ff0577ac */ /* 0x000ea20008000800 */
[----:B------:R-:W-:Y:S02]  /*0990*/  VIADD R20, R11, 0x4 ;  /* 0x000000040b147836 */ /* 0x000fe40000000000 */
[C---:B--2---:R-:W-:Y:S02]  /*09a0*/  IMAD R7, R27.reuse, UR5, R11 ;  /* 0x000000051b077c24 */ /* 0x044fe4000f8e020b */
[----:B------:R-:W-:Y:S02]  /*09b0*/  IMAD R13, R27, UR5, R20 ;  /* 0x000000051b0d7c24 */ /* 0x000fe4000f8e0214 */
[----:B-1----:R-:W-:-:S04]  /*09c0*/  IMAD.WIDE R6, R7, 0x4, R8 ;  /* 0x0000000407067825 */ /* 0x002fc800078e0208 */
[----:B------:R-:W-:Y:S01]  /*09d0*/  IMAD.WIDE R8, R13, 0x4, R8 ;  /* 0x000000040d087825 */ /* 0x000fe200078e0208 */
[----:B------:R-:W2:Y:S04]  /*09e0*/  LDG.E R2, desc[UR6][R6.64] ;  /* 0x0000000606027981 */ /* 0x000ea8000c1e1900 */
[----:B------:R-:W3:Y:S04]  /*09f0*/  LDG.E R12, desc[UR6][R6.64+0x4] ;  /* 0x00000406060c7981 */ /* 0x000ee8000c1e1900 */
[----:B------:R-:W4:Y:S04]  /*0a00*/  LDG.E R16, desc[UR6][R6.64+0x8] ;  /* 0x0000080606107981 */ /* 0x000f28000c1e1900 */
[----:B------:R1:W5:Y:S04]  /*0a10*/  LDG.E R18, desc[UR6][R6.64+0xc] ;  /* 0x00000c0606127981 */ /* 0x000368000c1e1900 */
[----:B------:R-:W5:Y:S04]  /*0a20*/  LDG.E R22, desc[UR6][R8.64] ;  /* 0x0000000608167981 */ /* 0x000f68000c1e1900 */
[----:B------:R-:W5:Y:S04]  /*0a30*/  LDG.E R24, desc[UR6][R8.64+0x4] ;  /* 0x0000040608187981 */ /* 0x000f68000c1e1900 */
[----:B------:R-:W5:Y:S04]  /*0a40*/  LDG.E R28, desc[UR6][R8.64+0x8] ;  /* 0x00000806081c7981 */ /* 0x000f68000c1e1900 */
[----:B------:R0:W5:Y:S01]  /*0a50*/  LDG.E R30, desc[UR6][R8.64+0xc] ;  /* 0x00000c06081e7981 */ /* 0x000162000c1e1900 */
[C---:B------:R-:W-:Y:S01]  /*0a60*/  IADD3 R10, PT, PT, R11.reuse, 0x1, RZ ;  /* 0x000000010b0a7810 */ /* 0x040fe20007ffe0ff */
[C---:B------:R-:W-:Y:S01]  /*0a70*/  VIADD R14, R11.reuse, 0x2 ;  /* 0x000000020b0e7836 */ /* 0x040fe20000000000 */
[----:B------:R-:W-:Y:S01]  /*0a80*/  PLOP3.LUT P0, PT, PT, PT, PT, 0x8, 0x80 ;  /* 0x000000000080781c */ /* 0x000fe20003f0e170 */
[----:B-1----:R-:W-:-:S02]  /*0a90*/  VIADD R6, R11, 0x3 ;  /* 0x000000030b067836 */ /* 0x002fc40000000000 */
[----:B0-----:R-:W-:Y:S02]  /*0aa0*/  VIADD R8, R11, 0x6 ;  /* 0x000000060b087836 */ /* 0x001fe40000000000 */
[----:B--2---:R-:W-:Y:S01]  /*0ab0*/  IMAD R2, R2, 0x4, R3 ;  /* 0x0000000402027824 */ /* 0x004fe200078e0203 */
[----:B---3--:R-:W-:-:S04]  /*0ac0*/  LEA R13, R12, R3, 0x2 ;  /* 0x000000030c0d7211 */ /* 0x008fc800078e10ff */
[----:B------:R0:W-:Y:S01]  /*0ad0*/  STL [R2], R11 ;  /* 0x0000000b02007387 */ /* 0x0001e20000100800 */
[C---:B------:R-:W-:Y:S01]  /*0ae0*/  IADD3 R12, PT, PT, R11.reuse, 0x5, RZ ;  /* 0x000000050b0c7810 */ /* 0x040fe20007ffe0ff */
[--C-:B----4-:R-:W-:Y:S02]  /*0af0*/  IMAD R15, R16, 0x4, R3.reuse ;  /* 0x00000004100f7824 */ /* 0x110fe400078e0203 */
[----:B------:R1:W-:Y:S01]  /*0b00*/  STL [R13], R10 ;  /* 0x0000000a0d007387 */ /* 0x0003e20000100800 */
[C---:B------:R-:W-:Y:S01]  /*0b10*/  VIADD R16, R11.reuse, 0x7 ;  /* 0x000000070b107836 */ /* 0x040fe20000000000 */
[----:B-----5:R-:W-:Y:S02]  /*0b20*/  LEA R7, R18, R3, 0x2 ;  /* 0x0000000312077211 */ /* 0x020fe400078e10ff */
[----:B------:R1:W-:Y:S01]  /*0b30*/  STL [R15], R14 ;  /* 0x0000000e0f007387 */ /* 0x0003e20000100800 */
[----:B0-----:R-:W-:Y:S02]  /*0b40*/  VIADD R11, R11, 0x8 ;  /* 0x000000080b0b7836 */ /* 0x001fe40000000000 */
[--C-:B------:R-:W-:Y:S01]  /*0b50*/  IMAD R9, R22, 0x4, R3.reuse ;  /* 0x0000000416097824 */ /* 0x100fe200078e0203 */
[----:B------:R1:W-:Y:S01]  /*0b60*/  STL [R7], R6 ;  /* 0x0000000607007387 */ /* 0x0003e20000100800 */
[----:B------:R-:W-:-:S03]  /*0b70*/  IMAD R17, R24, 0x4, R3 ;  /* 0x0000000418117824 */ /* 0x000fc600078e0203 */
[----:B------:R1:W-:Y:S01]  /*0b80*/  STL [R9], R20 ;  /* 0x0000001409007387 */ /* 0x0003e20000100800 */
[----:B------:R-:W-:-:S03]  /*0b90*/  LEA R19, R28, R3, 0x2 ;  /* 0x000000031c137211 */ /* 0x000fc600078e10ff */
[----:B------:R1:W-:Y:S01]  /*0ba0*/  STL [R17], R12 ;  /* 0x0000000c11007387 */ /* 0x0003e20000100800 */
[----:B------:R-:W-:-:S03]  /*0bb0*/  IMAD R21, R30, 0x4, R3 ;  /* 0x000000041e157824 */ /* 0x000fc600078e0203 */
[----:B------:R1:W-:Y:S04]  /*0bc0*/  STL [R19], R8 ;  /* 0x0000000813007387 */ /* 0x0003e80000100800 */
[----:B------:R1:W-:Y:S02]  /*0bd0*/  STL [R21], R16 ;  /* 0x0000001015007387 */ /* 0x0003e40000100800 */
.L_x_700:
[----:B------:R-:W-:Y:S05]  /*0be0*/  BSYNC.RECONVERGENT B3 ;  /* 0x0000000000037941 */ /* 0x000fea0003800200 */
.L_x_699:
[----:B------:R-:W-:-:S13]  /*0bf0*/  ISETP.EQ.AND P1, PT, R11, R0, PT ;  /* 0x000000000b00720c */ /* 0x000fda0003f22270 */
[----:B------:R-:W-:Y:S05]  /*0c00*/  @!P0 BREAK.RELIABLE P1, B2 ;  /* 0x0000000000028942 */ /* 0x000fea0000800100 */
[----:B------:R-:W-:Y:S05]  /*0c10*/  @!P0 BRA P1, `(.L_x_693) ;  /* 0x0000000000548947 */ /* 0x000fea0000800000 */
.L_x_695:
[----:B------:R-:W-:Y:S05]  /*0c20*/  BSYNC.RELIABLE B2 ;  /* 0x0000000000027941 */ /* 0x000fea0003800100 */
.L_x_694:
[----:B-12---:R-:W-:-:S04]  /*0c30*/  IMAD R7, R27, UR8, R11 ;  /* 0x000000081b077c24 */ /* 0x006fc8000f8e020b */
[----:B0-----:R-:W-:-:S05]  /*0c40*/  IMAD.WIDE R6, R7, 0x4, R4 ;  /* 0x0000000407067825 */ /* 0x001fca00078e0204 */
[----:B------:R-:W2:Y:S04]  /*0c50*/  LDG.E R2, desc[UR6][R6.64] ;  /* 0x0000000606027981 */ /* 0x000ea8000c1e1900 */
[----:B------:R-:W3:Y:S04]  /*0c60*/  LDG.E R8, desc[UR6][R6.64+0x4] ;  /* 0x0000040606087981 */ /* 0x000ee8000c1e1900 */
[----:B------:R-:W4:Y:S04]  /*0c70*/  LDG.E R10, desc[UR6][R6.64+0x8] ;  /* 0x00000806060a7981 */ /* 0x000f28000c1e1900 */
[----:B------:R-:W5:Y:S01]  /*0c80*/  LDG.E R12, desc[UR6][R6.64+0xc] ;  /* 0x00000c06060c7981 */ /* 0x000f62000c1e1900 */
[C---:B------:R-:W-:Y:S01]  /*0c90*/  IADD3 R9, PT, PT, R11.reuse, 0x1, RZ ;  /* 0x000000010b097810 */ /* 0x040fe20007ffe0ff */
[----:B------:R-:W-:-:S02]  /*0ca0*/  VIADD R13, R11, 0x2 ;  /* 0x000000020b0d7836 */ /* 0x000fc40000000000 */
[----:B------:R-:W-:Y:S01]  /*0cb0*/  VIADD R15, R11, 0x3 ;  /* 0x000000030b0f7836 */ /* 0x000fe20000000000 */
[----:B--2---:R-:W-:Y:S01]  /*0cc0*/  LEA R2, R2, R3, 0x2 ;  /* 0x0000000302027211 */ /* 0x004fe200078e10ff */
[----:B---3--:R-:W-:-:S04]  /*0cd0*/  IMAD R8, R8, 0x4, R3 ;  /* 0x0000000408087824 */ /* 0x008fc800078e0203 */
[----:B------:R0:W-:Y:S01]  /*0ce0*/  STL [R2], R11 ;  /* 0x0000000b02007387 */ /* 0x0001e20000100800 */
[----:B----4-:R-:W-:-:S03]  /*0cf0*/  IMAD R10, R10, 0x4, R3 ;  /* 0x000000040a0a7824 */ /* 0x010fc600078e0203 */
[----:B------:R3:W-:Y:S01]  /*0d00*/  STL [R8], R9 ;  /* 0x0000000908007387 */ /* 0x0007e20000100800 */
[----:B-----5:R-:W-:-:S03]  /*0d10*/  LEA R12, R12, R3, 0x2 ;  /* 0x000000030c0c7211 */ /* 0x020fc600078e10ff */
[----:B------:R3:W-:Y:S01]  /*0d20*/  STL [R10], R13 ;  /* 0x0000000d0a007387 */ /* 0x0007e20000100800 */
[----:B0-----:R-:W-:-:S03]  /*0d30*/  VIADD R11, R11, 0x4 ;  /* 0x000000040b0b7836 */ /* 0x001fc60000000000 */
[----:B------:R3:W-:Y:S02]  /*0d40*/  STL [R12], R15 ;  /* 0x0000000f0c007387 */ /* 0x0007e40000100800 */
[----:B------:R-:W-:-:S13]  /*0d50*/  ISETP.NE.AND P0, PT, R11, R0, PT ;  /* 0x000000000b00720c */ /* 0x000fda0003f05270 */
[----:B---3--:R-:W-:Y:S05]  /*0d60*/  @P0 BRA `(.L_x_694) ;  /* 0xfffffffc00b00947 */ /* 0x008fea000383ffff */
.L_x_693:
[----:B------:R-:W-:Y:S05]  /*0d70*/  BSYNC.RECONVERGENT B1 ;  /* 0x0000000000017941 */ /* 0x000fea0003800200 */
.L_x_692:
[----:B------:R-:W-:-:S13]  /*0d80*/  LOP3.LUT P0, R2, R25, 0x3, RZ, 0xc0, !PT ;  /* 0x0000000319027812 */ /* 0x000fda000780c0ff */
[----:B------:R-:W-:Y:S05]  /*0d90*/  @!P0 BRA `(.L_x_691) ;  /* 0x00000000002c8947 */ /* 0x000fea0003800000 */
[----:B-12---:R-:W1:Y:S01]  /*0da0*/  LDC.64 R6, c[0x0][0x3b0] ;  /* 0x0000ec00ff067b82 */ /* 0x006e620000000a00 */
[----:B------:R-:W-:-:S07]  /*0db0*/  IMAD.MOV.U32 R9, RZ, RZ, RZ ;  /* 0x000000ffff097224 */ /* 0x000fce00078e00ff */
.L_x_701:
[----:B0-----:R-:W-:-:S04]  /*0dc0*/  IMAD R5, R27, UR9, R0 ;  /* 0x000000091b057c24 */ /* 0x001fc8000f8e0200 */
[----:B-1----:R-:W-:-:S06]  /*0dd0*/  IMAD.WIDE R4, R5, 0x4, R6 ;  /* 0x0000000405047825 */ /* 0x002fcc00078e0206 */
[----:B------:R-:W2:Y:S01]  /*0de0*/  LDG.E R4, desc[UR6][R4.64] ;  /* 0x0000000604047981 */ /* 0x000ea2000c1e1900 */
[----:B------:R-:W-:-:S05]  /*0df0*/  VIADD R9, R9, 0x1 ;  /* 0x0000000109097836 */ /* 0x000fca0000000000 */
[----:B------:R-:W-:Y:S02]  /*0e00*/  ISETP.NE.AND P0, PT, R9, R2, PT ;  /* 0x000000020900720c */ /* 0x000fe40003f05270 */
[----:B--2---:R-:W-:-:S05]  /*0e10*/  LEA R11, R4, R3, 0x2 ;  /* 0x00000003040b7211 */ /* 0x004fca00078e10ff */
[----:B------:R0:W-:Y:S02]  /*0e20*/  STL [R11], R0 ;  /* 0x000000000b007387 */ /* 0x0001e40000100800 */
[----:B0-----:R-:W-:-:S04]  /*0e30*/  VIADD R0, R0, 0x1 ;  /* 0x0000000100007836 */ /* 0x001fc80000000000 */
[----:B------:R-:W-:Y:S05]  /*0e40*/  @P0 BRA `(.L_x_701) ;  /* 0xfffffffc00dc0947 */ /* 0x000fea000383ffff */
.L_x_691:
[----:B------:R-:W-:Y:S05]  /*0e50*/  BSYNC.RECONVERGENT B0 ;  /* 0x0000000000007941 */ /* 0x000fea0003800200 */
.L_x_690:
[----:B------:R-:W-:Y:S05]  /*0e60*/  WARPSYNC.ALL ;  /* 0x0000000000007948 */ /* 0x000fea0003800000 */
[----:B------:R-:W-:Y:S01]  /*0e70*/  ISETP.GE.AND P0, PT, R26, 0x1, PT ;  /* 0x000000011a00780c */ /* 0x000fe20003f06270 */
[----:B------:R-:W-:Y:S01]  /*0e80*/  BSSY.RECONVERGENT B0, `(.L_x_702) ;  /* 0x0000073000007945 */ /* 0x000fe20003800200 */
[----:B------:R-:W-:-:S11]  /*0e90*/  IADD3 R0, PT, PT, R1, 0x27290, RZ ;  /* 0x0002729001007810 */ /* 0x000fd60007ffe0ff */
[----:B------:R-:W-:Y:S05]  /*0ea0*/  @!P0 BRA `(.L_x_703) ;  /* 0x0000000400c08947 */ /* 0x000fea0003800000 */
[----:B01----:R-:W-:-:S07]  /*0eb0*/  IMAD.MOV.U32 R5, RZ, RZ, RZ ;  /* 0x000000ffff057224 */ /* 0x003fce00078e00ff */
.L_x_717:
[----:B0-2---:R-:W0:Y:S01]  /*0ec0*/  LDC.64 R6, c[0x0][0x398] ;  /* 0x0000e600ff067b82 */ /* 0x005e220000000a00 */
[----:B-1----:R-:W1:Y:S02]  /*0ed0*/  LDCU UR4, c[0x0][0x3a8] ;  /* 0x00007500ff0477ac */ /* 0x002e640008000800 */
[----:B-1----:R-:W-:-:S04]  /*0ee0*/  IMAD R9, R27, UR4, R5 ;  /* 0x000000041b097c24 */ /* 0x002fc8000f8e0205 */
[----:B0-----:R-:W-:Y:S02]  /*0ef0*/  IMAD.WIDE R6, R9, 0x4, R6 ;  /* 0x0000000409067825 */ /* 0x001fe400078e0206 */
[----:B------:R-:W0:Y:S04]  /*0f00*/  LDC.64 R8, c[0x0][0x388] ;  /* 0x0000e200ff087b82 */ /* 0x000e280000000a00 */
[----:B------:R-:W0:Y:S02]  /*0f10*/  LDG.E R7, desc[UR6][R6.64] ;  /* 0x0000000606077981 */ /* 0x000e24000c1e1900 */
[----:B0-----:R-:W-:-:S05]  /*0f20*/  IMAD.WIDE R8, R7, 0x4, R8 ;  /* 0x0000000407087825 */ /* 0x001fca00078e0208 */
[----:B------:R-:W2:Y:S04]  /*0f30*/  LDG.E R11, desc[UR6][R8.64] ;  /* 0x00000006080b7981 */ /* 0x000ea8000c1e1900 */
[----:B------:R-:W2:Y:S01]  /*0f40*/  LDG.E R2, desc[UR6][R8.64+0x4] ;  /* 0x0000040608027981 */ /* 0x000ea2000c1e1900 */
[----:B------:R-:W-:Y:S01]  /*0f50*/  BSSY.RECONVERGENT B1, `(.L_x_704) ;  /* 0x0000062000017945 */ /* 0x000fe20003800200 */
[----:B--2---:R-:W-:-:S13]  /*0f60*/  ISETP.GE.AND P0, PT, R11, R2, PT ;  /* 0x000000020b00720c */ /* 0x004fda0003f06270 */
[----:B------:R-:W-:Y:S05]  /*0f70*/  @P0 BRA `(.L_x_705) ;  /* 0x00000004007c0947 */ /* 0x000fea0003800000 */
[----:B------:R-:W-:Y:S01]  /*0f80*/  IMAD.IADD R4, R2, 0x1, -R11 ;  /* 0x0000000102047824 */ /* 0x000fe200078e0a0b */
[----:B------:R-:W-:Y:S01]  /*0f90*/  BSSY.RECONVERGENT B2, `(.L_x_706) ;  /* 0x0000030000027945 */ /* 0x000fe20003800200 */
[----:B------:R-:W-:-:S03]  /*0fa0*/  MOV R15, R11 ;  /* 0x0000000b000f7202 */ /* 0x000fc60000000f00 */
[----:B------:R-:W-:-:S13]  /*0fb0*/  LOP3.LUT P0, R10, R4, 0x3, RZ, 0xc0, !PT ;  /* 0x00000003040a7812 */ /* 0x000fda000780c0ff */
[----:B------:R-:W-:Y:S05]  /*0fc0*/  @!P0 BRA `(.L_x_707) ;  /* 0x0000000000b08947 */ /* 0x000fea0003800000 */
[----:B------:R-:W0:Y:S08]  /*0fd0*/  LDC.64 R6, c[0x0][0x380] ;  /* 0x0000e000ff067b82 */ /* 0x000e300000000a00 */
[----:B------:R-:W1:Y:S01]  /*0fe0*/  LDC.64 R8, c[0x0][0x390] ;  /* 0x0000e400ff087b82 */ /* 0x000e620000000a00 */
[----:B0-----:R-:W-:-:S05]  /*0ff0*/  IMAD.WIDE R6, R11, 0x4, R6 ;  /* 0x000000040b067825 */ /* 0x001fca00078e0206 */
[----:B------:R-:W2:Y:S02]  /*1000*/  LDG.E R4, desc[UR6][R6.64] ;  /* 0x0000000606047981 */ /* 0x000ea4000c1e1900 */
[----:B--2---:R-:W-:-:S06]  /*1010*/  IMAD R4, R4, 0x4, R3 ;  /* 0x0000000404047824 */ /* 0x004fcc00078e0203 */
[----:B------:R-:W2:Y:S01]  /*1020*/  LDL R4, [R4] ;  /* 0x0000000004047983 */ /* 0x000ea20000100800 */
[----:B------:R-:W-:Y:S01]  /*1030*/  BSSY.RECONVERGENT B3, `(.L_x_708) ;  /* 0x0000009000037945 */ /* 0x000fe20003800200 */
[----:B------:R-:W-:Y:S01]  /*1040*/  ISETP.NE.AND P1, PT, R10, 0x1, PT ;  /* 0x000000010a00780c */ /* 0x000fe20003f25270 */
[----:B-1----:R-:W-:Y:S01]  /*1050*/  IMAD.WIDE R8, R11, 0x8, R8 ;  /* 0x000000080b087825 */ /* 0x002fe200078e0208 */
[----:B--2---:R-:W-:-:S13]  /*1060*/  ISETP.NE.AND P0, PT, R4, -0x1, PT ;  /* 0xffffffff0400780c */ /* 0x004fda0003f05270 */
[----:B------:R-:W-:Y:S05]  /*1070*/  @!P0 BRA `(.L_x_709) ;  /* 0x0000000000108947 */ /* 0x000fea0003800000 */
[----:B------:R-:W2:Y:S01]  /*1080*/  LDG.E.64 R12, desc[UR6][R8.64] ;  /* 0x00000006080c7981 */ /* 0x000ea2000c1e1b00 */
[----:B------:R-:W-:-:S04]  /*1090*/  IMAD R15, R26, R4, R5 ;  /* 0x000000041a0f7224 */ /* 0x000fc800078e0205 */
[----:B------:R-:W-:-:S05]  /*10a0*/  IMAD R15, R15, 0x8, R0 ;  /* 0x000000080f0f7824 */ /* 0x000fca00078e0200 */
[----:B--2---:R0:W-:Y:S02]  /*10b0*/  STL.64 [R15], R12 ;  /* 0x0000000c0f007387 */ /* 0x0041e40000100a00 */
.L_x_709:
[----:B------:R-:W-:Y:S05]  /*10c0*/  BSYNC.RECONVERGENT B3 ;  /* 0x0000000000037941 */ /* 0x000fea0003800200 */
.L_x_708:
[----:B0-----:R-:W-:Y:S01]  /*10d0*/  IADD3 R15, PT, PT, R11, 0x1, RZ ;  /* 0x000000010b0f7810 */ /* 0x001fe20007ffe0ff */
[----:B------:R-:W-:Y:S06]  /*10e0*/  @!P1 BRA `(.L_x_707) ;  /* 0x0000000000689947 */ /* 0x000fec0003800000 */
[----:B------:R-:W2:Y:S02]  /*10f0*/  LDG.E R4, desc[UR6][R6.64+0x4] ;  /* 0x0000040606047981 */ /* 0x000ea4000c1e1900 */
[----:B--2---:R-:W-:-:S06]  /*1100*/  IMAD R4, R4, 0x4, R3 ;  /* 0x0000000404047824 */ /* 0x004fcc00078e0203 */
[----:B------:R-:W2:Y:S01]  /*1110*/  LDL R4, [R4] ;  /* 0x0000000004047983 */ /* 0x000ea20000100800 */
[----:B------:R-:W-:Y:S01]  /*1120*/  BSSY.RECONVERGENT B3, `(.L_x_710) ;  /* 0x0000008000037945 */ /* 0x000fe20003800200 */
[----:B------:R-:W-:Y:S02]  /*1130*/  ISETP.NE.AND P1, PT, R10, 0x2, PT ;  /* 0x000000020a00780c */ /* 0x000fe40003f25270 */
[----:B--2---:R-:W-:-:S13]  /*1140*/  ISETP.NE.AND P0, PT, R4, -0x1, PT ;  /* 0xffffffff0400780c */ /* 0x004fda0003f05270 */
[----:B------:R-:W-:Y:S05]  /*1150*/  @!P0 BRA `(.L_x_711) ;  /* 0x0000000000108947 */ /* 0x000fea0003800000 */
[----:B------:R-:W2:Y:S01]  /*1160*/  LDG.E.64 R12, desc[UR6][R8.64+0x8] ;  /* 0x00000806080c7981 */ /* 0x000ea2000c1e1b00 */
[----:B------:R-:W-:-:S04]  /*1170*/  IMAD R15, R26, R4, R5 ;  /* 0x000000041a0f7224 */ /* 0x000fc800078e0205 */
[----:B------:R-:W-:-:S05]  /*1180*/  IMAD R15, R15, 0x8, R0 ;  /* 0x000000080f0f7824 */ /* 0x000fca00078e0200 */
[----:B--2---:R0:W-:Y:S02]  /*1190*/  STL.64 [R15], R12 ;  /* 0x0000000c0f007387 */ /* 0x0041e40000100a00 */
.L_x_711:
[----:B------:R-:W-:Y:S05]  /*11a0*/  BSYNC.RECONVERGENT B3 ;  /* 0x0000000000037941 */ /* 0x000fea0003800200 */
.L_x_710:
[----:B0-----:R-:W-:Y:S01]  /*11b0*/  IADD3 R15, PT, PT, R11, 0x2, RZ ;  /* 0x000000020b0f7810 */ /* 0x001fe20007ffe0ff */
[----:B------:R-:W-:Y:S06]  /*11c0*/  @!P1 BRA `(.L_x_707) ;  /* 0x0000000000309947 */ /* 0x000fec0003800000 */
[----:B------:R-:W2:Y:S02]  /*11d0*/  LDG.E R6, desc[UR6][R6.64+0x8] ;  /* 0x0000080606067981 */ /* 0x000ea4000c1e1900 */
[----:B--2---:R-:W-:-:S06]  /*11e0*/  IMAD R4, R6, 0x4, R3 ;  /* 0x0000000406047824 */ /* 0x004fcc00078e0203 */
[----:B------:R-:W2:Y:S01]  /*11f0*/  LDL R4, [R4] ;  /* 0x0000000004047983 */ /* 0x000ea20000100800 */
[----:B------:R-:W-:Y:S01]  /*1200*/  BSSY.RECONVERGENT B3, `(.L_x_712) ;  /* 0x0000007000037945 */ /* 0x000fe20003800200 */
[----:B--2---:R-:W-:-:S13]  /*1210*/  ISETP.NE.AND P0, PT, R4, -0x1, PT ;  /* 0xffffffff0400780c */ /* 0x004fda0003f05270 */
[----:B------:R-:W-:Y:S05]  /*1220*/  @!P0 BRA `(.L_x_713) ;  /* 0x0000000000108947 */ /* 0x000fea0003800000 */
[----:B------:R-:W2:Y:S01]  /*1230*/  LDG.E.64 R8, desc[UR6][R8.64+0x10] ;  /* 0x0000100608087981 */ /* 0x000ea2000c1e1b00 */
[----:B------:R-:W-:-:S04]  /*1240*/  IMAD R7, R26, R4, R5 ;  /* 0x000000041a077224 */ /* 0x000fc800078e0205 */
[----:B------:R-:W-:-:S05]  /*1250*/  IMAD R7, R7, 0x8, R0 ;  /* 0x0000000807077824 */ /* 0x000fca00078e0200 */
[----:B--2---:R0:W-:Y:S02]  /*1260*/  STL.64 [R7], R8 ;  /* 0x0000000807007387 */ /* 0x0041e40000100a00 */
.L_x_713:
[----:B------:R-:W-:Y:S05]  /*1270*/  BSYNC.RECONVERGENT B3 ;  /* 0x0000000000037941 */ /* 0x000fea0003800200 */
.L_x_712:
[----:B------:R-:W-:-:S07]  /*1280*/  IADD3 R15, PT, PT, R11, 0x3, RZ ;  /* 0x000000030b0f7810 */ /* 0x000fce0007ffe0ff */
.L_x_707:
[----:B------:R-:W-:Y:S05]  /*1290*/  BSYNC.RECONVERGENT B2 ;  /* 0x0000000000027941 */ /* 0x000fea0003800200 */
.L_x_706:
[----:B0-----:R-:W0:Y:S01]  /*12a0*/  LDC.64 R6, c[0x0][0x380] ;  /* 0x0000e000ff067b82 */ /* 0x001e220000000a00 */
[----:B------:R-:W-:-:S05]  /*12b0*/  IMAD.IADD R4, R11, 0x1, -R2 ;  /* 0x000000010b047824 */ /* 0x000fca00078e0a02 */
[----:B------:R-:W-:Y:S02]  /*12c0*/  ISETP.GT.U32.AND P0, PT, R4, -0x4, PT ;  /* 0xfffffffc0400780c */ /* 0x000fe40003f04070 */
[----:B------:R-:W1:Y:S11]  /*12d0*/  LDC.64 R8, c[0x0][0x390] ;  /* 0x0000e400ff087b82 */ /* 0x000e760000000a00 */
[----:B------:R-:W-:Y:S05]  /*12e0*/  @P0 BRA `(.L_x_705) ;  /* 0x0000000000a00947 */ /* 0x000fea0003800000 */
.L_x_716:
[----:B0-----:R-:W-:-:S05]  /*12f0*/  IMAD.WIDE R10, R15, 0x4, R6 ;  /* 0x000000040f0a7825 */ /* 0x001fca00078e0206 */
[----:B------:R-:W2:Y:S01]  /*1300*/  LDG.E R4, desc[UR6][R10.64] ;  /* 0x000000060a047981 */ /* 0x000ea2000c1e1900 */
[----:B-1----:R-:W-:-:S03]  /*1310*/  IMAD.WIDE R12, R15, 0x8, R8 ;  /* 0x000000080f0c7825 */ /* 0x002fc600078e0208 */
[----:B------:R-:W3:Y:S04]  /*1320*/  LDG.E R14, desc[UR6][R10.64+0x4] ;  /* 0x000004060a0e7981 */ /* 0x000ee8000c1e1900 */
[----:B------:R-:W4:Y:S01]  /*1330*/  LDG.E R20, desc[UR6][R10.64+0xc] ;  /* 0x00000c060a147981 */ /* 0x000f22000c1e1900 */
[----:B--2---:R-:W-:-:S06]  /*1340*/  IMAD R4, R4, 0x4, R3 ;  /* 0x0000000404047824 */ /* 0x004fcc00078e0203 */
[----:B------:R-:W2:Y:S02]  /*1350*/  LDL R4, [R4] ;  /* 0x0000000004047983 */ /* 0x000ea40000100800 */
[----:B--2---:R-:W-:-:S13]  /*1360*/  ISETP.NE.AND P0, PT, R4, -0x1, PT ;  /* 0xffffffff0400780c */ /* 0x004fda0003f05270 */
[----:B------:R-:W2:Y:S01]  /*1370*/  @P0 LDG.E.64 R16, desc[UR6][R12.64] ;  /* 0x000000060c100981 */ /* 0x000ea2000c1e1b00 */
[----:B------:R-:W-:Y:S02]  /*1380*/  @P0 IMAD R19, R26, R4, R5 ;  /* 0x000000041a130224 */ /* 0x000fe400078e0205 */
[----:B---3--:R-:W-:Y:S01]  /*1390*/  IMAD R14, R14, 0x4, R3 ;  /* 0x000000040e0e7824 */ /* 0x008fe200078e0203 */
[----:B------:R-:W3:Y:S02]  /*13a0*/  LDG.E R4, desc[UR6][R10.64+0x8] ;  /* 0x000008060a047981 */ /* 0x000ee4000c1e1900 */
[----:B------:R-:W-:-:S05]  /*13b0*/  @P0 LEA R21, R19, R0, 0x3 ;  /* 0x0000000013150211 */ /* 0x000fca00078e18ff */
[----:B--2---:R0:W-:Y:S04]  /*13c0*/  @P0 STL.64 [R21], R16 ;  /* 0x0000001015000387 */ /* 0x0041e80000100a00 */
[----:B------:R-:W2:Y:S02]  /*13d0*/  LDL R14, [R14] ;  /* 0x000000000e0e7983 */ /* 0x000ea40000100800 */
[----:B--2---:R-:W-:-:S13]  /*13e0*/  ISETP.NE.AND P0, PT, R14, -0x1, PT ;  /* 0xffffffff0e00780c */ /* 0x004fda0003f05270 */
[----:B------:R-:W2:Y:S01]  /*13f0*/  @P0 LDG.E.64 R18, desc[UR6][R12.64+0x8] ;  /* 0x000008060c120981 */ /* 0x000ea2000c1e1b00 */
[----:B------:R-:W-:Y:S01]  /*1400*/  @P0 IMAD R23, R26, R14, R5 ;  /* 0x0000000e1a170224 */ /* 0x000fe200078e0205 */
[----:B---3--:R-:W-:-:S03]  /*1410*/  LEA R4, R4, R3, 0x2 ;  /* 0x0000000304047211 */ /* 0x008fc600078e10ff */
[----:B------:R-:W-:-:S05]  /*1420*/  @P0 IMAD R23, R23, 0x8, R0 ;  /* 0x0000000817170824 */ /* 0x000fca00078e0200 */
[----:B--2---:R1:W-:Y:S04]  /*1430*/  @P0 STL.64 [R23], R18 ;  /* 0x0000001217000387 */ /* 0x0043e80000100a00 */
[----:B------:R-:W2:Y:S02]  /*1440*/  LDL R4, [R4] ;  /* 0x0000000004047983 */ /* 0x000ea40000100800 */
[----:B--2---:R-:W-:-:S13]  /*1450*/  ISETP.NE.AND P0, PT, R4, -0x1, PT ;  /* 0xffffffff0400780c */ /* 0x004fda0003f05270 */
[----:B0-----:R-:W2:Y:S01]  /*1460*/  @P0 LDG.E.64 R16, desc[UR6][R12.64+0x10] ;  /* 0x000010060c100981 */ /* 0x001ea2000c1e1b00 */
[----:B------:R-:W-:Y:S02]  /*1470*/  @P0 IMAD R21, R26, R4, R5 ;  /* 0x000000041a150224 */ /* 0x000fe400078e0205 */
[----:B----4-:R-:W-:Y:S02]  /*1480*/  IMAD R20, R20, 0x4, R3 ;  /* 0x0000000414147824 */ /* 0x010fe400078e0203 */
[----:B------:R-:W-:-:S05]  /*1490*/  @P0 IMAD R21, R21, 0x8, R0 ;  /* 0x0000000815150824 */ /* 0x000fca00078e0200 */
[----:B--2---:R1:W-:Y:S04]  /*14a0*/  @P0 STL.64 [R21], R16 ;  /* 0x0000001015000387 */ /* 0x0043e80000100a00 */
[----:B------:R-:W2:Y:S01]  /*14b0*/  LDL R20, [R20] ;  /* 0x0000000014147983 */ /* 0x000ea20000100800 */
[----:B------:R-:W-:Y:S01]  /*14c0*/  IADD3 R15, PT, PT, R15, 0x4, RZ ;  /* 0x000000040f0f7810 */ /* 0x000fe20007ffe0ff */
[----:B------:R-:W-:Y:S03]  /*14d0*/  BSSY.RECONVERGENT B2, `(.L_x_714) ;  /* 0x0000008000027945 */ /* 0x000fe60003800200 */
[----:B------:R-:W-:Y:S02]  /*14e0*/  ISETP.NE.AND P1, PT, R15, R2, PT ;  /* 0x000000020f00720c */ /* 0x000fe40003f25270 */
[----:B--2---:R-:W-:-:S13]  /*14f0*/  ISETP.NE.AND P0, PT, R20, -0x1, PT ;  /* 0xffffffff1400780c */ /* 0x004fda0003f05270 */
[----:B-1----:R-:W-:Y:S05]  /*1500*/  @!P0 BRA `(.L_x_715) ;  /* 0x0000000000108947 */ /* 0x002fea0003800000 */
[----:B------:R-:W2:Y:S01]  /*1510*/  LDG.E.64 R12, desc[UR6][R12.64+0x18] ;  /* 0x000018060c0c7981 */ /* 0x000ea2000c1e1b00 */
[----:B------:R-:W-:-:S04]  /*1520*/  IMAD R11, R26, R20, R5 ;  /* 0x000000141a0b7224 */ /* 0x000fc800078e0205 */
[----:B------:R-:W-:-:S05]  /*1530*/  IMAD R11, R11, 0x8, R0 ;  /* 0x000000080b0b7824 */ /* 0x000fca00078e0200 */
[----:B--2---:R0:W-:Y:S02]  /*1540*/  STL.64 [R11], R12 ;  /* 0x0000000c0b007387 */ /* 0x0041e40000100a00 */
.L_x_715:
[----:B------:R-:W-:Y:S05]  /*1550*/  BSYNC.RECONVERGENT B2 ;  /* 0x0000000000027941 */ /* 0x000fea0003800200 */
.L_x_714:
[----:B------:R-:W-:Y:S05]  /*1560*/  @P1 BRA `(.L_x_716) ;  /* 0xfffffffc00601947 */ /* 0x000fea000383ffff */
.L_x_705:
[----:B------:R-:W-:Y:S05]  /*1570*/  BSYNC.RECONVERGENT B1 ;  /* 0x0000000000017941 */ /* 0x000fea0003800200 */
.L_x_704:
[----:B------:R-:W-:-:S05]  /*1580*/  VIADD R5, R5, 0x1 ;  /* 0x0000000105057836 */ /* 0x000fca0000000000 */
[----:B------:R-:W-:-:S13]  /*1590*/  ISETP.NE.AND P0, PT, R5, R26, PT ;  /* 0x0000001a0500720c */ /* 0x000fda0003f05270 */
[----:B------:R-:W-:Y:S05]  /*15a0*/  @P0 BRA `(.L_x_717) ;  /* 0xfffffff800440947 */ /* 0x000fea000383ffff */
.L_x_703:
[----:B------:R-:W-:Y:S05]  /*15b0*/  BSYNC.RECONVERGENT B0 ;  /* 0x0000000000007941 */ /* 0x000fea0003800200 */
.L_x_702:
[----:B01----:R-:W0:Y:S02]  /*15c0*/  LDC.64 R4, c[0x0][0x3d0] ;  /* 0x0000f400ff047b82 */ /* 0x003e240000000a00 */
[----:B0-----:R-:W-:-:S05]  /*15d0*/  IMAD.WIDE R4, R27, 0x4, R4 ;  /* 0x000000041b047825 */ /* 0x001fca00078e0204 */
[----:B--2---:R-:W2:Y:S04]  /*15e0*/  LDG.E R9, desc[UR6][R4.64] ;  /* 0x0000000604097981 */ /* 0x004ea8000c1e1900 */
[----:B------:R-:W2:Y:S01]  /*15f0*/  LDG.E R8, desc[UR6][R4.64+0x4] ;  /* 0x0000040604087981 */ /* 0x000ea2000c1e1900 */
[----:B------:R-:W-:Y:S01]  /*1600*/  BSSY.RECONVERGENT B0, `(.L_x_718) ;  /* 0x0000042000007945 */ /* 0x000fe20003800200 */
[----:B------:R-:W-:Y:S02]  /*1610*/  IADD3 R2, PT, PT, R1, 0x3ab10, RZ ;  /* 0x0003ab1001027810 */ /* 0x000fe40007ffe0ff */
[----:B--2---:R-:W-:-:S13]  /*1620*/  ISETP.GE.AND P0, PT, R9, R8, PT ;  /* 0x000000080900720c */ /* 0x004fda0003f06270 */
[----:B------:R-:W-:Y:S05]  /*1630*/  @P0 BRA `(.L_x_719) ;  /* 0x0000000000f80947 */ /* 0x000fea0003800000 */
[----:B------:R-:W0:Y:S01]  /*1640*/  LDC.64 R4, c[0x0][0x3c8] ;  /* 0x0000f200ff047b82 */ /* 0x000e220000000a00 */
[----:B------:R-:W-:Y:S01]  /*1650*/  IMAD.IADD R10, R8, 0x1, -R9 ;  /* 0x00000001080a7824 */ /* 0x000fe200078e0a09 */
[----:B------:R-:W-:Y:S01]  /*1660*/  BSSY.RECONVERGENT B1, `(.L_x_720) ;  /* 0x0000016000017945 */ /* 0x000fe20003800200 */
[----:B------:R-:W-:-:S03]  /*1670*/  IMAD.IADD R11, R9, 0x1, -R8 ;  /* 0x00000001090b7824 */ /* 0x000fc600078e0a08 */
[----:B------:R-:W-:Y:S02]  /*1680*/  LOP3.LUT P0, R16, R10, 0x3, RZ, 0xc0, !PT ;  /* 0x000000030a107812 */ /* 0x000fe4000780c0ff */
[----:B------:R-:W1:Y:S01]  /*1690*/  LDC.64 R6, c[0x0][0x3d8] ;  /* 0x0000f600ff067b82 */ /* 0x000e620000000a00 */
[----:B------:R-:W-:-:S10]  /*16a0*/  ISETP.GT.U32.AND P1, PT, R11, -0x4, PT ;  /* 0xfffffffc0b00780c */ /* 0x000fd40003f24070 */
[----:B------:R-:W-:Y:S05]  /*16b0*/  @!P0 BRA `(.L_x_721) ;  /* 0x0000000000408947 */ /* 0x000fea0003800000 */
[----:B------:R-:W2:Y:S01]  /*16c0*/  LDC.64 R14, c[0x0][0x3c8] ;  /* 0x0000f200ff0e7b82 */ /* 0x000ea20000000a00 */
[----:B------:R-:W-:-:S07]  /*16d0*/  HFMA2 R17, -RZ, RZ, 0, 0 ;  /* 0x00000000ff117431 */ /* 0x000fce00000001ff */
.L_x_722:
[----:B--2---:R-:W-:-:S06]  /*16e0*/  IMAD.WIDE R10, R9, 0x4, R14 ;  /* 0x00000004090a7825 */ /* 0x004fcc00078e020e */
[----:B------:R-:W2:Y:S02]  /*16f0*/  LDG.E R10, desc[UR6][R10.64] ;  /* 0x000000060a0a7981 */ /* 0x000ea4000c1e1900 */
[----:B--2---:R-:W-:-:S05]  /*1700*/  IMAD R18, R10, 0x4, R3 ;  /* 0x000000040a127824 */ /* 0x004fca00078e0203 */
[----:B------:R-:W2:Y:S02]  /*1710*/  LDL R19, [R18] ;  /* 0x0000000012137983 */ /* 0x000ea40000100800 */
[----:B--2---:R-:W-:-:S13]  /*1720*/  ISETP.NE.AND P0, PT, R19, -0x1, PT ;  /* 0xffffffff1300780c */ /* 0x004fda0003f05270 */
[----:B------:R-:W2:Y:S02]  /*1730*/  @P0 LDC.64 R12, c[0x0][0x3d8] ;  /* 0x0000f600ff0c0b82 */ /* 0x000ea40000000a00 */
[----:B--2---:R-:W-:-:S06]  /*1740*/  @P0 IMAD.WIDE R12, R9, 0x8, R12 ;  /* 0x00000008090c0825 */ /* 0x004fcc00078e020c */
[----:B------:R-:W2:Y:S01]  /*1750*/  @P0 LDG.E.64 R12, desc[UR6][R12.64] ;  /* 0x000000060c0c0981 */ /* 0x000ea2000c1e1b00 */
[----:B------:R-:W-:Y:S01]  /*1760*/  @P0 IMAD R19, R19, 0x8, R2 ;  /* 0x0000000813130824 */ /* 0x000fe200078e0202 */
[----:B------:R-:W-:Y:S01]  /*1770*/  IADD3 R17, PT, PT, R17, 0x1, RZ ;  /* 0x0000000111117810 */ /* 0x000fe20007ffe0ff */
[----:B------:R-:W-:-:S03]  /*1780*/  VIADD R9, R9, 0x1 ;  /* 0x0000000109097836 */ /* 0x000fc60000000000 */
[----:B--2---:R3:W-:Y:S01]  /*1790*/  @P0 STL.64 [R19], R12 ;  /* 0x0000000c13000387 */ /* 0x0047e20000100a00 */
[----:B------:R-:W-:-:S13]  /*17a0*/  ISETP.NE.AND P0, PT, R17, R16, PT ;  /* 0x000000101100720c */ /* 0x000fda0003f05270 */
[----:B---3--:R-:W-:Y:S05]  /*17b0*/  @P0 BRA `(.L_x_722) ;  /* 0xfffffffc00c80947 */ /* 0x008fea000383ffff */
.L_x_721:
[----:B------:R-:W-:Y:S05]  /*17c0*/  BSYNC.RECONVERGENT B1 ;  /* 0x0000000000017941 */ /* 0x000fea0003800200 */
.L_x_720:
[----:B------:R-:W-:Y:S05]  /*17d0*/  @P1 BRA `(.L_x_719) ;  /* 0x0000000000901947 */ /* 0x000fea0003800000 */
.L_x_725:
[----:B0-----:R-:W-:-:S05]  /*17e0*/  IMAD.WIDE R12, R9, 0x4, R4 ;  /* 0x00000004090c7825 */ /* 0x001fca00078e0204 */
[----:B------:R-:W2:Y:S04]  /*17f0*/  LDG.E R10, desc[UR6][R12.64] ;  /* 0x000000060c0a7981 */ /* 0x000ea8000c1e1900 */
[----:B------:R-:W3:Y:S04]  /*1800*/  LDG.E R18, desc[UR6][R12.64+0x4] ;  /* 0x000004060c127981 */ /* 0x000ee8000c1e1900 */
[----:B------:R-:W4:Y:S04]  /*1810*/  LDG.E R20, desc[UR6][R12.64+0x8] ;  /* 0x000008060c147981 */ /* 0x000f28000c1e1900 */
[----:B------:R-:W5:Y:S01]  /*1820*/  LDG.E R22, desc[UR6][R12.64+0xc] ;  /* 0x00000c060c167981 */ /* 0x000f62000c1e1900 */
[----:B--2---:R-:W-:-:S05]  /*1830*/  IMAD R16, R10, 0x4, R3 ;  /* 0x000000040a107824 */ /* 0x004fca00078e0203 */
[----:B------:R-:W2:Y:S01]  /*1840*/  LDL R19, [R16] ;  /* 0x0000000010137983 */ /* 0x000ea20000100800 */
[----:B-1----:R-:W-:Y:S01]  /*1850*/  IMAD.WIDE R10, R9, 0x8, R6 ;  /* 0x00000008090a7825 */ /* 0x002fe200078e0206 */
[----:B--2---:R-:W-:-:S13]  /*1860*/  ISETP.NE.AND P0, PT, R19, -0x1, PT ;  /* 0xffffffff1300780c */ /* 0x004fda0003f05270 */
[----:B------:R-:W2:Y:S01]  /*1870*/  @P0 LDG.E.64 R14, desc[UR6][R10.64] ;  /* 0x000000060a0e0981 */ /* 0x000ea2000c1e1b00 */
[----:B------:R-:W-:Y:S01]  /*1880*/  @P0 LEA R19, R19, R2, 0x3 ;  /* 0x0000000213130211 */ /* 0x000fe200078e18ff */
[----:B---3--:R-:W-:-:S04]  /*1890*/  IMAD R18, R18, 0x4, R3 ;  /* 0x0000000412127824 */ /* 0x008fc800078e0203 */
[----:B--2---:R0:W-:Y:S04]  /*18a0*/  @P0 STL.64 [R19], R14 ;  /* 0x0000000e13000387 */ /* 0x0041e80000100a00 */
[----:B------:R-:W2:Y:S02]  /*18b0*/  LDL R21, [R18] ;  /* 0x0000000012157983 */ /* 0x000ea40000100800 */
[----:B--2---:R-:W-:-:S13]  /*18c0*/  ISETP.NE.AND P0, PT, R21, -0x1, PT ;  /* 0xffffffff1500780c */ /* 0x004fda0003f05270 */
[----:B------:R-:W2:Y:S01]  /*18d0*/  @P0 LDG.E.64 R16, desc[UR6][R10.64+0x8] ;  /* 0x000008060a100981 */ /* 0x000ea2000c1e1b00 */
[----:B------:R-:W-:Y:S01]  /*18e0*/  @P0 IMAD R21, R21, 0x8, R2 ;  /* 0x0000000815150824 */ /* 0x000fe200078e0202 */
[----:B----4-:R-:W-:-:S04]  /*18f0*/  LEA R20, R20, R3, 0x2 ;  /* 0x0000000314147211 */ /* 0x010fc800078e10ff */
[----:B--2---:R1:W-:Y:S04]  /*1900*/  @P0 STL.64 [R21], R16 ;  /* 0x0000001015000387 */ /* 0x0043e80000100a00 */
[----:B------:R-:W2:Y:S02]  /*1910*/  LDL R23, [R20] ;  /* 0x0000000014177983 */ /* 0x000ea40000100800 */
[----:B--2---:R-:W-:-:S13]  /*1920*/  ISETP.NE.AND P0, PT, R23, -0x1, PT ;  /* 0xffffffff1700780c */ /* 0x004fda0003f05270 */
[----:B0-----:R-:W2:Y:S01]  /*1930*/  @P0 LDG.E.64 R14, desc[UR6][R10.64+0x10] ;  /* 0x000010060a0e0981 */ /* 0x001ea2000c1e1b00 */
[----:B------:R-:W-:Y:S02]  /*1940*/  @P0 IMAD R19, R23, 0x8, R2 ;  /* 0x0000000817130824 */ /* 0x000fe400078e0202 */
[----:B-----5:R-:W-:-:S03]  /*1950*/  IMAD R22, R22, 0x4, R3 ;  /* 0x0000000416167824 */ /* 0x020fc600078e0203 */
        /* <DEDUP_REMOVED lines=8> */
[----:B------:R-:W-:-:S05]  /*19e0*/  IMAD R13, R23, 0x8, R2 ;  /* 0x00000008170d7824 */ /* 0x000fca00078e0202 */
[----:B--2---:R0:W-:Y:S02]  /*19f0*/  STL.64 [R13], R10 ;  /* 0x0000000a0d007387 */ /* 0x0041e40000100a00 */
.L_x_724:
[----:B------:R-:W-:Y:S05]  /*1a00*/  BSYNC.RECONVERGENT B1 ;  /* 0x0000000000017941 */ /* 0x000fea0003800200 */
.L_x_723:
[----:B------:R-:W-:Y:S05]  /*1a10*/  @P1 BRA `(.L_x_725) ;  /* 0xfffffffc00701947 */ /* 0x000fea000383ffff */
.L_x_719:
[----:B------:R-:W-:Y:S05]  /*1a20*/  BSYNC.RECONVERGENT B0 ;  /* 0x0000000000007941 */ /* 0x000fea0003800200 */
.L_x_718:
[----:B------:R-:W-:Y:S01]  /*1a30*/  ISETP.GE.AND P0, PT, R26, 0x1, PT ;  /* 0x000000011a00780c */ /* 0x000fe20003f06270 */
[----:B------:R-:W-:Y:S01]  /*1a40*/  BSSY.RECONVERGENT B1, `(.L_x_726) ;  /* 0x000046d000017945 */ /* 0x000fe20003800200 */
[----:B------:R-:W-:-:S11]  /*1a50*/  VIADD R3, R1, 0x190 ;  /* 0x0000019001037836 */ /* 0x000fd60000000000 */
[----:B------:R-:W-:Y:S05]  /*1a60*/  @!P0 BRA `(.L_x_727) ;  /* 0x0000004400a88947 */ /* 0x000fea0003800000 */
[C---:B------:R-:W-:Y:S01]  /*1a70*/  LOP3.LUT R21, R25.reuse, 0x7, RZ, 0xc0, !PT ;  /* 0x0000000719157812 */ /* 0x040fe200078ec0ff */
[----:B------:R-:W-:Y:S01]  /*1a80*/  BSSY.RECONVERGENT B0, `(.L_x_728) ;  /* 0x00002eb000007945 */ /* 0x000fe20003800200 */
[C---:B------:R-:W-:Y:S01]  /*1a90*/  LOP3.LUT R23, R25.reuse, 0xf, RZ, 0xc0, !PT ;  /* 0x0000000f19177812 */ /* 0x040fe200078ec0ff */
[----:B------:R-:W-:Y:S01]  /*1aa0*/  IMAD.MOV.U32 R33, RZ, RZ, RZ ;  /* 0x000000ffff217224 */ /* 0x000fe200078e00ff */
[----:B------:R-:W-:Y:S01]  /*1ab0*/  IADD3 R24, PT, PT, R25, -0x1, RZ ;  /* 0xffffffff19187810 */ /* 0x000fe20007ffe0ff */
[----:B-1----:R-:W-:Y:S01]  /*1ac0*/  VIADD R6, R1, 0x13a10 ;  /* 0x00013a1001067836 */ /* 0x002fe20000000000 */
[----:B0-----:R-:W-:Y:S01]  /*1ad0*/  LOP3.LUT R4, R25, 0x7ffffff0, RZ, 0xc0, !PT ;  /* 0x7ffffff019047812 */ /* 0x001fe200078ec0ff */
[----:B------:R-:W-:Y:S01]  /*1ae0*/  VIADD R20, R21, 0xffffffff ;  /* 0xffffffff15147836 */ /* 0x000fe20000000000 */
[C---:B------:R-:W-:Y:S02]  /*1af0*/  LOP3.LUT R5, R25.reuse, 0x3, RZ, 0xc0, !PT ;  /* 0x0000000319057812 */ /* 0x040fe400078ec0ff */
[----:B------:R-:W-:-:S02]  /*1b00*/  LOP3.LUT R34, R25, 0x7ffffffc, RZ, 0xc0, !PT ;  /* 0x7ffffffc19227812 */ /* 0x000fc400078ec0ff */
[----:B------:R-:W-:-:S07]  /*1b10*/  IADD3 R22, PT, PT, R23, -0x1, RZ ;  /* 0xffffffff17167810 */ /* 0x000fce0007ffe0ff */
.L_x_780:
[----:B------:R-:W-:Y:S01]  /*1b20*/  ISETP.GE.AND P0, PT, R25, 0x1, PT ;  /* 0x000000011900780c */ /* 0x000fe20003f06270 */
[----:B------:R-:W-:Y:S01]  /*1b30*/  BSSY.RECONVERGENT B2, `(.L_x_729) ;  /* 0x00000a0000027945 */ /* 0x000fe20003800200 */
[----:B------:R-:W-:-:S11]  /*1b40*/  CS2R R14, SRZ ;  /* 0x00000000000e7805 */ /* 0x000fd6000001ff00 */
[----:B0123--:R-:W-:Y:S05]  /*1b50*/  @!P0 BRA `(.L_x_730) ;  /* 0x0000000800748947 */ /* 0x00ffea0003800000 */
[----:B------:R-:W-:Y:S01]  /*1b60*/  ISETP.GE.U32.AND P1, PT, R24, 0xf, PT ;  /* 0x0000000f1800780c */ /* 0x000fe20003f26070 */
[----:B------:R-:W-:Y:S01]  /*1b70*/  BSSY.RECONVERGENT B3, `(.L_x_731) ;  /* 0x000004c000037945 */ /* 0x000fe20003800200 */
[----:B------:R-:W-:Y:S01]  /*1b80*/  IMAD.MOV.U32 R7, RZ, RZ, RZ ;  /* 0x000000ffff077224 */ /* 0x000fe200078e00ff */
[----:B------:R-:W-:-:S10]  /*1b90*/  CS2R R14, SRZ ;  /* 0x00000000000e7805 */ /* 0x000fd4000001ff00 */
[----:B------:R-:W-:Y:S05]  /*1ba0*/  @!P1 BRA `(.L_x_732) ;  /* 0x0000000400209947 */ /* 0x000fea0003800000 */
[----:B------:R-:W-:Y:S01]  /*1bb0*/  BSSY.RECONVERGENT B4, `(.L_x_733) ;  /* 0x0000046000047945 */ /* 0x000fe20003800200 */
[----:B------:R-:W-:Y:S02]  /*1bc0*/  MOV R7, RZ ;  /* 0x000000ff00077202 */ /* 0x000fe40000000f00 */
[----:B------:R-:W-:-:S07]  /*1bd0*/  CS2R R14, SRZ ;  /* 0x00000000000e7805 */ /* 0x000fce000001ff00 */
.L_x_734:
[----:B------:R-:W-:-:S04]  /*1be0*/  IMAD R9, R26, R7, R33 ;  /* 0x000000071a097224 */ /* 0x000fc800078e0221 */
[----:B------:R-:W-:Y:S02]  /*1bf0*/  IMAD R16, R9, 0x8, R0 ;  /* 0x0000000809107824 */ /* 0x000fe400078e0200 */
[----:B------:R-:W-:-:S04]  /*1c00*/  IMAD.IADD R9, R26, 0x1, R9 ;  /* 0x000000011a097824 */ /* 0x000fc800078e0209 */
[----:B------:R-:W2:Y:S01]  /*1c10*/  LDL.64 R16, [R16] ;  /* 0x0000000010107983 */ /* 0x000ea20000100a00 */
[----:B------:R-:W-:Y:S01]  /*1c20*/  LEA R8, R9, R0, 0x3 ;  /* 0x0000000009087211 */ /* 0x000fe200078e18ff */
[----:B------:R-:W-:-:S05]  /*1c30*/  IMAD.IADD R11, R26, 0x1, R9 ;  /* 0x000000011a0b7824 */ /* 0x000fca00078e0209 */
[----:B------:R-:W3:Y:S01]  /*1c40*/  LDL.64 R8, [R8] ;  /* 0x0000000008087983 */ /* 0x000ee20000100a00 */
[----:B------:R-:W-:Y:S01]  /*1c50*/  IMAD R10, R11, 0x8, R0 ;  /* 0x000000080b0a7824 */ /* 0x000fe200078e0200 */
[----:B------:R-:W-:-:S05]  /*1c60*/  IADD3 R13, PT, PT, R26, R11, RZ ;  /* 0x0000000b1a0d7210 */ /* 0x000fca0007ffe0ff */
[----:B------:R-:W4:Y:S01]  /*1c70*/  LDL.64 R10, [R10] ;  /* 0x000000000a0a7983 */ /* 0x000f220000100a00 */
[----:B------:R-:W-:Y:S02]  /*1c80*/  IMAD R12, R13, 0x8, R0 ;  /* 0x000000080d0c7824 */ /* 0x000fe400078e0200 */
[----:B------:R-:W-:-:S04]  /*1c90*/  IMAD.IADD R19, R26, 0x1, R13 ;  /* 0x000000011a137824 */ /* 0x000fc800078e020d */
[----:B------:R-:W5:Y:S01]  /*1ca0*/  LDL.64 R12, [R12] ;  /* 0x000000000c0c7983 */ /* 0x000f620000100a00 */
[----:B------:R-:W-:-:S06]  /*1cb0*/  LEA R42, R19, R0, 0x3 ;  /* 0x00000000132a7211 */ /* 0x000fcc00078e18ff */
[----:B------:R-:W5:Y:S01]  /*1cc0*/  LDL.64 R42, [R42] ;  /* 0x000000002a2a7983 */ /* 0x000f620000100a00 */
[----:B------:R-:W-:-:S04]  /*1cd0*/  IMAD.IADD R19, R26, 0x1, R19 ;  /* 0x000000011a137824 */ /* 0x000fc800078e0213 */
[----:B------:R-:W-:Y:S01]  /*1ce0*/  IMAD R40, R19, 0x8, R0 ;  /* 0x0000000813287824 */ /* 0x000fe200078e0200 */
[----:B------:R-:W-:-:S05]  /*1cf0*/  IADD3 R19, PT, PT, R26, R19, RZ ;  /* 0x000000131a137210 */ /* 0x000fca0007ffe0ff */
[----:B------:R-:W5:Y:S01]  /*1d00*/  LDL.64 R40, [R40] ;  /* 0x0000000028287983 */ /* 0x000f620000100a00 */
[----:B------:R-:W-:Y:S02]  /*1d10*/  IMAD R38, R19, 0x8, R0 ;  /* 0x0000000813267824 */ /* 0x000fe400078e0200 */
[----:B------:R-:W-:-:S04]  /*1d20*/  IMAD.IADD R19, R26, 0x1, R19 ;  /* 0x000000011a137824 */ /* 0x000fc800078e0213 */
[----:B------:R-:W5:Y:S01]  /*1d30*/  LDL.64 R38, [R38] ;  /* 0x0000000026267983 */ /* 0x000f620000100a00 */
[----:B------:R-:W-:Y:S01]  /*1d40*/  LEA R36, R19, R0, 0x3 ;  /* 0x0000000013247211 */ /* 0x000fe200078e18ff */
[----:B------:R-:W-:-:S05]  /*1d50*/  IMAD.IADD R19, R26, 0x1, R19 ;  /* 0x000000011a137824 */ /* 0x000fca00078e0213 */
[----:B------:R-:W5:Y:S01]  /*1d60*/  LDL.64 R36, [R36] ;  /* 0x0000000024247983 */ /* 0x000f620000100a00 */
[----:B------:R-:W-:Y:S01]  /*1d70*/  IMAD R30, R19, 0x8, R0 ;  /* 0x00000008131e7824 */ /* 0x000fe200078e0200 */
[----:B------:R-:W-:-:S05]  /*1d80*/  IADD3 R19, PT, PT, R26, R19, RZ ;  /* 0x000000131a137210 */ /* 0x000fca0007ffe0ff */
[----:B------:R-:W5:Y:S01]  /*1d90*/  LDL.64 R30, [R30] ;  /* 0x000000001e1e7983 */ /* 0x000f620000100a00 */
[----:B------:R-:W-:Y:S02]  /*1da0*/  IMAD R28, R19, 0x8, R0 ;  /* 0x00000008131c7824 */ /* 0x000fe400078e0200 */
[----:B------:R-:W-:-:S04]  /*1db0*/  IMAD.IADD R19, R26, 0x1, R19 ;  /* 0x000000011a137824 */ /* 0x000fc800078e0213 */
[----:B------:R-:W5:Y:S01]  /*1dc0*/  LDL.64 R28, [R28] ;  /* 0x000000001c1c7983 */ /* 0x000f620000100a00 */
[----:B------:R-:W-:Y:S01]  /*1dd0*/  LEA R18, R19, R0, 0x3 ;  /* 0x0000000013127211 */ /* 0x000fe200078e18ff */
[----:B--2---:R-:W-:-:S08]  /*1de0*/  DFMA R14, R16, R16, R14 ;  /* 0x00000010100e722b */ /* 0x004fd0000000000e */
[----:B---3--:R-:W-:Y:S01]  /*1df0*/  DFMA R8, R8, R8, R14 ;  /* 0x000000080808722b */ /* 0x008fe2000000000e */
[C---:B------:R-:W-:Y:S02]  /*1e00*/  IMAD.IADD R15, R26.reuse, 0x1, R19 ;  /* 0x000000011a0f7824 */ /* 0x040fe400078e0213 */
[----:B------:R-:W2:Y:S02]  /*1e10*/  LDL.64 R18, [R18] ;  /* 0x0000000012127983 */ /* 0x000ea40000100a00 */
[--C-:B------:R-:W-:Y:S01]  /*1e20*/  IMAD R14, R15, 0x8, R0.reuse ;  /* 0x000000080f0e7824 */ /* 0x100fe200078e0200 */
[----:B------:R-:W-:Y:S02]  /*1e30*/  IADD3 R15, PT, PT, R26, R15, RZ ;  /* 0x0000000f1a0f7210 */ /* 0x000fe40007ffe0ff */
[----:B----4-:R-:W-:Y:S02]  /*1e40*/  DFMA R10, R10, R10, R8 ;  /* 0x0000000a0a0a722b */ /* 0x010fe40000000008 */
[----:B------:R-:W3:Y:S01]  /*1e50*/  LDL.64 R8, [R14] ;  /* 0x000000000e087983 */ /* 0x000ee20000100a00 */
[----:B------:R-:W-:-:S02]  /*1e60*/  IMAD R32, R15, 0x8, R0 ;  /* 0x000000080f207824 */ /* 0x000fc400078e0200 */
[----:B------:R-:W-:-:S03]  /*1e70*/  IMAD.IADD R15, R26, 0x1, R15 ;  /* 0x000000011a0f7824 */ /* 0x000fc600078e020f */
[----:B-----5:R-:W-:Y:S02]  /*1e80*/  DFMA R12, R12, R12, R10 ;  /* 0x0000000c0c0c722b */ /* 0x020fe4000000000a */
[----:B------:R-:W4:Y:S01]  /*1e90*/  LDL.64 R10, [R32] ;  /* 0x00000000200a7983 */ /* 0x000f220000100a00 */
[----:B------:R-:W-:Y:S01]  /*1ea0*/  LEA R35, R15, R0, 0x3 ;  /* 0x000000000f237211 */ /* 0x000fe200078e18ff */
[----:B------:R-:W-:-:S04]  /*1eb0*/  IMAD.IADD R15, R26, 0x1, R15 ;  /* 0x000000011a0f7824 */ /* 0x000fc800078e020f */
[----:B------:R-:W-:Y:S02]  /*1ec0*/  DFMA R42, R42, R42, R12 ;  /* 0x0000002a2a2a722b */ /* 0x000fe4000000000c */
[----:B------:R-:W5:Y:S01]  /*1ed0*/  LDL.64 R12, [R35] ;  /* 0x00000000230c7983 */ /* 0x000f620000100a00 */
[----:B------:R-:W-:Y:S01]  /*1ee0*/  IMAD R44, R15, 0x8, R0 ;  /* 0x000000080f2c7824 */ /* 0x000fe200078e0200 */
[----:B------:R-:W-:-:S04]  /*1ef0*/  IADD3 R17, PT, PT, R26, R15, RZ ;  /* 0x0000000f1a117210 */ /* 0x000fc80007ffe0ff */
[----:B------:R-:W5:Y:S01]  /*1f00*/  LDL.64 R14, [R44] ;  /* 0x000000002c0e7983 */ /* 0x000f620000100a00 */
[----:B------:R-:W-:-:S06]  /*1f10*/  IMAD R17, R17, 0x8, R0 ;  /* 0x0000000811117824 */ /* 0x000fcc00078e0200 */
[----:B------:R-:W5:Y:S01]  /*1f20*/  LDL.64 R16, [R17] ;  /* 0x0000000011107983 */ /* 0x000f620000100a00 */
[----:B------:R-:W-:-:S08]  /*1f30*/  DFMA R42, R40, R40, R42 ;  /* 0x00000028282a722b */ /* 0x000fd0000000002a */
[----:B------:R-:W-:-:S08]  /*1f40*/  DFMA R42, R38, R38, R42 ;  /* 0x00000026262a722b */ /* 0x000fd0000000002a */
[----:B------:R-:W-:-:S08]  /*1f50*/  DFMA R42, R36, R36, R42 ;  /* 0x00000024242a722b */ /* 0x000fd0000000002a */
[----:B------:R-:W-:-:S08]  /*1f60*/  DFMA R42, R30, R30, R42 ;  /* 0x0000001e1e2a722b */ /* 0x000fd0000000002a */
[----:B------:R-:W-:Y:S01]  /*1f70*/  DFMA R42, R28, R28, R42 ;  /* 0x0000001c1c2a722b */ /* 0x000fe2000000002a */
[----:B------:R-:W-:-:S05]  /*1f80*/  VIADD R7, R7, 0x10 ;  /* 0x0000001007077836 */ /* 0x000fca0000000000 */
[----:B------:R-:W-:Y:S02]  /*1f90*/  ISETP.NE.AND P1, PT, R7, R4, PT ;  /* 0x000000040700720c */ /* 0x000fe40003f25270 */
[----:B--2---:R-:W-:-:S08]  /*1fa0*/  DFMA R42, R18, R18, R42 ;  /* 0x00000012122a722b */ /* 0x004fd0000000002a */
[----:B---3--:R-:W-:-:S08]  /*1fb0*/  DFMA R42, R8, R8, R42 ;  /* 0x00000008082a722b */ /* 0x008fd0000000002a */
[----:B----4-:R-:W-:-:S08]  /*1fc0*/  DFMA R42, R10, R10, R42 ;  /* 0x0000000a0a2a722b */ /* 0x010fd0000000002a */
[----:B-----5:R-:W-:-:S08]  /*1fd0*/  DFMA R42, R12, R12, R42 ;  /* 0x0000000c0c2a722b */ /* 0x020fd0000000002a */
[----:B------:R-:W-:-:S08]  /*1fe0*/  DFMA R14, R14, R14, R42 ;  /* 0x0000000e0e0e722b */ /* 0x000fd0000000002a */
[----:B------:R-:W-:Y:S01]  /*1ff0*/  DFMA R14, R16, R16, R14 ;  /* 0x00000010100e722b */ /* 0x000fe2000000000e */
[----:B------:R-:W-:Y:S10]  /*2000*/  @P1 BRA `(.L_x_734) ;  /* 0xfffffff800f41947 */ /* 0x000ff4000383ffff */
[----:B------:R-:W-:Y:S05]  /*2010*/  BSYNC.RECONVERGENT B4 ;  /* 0x0000000000047941 */ /* 0x000fea0003800200 */
.L_x_733:
[----:B------:R-:W-:-:S07]  /*2020*/  MOV R7, R4 ;  /* 0x0000000400077202 */ /* 0x000fce0000000f00 */
.L_x_732:
[----:B------:R-:W-:Y:S05]  /*2030*/  BSYNC.RECONVERGENT B3 ;  /* 0x0000000000037941 */ /* 0x000fea0003800200 */
.L_x_731:
[----:B------:R-:W-:-:S13]  /*2040*/  ISETP.NE.AND P1, PT, R23, RZ, PT ;  /* 0x000000ff1700720c */ /* 0x000fda0003f25270 */
[----:B------:R-:W-:Y:S05]  /*2050*/  @!P1 BRA `(.L_x_730) ;  /* 0x0000000400349947 */ /* 0x000fea0003800000 */
[----:B------:R-:W-:Y:S01]  /*2060*/  ISETP.GE.U32.AND P1, PT, R22, 0x7, PT ;  /* 0x000000071600780c */ /* 0x000fe20003f26070 */
[----:B------:R-:W-:Y:S01]  /*2070*/  BSSY.RECONVERGENT B3, `(.L_x_735) ;  /* 0x0000024000037945 */ /* 0x000fe20003800200 */
[----:B------:R-:W-:-:S11]  /*2080*/  ISETP.NE.AND P2, PT, R21, RZ, PT ;  /* 0x000000ff1500720c */ /* 0x000fd60003f45270 */
[----:B------:R-:W-:Y:S05]  /*2090*/  @!P1 BRA `(.L_x_736) ;  /* 0x0000000000849947 */ /* 0x000fea0003800000 */
        /* <DEDUP_REMOVED lines=22> */
[----:B------:R-:W-:-:S06]  /*2200*/  LEA R17, R17, R0, 0x3 ;  /* 0x0000000011117211 */ /* 0x000fcc00078e18ff */
[----:B------:R-:W5:Y:S01]  /*2210*/  LDL.64 R16, [R17] ;  /* 0x0000000011107983 */ /* 0x000f620000100a00 */
[----:B------:R-:W-:Y:S01]  /*2220*/  VIADD R7, R7, 0x8 ;  /* 0x0000000807077836 */ /* 0x000fe20000000000 */
[----:B--2---:R-:W-:-:S08]  /*2230*/  DFMA R14, R36, R36, R14 ;  /* 0x00000024240e722b */ /* 0x004fd0000000000e */
[----:B---3--:R-:W-:-:S08]  /*2240*/  DFMA R14, R30, R30, R14 ;  /* 0x0000001e1e0e722b */ /* 0x008fd0000000000e */
[----:B----4-:R-:W-:-:S08]  /*2250*/  DFMA R14, R28, R28, R14 ;  /* 0x0000001c1c0e722b */ /* 0x010fd0000000000e */
[----:B-----5:R-:W-:-:S08]  /*2260*/  DFMA R14, R18, R18, R14 ;  /* 0x00000012120e722b */ /* 0x020fd0000000000e */
[----:B------:R-:W-:-:S08]  /*2270*/  DFMA R14, R8, R8, R14 ;  /* 0x00000008080e722b */ /* 0x000fd0000000000e */
[----:B------:R-:W-:-:S08]  /*2280*/  DFMA R14, R10, R10, R14 ;  /* 0x0000000a0a0e722b */ /* 0x000fd0000000000e */
[----:B------:R-:W-:-:S08]  /*2290*/  DFMA R14, R12, R12, R14 ;  /* 0x0000000c0c0e722b */ /* 0x000fd0000000000e */
[----:B------:R-:W-:-:S11]  /*22a0*/  DFMA R14, R16, R16, R14 ;  /* 0x00000010100e722b */ /* 0x000fd6000000000e */
.L_x_736:
[----:B------:R-:W-:Y:S05]  /*22b0*/  BSYNC.RECONVERGENT B3 ;  /* 0x0000000000037941 */ /* 0x000fea0003800200 */
.L_x_735:
[----:B------:R-:W-:Y:S05]  /*22c0*/  @!P2 BRA `(.L_x_730) ;  /* 0x000000000098a947 */ /* 0x000fea0003800000 */
[----:B------:R-:W-:Y:S01]  /*22d0*/  ISETP.GE.U32.AND P1, PT, R20, 0x3, PT ;  /* 0x000000031400780c */ /* 0x000fe20003f26070 */
[----:B------:R-:W-:Y:S01]  /*22e0*/  BSSY.RECONVERGENT B3, `(.L_x_737) ;  /* 0x0000014000037945 */ /* 0x000fe20003800200 */
[----:B------:R-:W-:-:S11]  /*22f0*/  ISETP.NE.AND P2, PT, R5, RZ, PT ;  /* 0x000000ff0500720c */ /* 0x000fd60003f45270 */
[----:B------:R-:W-:Y:S05]  /*2300*/  @!P1 BRA `(.L_x_738) ;  /* 0x0000000000449947 */ /* 0x000fea0003800000 */
[----:B------:R-:W-:-:S04]  /*2310*/  IMAD R9, R26, R7, R33 ;  /* 0x000000071a097224 */ /* 0x000fc800078e0221 */
[----:B------:R-:W-:Y:S01]  /*2320*/  IMAD R16, R9, 0x8, R0 ;  /* 0x0000000809107824 */ /* 0x000fe200078e0200 */
[----:B------:R-:W-:-:S05]  /*2330*/  IADD3 R9, PT, PT, R26, R9, RZ ;  /* 0x000000091a097210 */ /* 0x000fca0007ffe0ff */
[----:B------:R-:W2:Y:S01]  /*2340*/  LDL.64 R16, [R16] ;  /* 0x0000000010107983 */ /* 0x000ea20000100a00 */
[----:B------:R-:W-:Y:S02]  /*2350*/  IMAD R8, R9, 0x8, R0 ;  /* 0x0000000809087824 */ /* 0x000fe400078e0200 */
[----:B------:R-:W-:-:S04]  /*2360*/  IMAD.IADD R11, R26, 0x1, R9 ;  /* 0x000000011a0b7824 */ /* 0x000fc800078e0209 */
[----:B------:R-:W3:Y:S01]  /*2370*/  LDL.64 R8, [R8] ;  /* 0x0000000008087983 */ /* 0x000ee20000100a00 */
[----:B------:R-:W-:Y:S01]  /*2380*/  LEA R10, R11, R0, 0x3 ;  /* 0x000000000b0a7211 */ /* 0x000fe200078e18ff */
[----:B------:R-:W-:-:S05]  /*2390*/  IMAD.IADD R13, R26, 0x1, R11 ;  /* 0x000000011a0d7824 */ /* 0x000fca00078e020b */
[----:B------:R-:W4:Y:S01]  /*23a0*/  LDL.64 R10, [R10] ;  /* 0x000000000a0a7983 */ /* 0x000f220000100a00 */
[----:B------:R-:W-:-:S06]  /*23b0*/  IMAD R13, R13, 0x8, R0 ;  /* 0x000000080d0d7824 */ /* 0x000fcc00078e0200 */
[----:B------:R-:W5:Y:S01]  /*23c0*/  LDL.64 R12, [R13] ;  /* 0x000000000d0c7983 */ /* 0x000f620000100a00 */
[----:B------:R-:W-:Y:S01]  /*23d0*/  IADD3 R7, PT, PT, R7, 0x4, RZ ;  /* 0x0000000407077810 */ /* 0x000fe20007ffe0ff */
[----:B--2---:R-:W-:-:S08]  /*23e0*/  DFMA R14, R16, R16, R14 ;  /* 0x00000010100e722b */ /* 0x004fd0000000000e */
[----:B---3--:R-:W-:-:S08]  /*23f0*/  DFMA R14, R8, R8, R14 ;  /* 0x00000008080e722b */ /* 0x008fd0000000000e */
[----:B----4-:R-:W-:-:S08]  /*2400*/  DFMA R14, R10, R10, R14 ;  /* 0x0000000a0a0e722b */ /* 0x010fd0000000000e */
[----:B-----5:R-:W-:-:S11]  /*2410*/  DFMA R14, R12, R12, R14 ;  /* 0x0000000c0c0e722b */ /* 0x020fd6000000000e */
.L_x_738:
[----:B------:R-:W-:Y:S05]  /*2420*/  BSYNC.RECONVERGENT B3 ;  /* 0x0000000000037941 */ /* 0x000fea0003800200 */
.L_x_737:
[----:B------:R-:W-:Y:S05]  /*2430*/  @!P2 BRA `(.L_x_730) ;  /* 0x00000000003ca947 */ /* 0x000fea0003800000 */
[----:B------:R-:W-:-:S04]  /*2440*/  IMAD R7, R26, R7, R33 ;  /* 0x000000071a077224 */ /* 0x000fc800078e0221 */
[----:B------:R-:W-:-:S06]  /*2450*/  IMAD R8, R7, 0x8, R0 ;  /* 0x0000000807087824 */ /* 0x000fcc00078e0200 */
[----:B------:R-:W2:Y:S01]  /*2460*/  LDL.64 R8, [R8] ;  /* 0x0000000008087983 */ /* 0x000ea20000100a00 */
[----:B------:R-:W-:Y:S01]  /*2470*/  ISETP.NE.AND P1, PT, R5, 0x1, PT ;  /* 0x000000010500780c */ /* 0x000fe20003f25270 */
[----:B--2---:R-:W-:-:S12]  /*2480*/  DFMA R14, R8, R8, R14 ;  /* 0x00000008080e722b */ /* 0x004fd8000000000e */
[----:B------:R-:W-:Y:S05]  /*2490*/  @!P1 BRA `(.L_x_730) ;  /* 0x0000000000249947 */ /* 0x000fea0003800000 */
[----:B------:R-:W-:Y:S01]  /*24a0*/  ISETP.NE.AND P1, PT, R5, 0x2, PT ;  /* 0x000000020500780c */ /* 0x000fe20003f25270 */
[----:B------:R-:W-:-:S05]  /*24b0*/  IMAD.IADD R7, R26, 0x1, R7 ;  /* 0x000000011a077824 */ /* 0x000fca00078e0207 */
[----:B------:R-:W-:-:S06]  /*24c0*/  LEA R8, R7, R0, 0x3 ;  /* 0x0000000007087211 */ /* 0x000fcc00078e18ff */
[----:B------:R-:W2:Y:S01]  /*24d0*/  LDL.64 R8, [R8] ;  /* 0x0000000008087983 */ /* 0x000ea20000100a00 */
[----:B------:R-:W-:-:S04]  /*24e0*/  @P1 IMAD.IADD R7, R26, 0x1, R7 ;  /* 0x000000011a071824 */ /* 0x000fc800078e0207 */
[----:B------:R-:W-:-:S05]  /*24f0*/  @P1 IMAD R7, R7, 0x8, R0 ;  /* 0x0000000807071824 */ /* 0x000fca00078e0200 */
[----:B------:R-:W3:Y:S01]  /*2500*/  @P1 LDL.64 R10, [R7] ;  /* 0x00000000070a1983 */ /* 0x000ee20000100a00 */
[----:B--2---:R-:W-:-:S08]  /*2510*/  DFMA R14, R8, R8, R14 ;  /* 0x00000008080e722b */ /* 0x004fd0000000000e */
[----:B---3--:R-:W-:-:S11]  /*2520*/  @P1 DFMA R14, R10, R10, R14 ;  /* 0x0000000a0a0e122b */ /* 0x008fd6000000000e */
.L_x_730:
[----:B------:R-:W-:Y:S05]  /*2530*/  BSYNC.RECONVERGENT B2 ;  /* 0x0000000000027941 */ /* 0x000fea0003800200 */
.L_x_729:
[----:B------:R-:W0:Y:S01]  /*2540*/  MUFU.RSQ64H R29, R15 ;  /* 0x0000000f001d7308 */ /* 0x000e220000001c00 */
[----:B------:R-:W-:Y:S01]  /*2550*/  IADD3 R28, PT, PT, R15, -0x3500000, RZ ;  /* 0xfcb000000f1c7810 */ /* 0x000fe20007ffe0ff */
[----:B------:R-:W-:Y:S01]  /*2560*/  IMAD.MOV.U32 R10, RZ, RZ, 0x0 ;  /* 0x00000000ff0a7424 */ /* 0x000fe200078e00ff */
[----:B------:R-:W-:Y:S01]  /*2570*/  BSSY.RECONVERGENT B2, `(.L_x_739) ;  /* 0x0000012000027945 */ /* 0x000fe20003800200 */
[----:B------:R-:W-:Y:S01]  /*2580*/  IMAD.MOV.U32 R11, RZ, RZ, 0x3fd80000 ;  /* 0x3fd80000ff0b7424 */ /* 0x000fe200078e00ff */
[----:B------:R-:W-:Y:S02]  /*2590*/  ISETP.GE.U32.AND P1, PT, R28, 0x7ca00000, PT ;  /* 0x7ca000001c00780c */ /* 0x000fe40003f26070 */
[----:B0-----:R-:W-:-:S08]  /*25a0*/  DMUL R8, R28, R28 ;  /* 0x0000001c1c087228 */ /* 0x001fd00000000000 */
[----:B------:R-:W-:-:S08]  /*25b0*/  DFMA R8, -R8, R14, 1 ;  /* 0x3ff000000808742b */ /* 0x000fd0000000010e */
[----:B------:R-:W-:Y:S02]  /*25c0*/  DFMA R10, R8, R10, 0.5 ;  /* 0x3fe00000080a742b */ /* 0x000fe4000000000a */
[----:B------:R-:W-:-:S08]  /*25d0*/  DMUL R8, R28, R8 ;  /* 0x000000081c087228 */ /* 0x000fd00000000000 */
[----:B------:R-:W-:-:S08]  /*25e0*/  DFMA R10, R10, R8, R28 ;  /* 0x000000080a0a722b */ /* 0x000fd0000000001c */
[----:B------:R-:W-:Y:S02]  /*25f0*/  DMUL R16, R10, R14 ;  /* 0x0000000e0a107228 */ /* 0x000fe40000000000 */
[----:B------:R-:W-:Y:S01]  /*2600*/  IADD3 R19, PT, PT, R11, -0x100000, RZ ;  /* 0xfff000000b137810 */ /* 0x000fe20007ffe0ff */
[----:B------:R-:W-:-:S05]  /*2610*/  IMAD.MOV.U32 R18, RZ, RZ, R10 ;  /* 0x000000ffff127224 */ /* 0x000fca00078e000a */
[----:B------:R-:W-:-:S08]  /*2620*/  DFMA R12, R16, -R16, R14 ;  /* 0x80000010100c722b */ /* 0x000fd0000000000e */
[----:B------:R-:W-:Y:S01]  /*2630*/  DFMA R8, R12, R18, R16 ;  /* 0x000000120c08722b */ /* 0x000fe20000000010 */
[----:B------:R-:W-:Y:S10]  /*2640*/  @!P1 BRA `(.L_x_740) ;  /* 0x0000000000109947 */ /* 0x000ff40003800000 */
[----:B------:R-:W-:Y:S01]  /*2650*/  IMAD.MOV.U32 R8, RZ, RZ, R14 ;  /* 0x000000ffff087224 */ /* 0x000fe200078e000e */
[----:B------:R-:W-:Y:S02]  /*2660*/  MOV R9, R15 ;  /* 0x0000000f00097202 */ /* 0x000fe40000000f00 */
[----:B------:R-:W-:-:S07]  /*2670*/  MOV R14, 0x2690 ;  /* 0x00002690000e7802 */ /* 0x000fce0000000f00 */
[----:B------:R-:W-:Y:S05]  /*2680*/  CALL.REL.NOINC `($__internal_1_$__cuda_sm20_dsqrt_rn_f64_mediumpath_v1) ;  /* 0x0000004400fc7944 */ /* 0x000fea0003c00000 */
.L_x_740:
[----:B------:R-:W-:Y:S05]  /*2690*/  BSYNC.RECONVERGENT B2 ;  /* 0x0000000000027941 */ /* 0x000fea0003800200 */
.L_x_739:
[----:B------:R-:W-:Y:S01]  /*26a0*/  IMAD R32, R26, R33, RZ ;  /* 0x000000211a207224 */ /* 0x000fe200078e02ff */
[----:B------:R-:W-:Y:S03]  /*26b0*/  BSSY.RECONVERGENT B2, `(.L_x_741) ;  /* 0x00000cc000027945 */ /* 0x000fe60003800200 */
[----:B------:R-:W-:-:S04]  /*26c0*/  IMAD.IADD R7, R32, 0x1, R33 ;  /* 0x0000000120077824 */ /* 0x000fc800078e0221 */
[----:B------:R-:W-:-:S05]  /*26d0*/  IMAD R7, R7, 0x8, R6 ;  /* 0x0000000807077824 */ /* 0x000fca00078e0206 */
[----:B------:R0:W-:Y:S01]  /*26e0*/  STL.64 [R7], R8 ;  /* 0x0000000807007387 */ /* 0x0001e20000100a00 */
[----:B------:R-:W-:Y:S05]  /*26f0*/  @!P0 BRA `(.L_x_742) ;  /* 0x0000000c001c8947 */ /* 0x000fea0003800000 */
[----:B------:R-:W-:Y:S01]  /*2700*/  ISETP.GE.U32.AND P0, PT, R24, 0x3, PT ;  /* 0x000000031800780c */ /* 0x000fe20003f06070 */
[----:B------:R-:W-:Y:S01]  /*2710*/  BSSY.RECONVERGENT B4, `(.L_x_743) ;  /* 0x0000074000047945 */ /* 0x000fe20003800200 */
[----:B0-----:R-:W-:-:S11]  /*2720*/  MOV R7, RZ ;  /* 0x000000ff00077202 */ /* 0x001fd60000000f00 */
[----:B------:R-:W-:Y:S05]  /*2730*/  @!P0 BRA `(.L_x_744) ;  /* 0x0000000400c48947 */ /* 0x000fea0003800000 */
[----:B------:R-:W-:Y:S01]  /*2740*/  BSSY.RECONVERGENT B5, `(.L_x_745) ;  /* 0x000006f000057945 */ /* 0x000fe20003800200 */
[----:B------:R-:W-:-:S07]  /*2750*/  IMAD.MOV.U32 R7, RZ, RZ, RZ ;  /* 0x000000ffff077224 */ /* 0x000fce00078e00ff */
.L_x_754:
[----:B------:R-:W-:-:S04]  /*2760*/  IMAD R42, R26, R7, R33 ;  /* 0x000000071a2a7224 */ /* 0x000fc800078e0221 */
[----:B------:R-:W-:-:S06]  /*2770*/  IMAD R14, R42, 0x8, R1 ;  /* 0x000000082a0e7824 */ /* 0x000fcc00078e0201 */
[----:B------:R-:W2:Y:S01]  /*2780*/  LDL.64 R14, [R14+0x27290] ;  /* 0x027290000e0e7983 */ /* 0x000ea20000100a00 */
[----:B0-----:R-:W0:Y:S01]  /*2790*/  MUFU.RCP64H R13, R9 ;  /* 0x00000009000d7308 */ /* 0x001e220000001800 */
[----:B------:R-:W-:Y:S02]  /*27a0*/  HFMA2 R12, -RZ, RZ, 0, 5.9604644775390625e-08 ;  /* 0x00000001ff0c7431 */ /* 0x000fe400000001ff */
[----:B------:R-:W-:Y:S01]  /*27b0*/  VIADD R7, R7, 0x4 ;  /* 0x0000000407077836 */ /* 0x000fe20000000000 */
[----:B------:R-:W-:Y:S04]  /*27c0*/  BSSY.RECONVERGENT B6, `(.L_x_746) ;  /* 0x0000014000067945 */ /* 0x000fe80003800200 */
[----:B------:R-:W-:Y:S01]  /*27d0*/  ISETP.NE.AND P1, PT, R7, R34, PT ;  /* 0x000000220700720c */ /* 0x000fe20003f25270 */
[----:B0-----:R-:W-:-:S08]  /*27e0*/  DFMA R10, R12, -R8, 1 ;  /* 0x3ff000000c0a742b */ /* 0x001fd00000000808 */
[----:B------:R-:W-:-:S08]  /*27f0*/  DFMA R10, R10, R10, R10 ;  /* 0x0000000a0a0a722b */ /* 0x000fd0000000000a */
[----:B------:R-:W-:-:S08]  /*2800*/  DFMA R10, R12, R10, R12 ;  /* 0x0000000a0c0a722b */ /* 0x000fd0000000000c */
[----:B------:R-:W-:-:S08]  /*2810*/  DFMA R16, R10, -R8, 1 ;  /* 0x3ff000000a10742b */ /* 0x000fd00000000808 */
[----:B------:R-:W-:-:S08]  /*2820*/  DFMA R16, R10, R16, R10 ;  /* 0x000000100a10722b */ /* 0x000fd0000000000a */
[----:B--2---:R-:W-:Y:S01]  /*2830*/  DMUL R12, R14, R16 ;  /* 0x000000100e0c7228 */ /* 0x004fe20000000000 */
[----:B------:R-:W-:-:S07]  /*2840*/  FSETP.GEU.AND P2, PT, |R15|, 6.5827683646048100446e-37, PT ;  /* 0x036000000f00780b */ /* 0x000fce0003f4e200 */
[----:B------:R-:W-:-:S08]  /*2850*/  DFMA R10, R12, -R8, R14 ;  /* 0x800000080c0a722b */ /* 0x000fd0000000000e */
[----:B------:R-:W-:-:S10]  /*2860*/  DFMA R18, R16, R10, R12 ;  /* 0x0000000a1012722b */ /* 0x000fd4000000000c */
[----:B------:R-:W-:-:S05]  /*2870*/  FFMA R10, RZ, R9, R19 ;  /* 0x00000009ff0a7223 */ /* 0x000fca0000000013 */
[----:B------:R-:W-:-:S13]  /*2880*/  FSETP.GT.AND P0, PT, |R10|, 1.469367938527859385e-39, PT ;  /* 0x001000000a00780b */ /* 0x000fda0003f04200 */
[----:B------:R-:W-:Y:S05]  /*2890*/  @P0 BRA P2, `(.L_x_747) ;  /* 0x0000000000180947 */ /* 0x000fea0001000000 */
[----:B------:R-:W-:Y:S01]  /*28a0*/  IMAD.MOV.U32 R12, RZ, RZ, R8 ;  /* 0x000000ffff0c7224 */ /* 0x000fe200078e0008 */
[----:B------:R-:W-:Y:S02]  /*28b0*/  MOV R13, R9 ;  /* 0x00000009000d7202 */ /* 0x000fe40000000f00 */
[----:B------:R-:W-:-:S07]  /*28c0*/  MOV R36, 0x28e0 ;  /* 0x000028e000247802 */ /* 0x000fce0000000f00 */
[----:B------:R-:W-:Y:S05]  /*28d0*/  CALL.REL.NOINC `($__internal_0_$__cuda_sm20_div_rn_f64_full) ;  /* 0x0000003c00f87944 */ /* 0x000fea0003c00000 */
[----:B------:R-:W-:Y:S02]  /*28e0*/  IMAD.MOV.U32 R18, RZ, RZ, R10 ;  /* 0x000000ffff127224 */ /* 0x000fe400078e000a */
[----:B------:R-:W-:-:S07]  /*28f0*/  IMAD.MOV.U32 R19, RZ, RZ, R11 ;  /* 0x000000ffff137224 */ /* 0x000fce00078e000b */
.L_x_747:
[----:B------:R-:W-:Y:S05]  /*2900*/  BSYNC.RECONVERGENT B6 ;  /* 0x0000000000067941 */ /* 0x000fea0003800200 */
.L_x_746:
[----:B------:R-:W-:Y:S01]  /*2910*/  IADD3 R40, PT, PT, R26, R42, RZ ;  /* 0x0000002a1a287210 */ /* 0x000fe20007ffe0ff */
[----:B------:R-:W-:-:S04]  /*2920*/  IMAD R29, R42, 0x8, R1 ;  /* 0x000000082a1d7824 */ /* 0x000fc800078e0201 */
[----:B------:R-:W-:Y:S01]  /*2930*/  IMAD R14, R40, 0x8, R1 ;  /* 0x00000008280e7824 */ /* 0x000fe200078e0201 */
[----:B------:R0:W-:Y:S05]  /*2940*/  STL.64 [R29+0x190], R18 ;  /* 0x000190121d007387 */ /* 0x0001ea0000100a00 */
[----:B------:R-:W2:Y:S01]  /*2950*/  LDL.64 R14, [R14+0x27290] ;  /* 0x027290000e0e7983 */ /* 0x000ea20000100a00 */
[----:B------:R-:W1:Y:S01]  /*2960*/  MUFU.RCP64H R11, R9 ;  /* 0x00000009000b7308 */ /* 0x000e620000001800 */
[----:B------:R-:W-:Y:S01]  /*2970*/  MOV R10, 0x1 ;  /* 0x00000001000a7802 */ /* 0x000fe20000000f00 */
[----:B------:R-:W-:Y:S05]  /*2980*/  BSSY.RECONVERGENT B6, `(.L_x_748) ;  /* 0x0000013000067945 */ /* 0x000fea0003800200 */
[----:B-1----:R-:W-:-:S08]  /*2990*/  DFMA R12, R10, -R8, 1 ;  /* 0x3ff000000a0c742b */ /* 0x002fd00000000808 */
[----:B------:R-:W-:-:S08]  /*29a0*/  DFMA R12, R12, R12, R12 ;  /* 0x0000000c0c0c722b */ /* 0x000fd0000000000c */
[----:B------:R-:W-:-:S08]  /*29b0*/  DFMA R12, R10, R12, R10 ;  /* 0x0000000c0a0c722b */ /* 0x000fd0000000000a */
[----:B------:R-:W-:-:S08]  /*29c0*/  DFMA R10, R12, -R8, 1 ;  /* 0x3ff000000c0a742b */ /* 0x000fd00000000808 */
[----:B------:R-:W-:-:S08]  /*29d0*/  DFMA R10, R12, R10, R12 ;  /* 0x0000000a0c0a722b */ /* 0x000fd0000000000c */
[----:B--2---:R-:W-:Y:S01]  /*29e0*/  DMUL R16, R10, R14 ;  /* 0x0000000e0a107228 */ /* 0x004fe20000000000 */
[----:B------:R-:W-:-:S07]  /*29f0*/  FSETP.GEU.AND P2, PT, |R15|, 6.5827683646048100446e-37, PT ;  /* 0x036000000f00780b */ /* 0x000fce0003f4e200 */
[----:B------:R-:W-:-:S08]  /*2a00*/  DFMA R12, R16, -R8, R14 ;  /* 0x80000008100c722b */ /* 0x000fd0000000000e */
[----:B0-----:R-:W-:-:S10]  /*2a10*/  DFMA R18, R10, R12, R16 ;  /* 0x0000000c0a12722b */ /* 0x001fd40000000010 */
[----:B------:R-:W-:-:S05]  /*2a20*/  FFMA R10, RZ, R9, R19 ;  /* 0x00000009ff0a7223 */ /* 0x000fca0000000013 */
[----:B------:R-:W-:-:S13]  /*2a30*/  FSETP.GT.AND P0, PT, |R10|, 1.469367938527859385e-39, PT ;  /* 0x001000000a00780b */ /* 0x000fda0003f04200 */
[----:B------:R-:W-:Y:S05]  /*2a40*/  @P0 BRA P2, `(.L_x_749) ;  /* 0x0000000000180947 */ /* 0x000fea0001000000 */
[----:B------:R-:W-:Y:S01]  /*2a50*/  IMAD.MOV.U32 R12, RZ, RZ, R8 ;  /* 0x000000ffff0c7224 */ /* 0x000fe200078e0008 */
[----:B------:R-:W-:Y:S01]  /*2a60*/  MOV R36, 0x2a90 ;  /* 0x00002a9000247802 */ /* 0x000fe20000000f00 */
[----:B------:R-:W-:-:S07]  /*2a70*/  IMAD.MOV.U32 R13, RZ, RZ, R9 ;  /* 0x000000ffff0d7224 */ /* 0x000fce00078e0009 */
[----:B------:R-:W-:Y:S05]  /*2a80*/  CALL.REL.NOINC `($__internal_0_$__cuda_sm20_div_rn_f64_full) ;  /* 0x0000003c008c7944 */ /* 0x000fea0003c00000 */
[----:B------:R-:W-:Y:S01]  /*2a90*/  MOV R18, R10 ;  /* 0x0000000a00127202 */ /* 0x000fe20000000f00 */
[----:B------:R-:W-:-:S07]  /*2aa0*/  IMAD.MOV.U32 R19, RZ, RZ, R11 ;  /* 0x000000ffff137224 */ /* 0x000fce00078e000b */
.L_x_749:
[----:B------:R-:W-:Y:S05]  /*2ab0*/  BSYNC.RECONVERGENT B6 ;  /* 0x0000000000067941 */ /* 0x000fea0003800200 */
.L_x_748:
[----:B------:R-:W-:Y:S01]  /*2ac0*/  IMAD.IADD R42, R26, 0x1, R40 ;  /* 0x000000011a2a7824 */ /* 0x000fe200078e0228 */
[----:B------:R-:W-:-:S03]  /*2ad0*/  LEA R29, R40, R1, 0x3 ;  /* 0x00000001281d7211 */ /* 0x000fc600078e18ff */
[----:B------:R-:W-:Y:S02]  /*2ae0*/  IMAD R14, R42, 0x8, R1 ;  /* 0x000000082a0e7824 */ /* 0x000fe400078e0201 */
[----:B------:R0:W-:Y:S04]  /*2af0*/  STL.64 [R29+0x190], R18 ;  /* 0x000190121d007387 */ /* 0x0001e80000100a00 */
[----:B------:R-:W2:Y:S01]  /*2b00*/  LDL.64 R14, [R14+0x27290] ;  /* 0x027290000e0e7983 */ /* 0x000ea20000100a00 */
[----:B------:R-:W1:Y:S01]  /*2b10*/  MUFU.RCP64H R11, R9 ;  /* 0x00000009000b7308 */ /* 0x000e620000001800 */
[----:B------:R-:W-:Y:S01]  /*2b20*/  IMAD.MOV.U32 R10, RZ, RZ, 0x1 ;  /* 0x00000001ff0a7424 */ /* 0x000fe200078e00ff */
        /* <DEDUP_REMOVED lines=13> */
[----:B------:R-:W-:Y:S01]  /*2c00*/  MOV R12, R8 ;  /* 0x00000008000c7202 */ /* 0x000fe20000000f00 */
[----:B------:R-:W-:Y:S01]  /*2c10*/  IMAD.MOV.U32 R13, RZ, RZ, R9 ;  /* 0x000000ffff0d7224 */ /* 0x000fe200078e0009 */
[----:B------:R-:W-:-:S07]  /*2c20*/  MOV R36, 0x2c40 ;  /* 0x00002c4000247802 */ /* 0x000fce0000000f00 */
[----:B------:R-:W-:Y:S05]  /*2c30*/  CALL.REL.NOINC `($__internal_0_$__cuda_sm20_div_rn_f64_full) ;  /* 0x0000003c00207944 */ /* 0x000fea0003c00000 */
[----:B------:R-:W-:Y:S01]  /*2c40*/  IMAD.MOV.U32 R18, RZ, RZ, R10 ;  /* 0x000000ffff127224 */ /* 0x000fe200078e000a */
[----:B------:R-:W-:-:S07]  /*2c50*/  MOV R19, R11 ;  /* 0x0000000b00137202 */ /* 0x000fce0000000f00 */
.L_x_751:
[----:B------:R-:W-:Y:S05]  /*2c60*/  BSYNC.RECONVERGENT B6 ;  /* 0x0000000000067941 */ /* 0x000fea0003800200 */
.L_x_750:
[----:B------:R-:W-:Y:S02]  /*2c70*/  IMAD.IADD R40, R26, 0x1, R42 ;  /* 0x000000011a287824 */ /* 0x000fe400078e022a */
[----:B------:R-:W-:-:S03]  /*2c80*/  IMAD R29, R42, 0x8, R1 ;  /* 0x000000082a1d7824 */ /* 0x000fc600078e0201 */
[----:B------:R-:W-:Y:S02]  /*2c90*/  LEA R14, R40, R1, 0x3 ;  /* 0x00000001280e7211 */ /* 0x000fe400078e18ff */
        /* <DEDUP_REMOVED lines=16> */
[----:B0-----:R-:W-:Y:S05]  /*2da0*/  @P0 BRA P2, `(.L_x_753) ;  /* 0x0000000000100947 */ /* 0x001fea0001000000 */
[----:B------:R-:W-:Y:S01]  /*2db0*/  IMAD.MOV.U32 R12, RZ, RZ, R8 ;  /* 0x000000ffff0c7224 */ /* 0x000fe200078e0008 */
[----:B------:R-:W-:Y:S02]  /*2dc0*/  MOV R13, R9 ;  /* 0x00000009000d7202 */ /* 0x000fe40000000f00 */
[----:B------:R-:W-:-:S07]  /*2dd0*/  MOV R36, 0x2df0 ;  /* 0x00002df000247802 */ /* 0x000fce0000000f00 */
[----:B------:R-:W-:Y:S05]  /*2de0*/  CALL.REL.NOINC `($__internal_0_$__cuda_sm20_div_rn_f64_full) ;  /* 0x0000003800b47944 */ /* 0x000fea0003c00000 */
.L_x_753:
[----:B------:R-:W-:Y:S05]  /*2df0*/  BSYNC.RECONVERGENT B6 ;  /* 0x0000000000067941 */ /* 0x000fea0003800200 */
.L_x_752:
[----:B------:R-:W-:-:S05]  /*2e00*/  IMAD R13, R40, 0x8, R1 ;  /* 0x00000008280d7824 */ /* 0x000fca00078e0201 */
[----:B------:R0:W-:Y:S01]  /*2e10*/  STL.64 [R13+0x190], R10 ;  /* 0x0001900a0d007387 */ /* 0x0001e20000100a00 */
[----:B------:R-:W-:Y:S05]  /*2e20*/  @P1 BRA `(.L_x_754) ;  /* 0xfffffff8004c1947 */ /* 0x000fea000383ffff */
[----:B------:R-:W-:Y:S05]  /*2e30*/  BSYNC.RECONVERGENT B5 ;  /* 0x0000000000057941 */ /* 0x000fea0003800200 */
.L_x_745:
[----:B------:R-:W-:-:S07]  /*2e40*/  IMAD.MOV.U32 R7, RZ, RZ, R34 ;  /* 0x000000ffff077224 */ /* 0x000fce00078e0022 */
.L_x_744:
[----:B------:R-:W-:Y:S05]  /*2e50*/  BSYNC.RECONVERGENT B4 ;  /* 0x0000000000047941 */ /* 0x000fea0003800200 */
.L_x_743:
[----:B------:R-:W-:-:S13]  /*2e60*/  ISETP.NE.AND P0, PT, R5, RZ, PT ;  /* 0x000000ff0500720c */ /* 0x000fda0003f05270 */
[----:B------:R-:W-:Y:S05]  /*2e70*/  @!P0 BRA `(.L_x_742) ;  /* 0x00000004003c8947 */ /* 0x000fea0003800000 */
[----:B------:R-:W-:-:S05]  /*2e80*/  IMAD R40, R26, R7, R33 ;  /* 0x000000071a287224 */ /* 0x000fca00078e0221 */
[----:B------:R-:W-:-:S06]  /*2e90*/  LEA R14, R40, R1, 0x3 ;  /* 0x00000001280e7211 */ /* 0x000fcc00078e18ff */
[----:B------:R-:W2:Y:S01]  /*2ea0*/  LDL.64 R14, [R14+0x27290] ;  /* 0x027290000e0e7983 */ /* 0x000ea20000100a00 */
[----:B0-----:R-:W0:Y:S01]  /*2eb0*/  MUFU.RCP64H R11, R9 ;  /* 0x00000009000b7308 */ /* 0x001e220000001800 */
[----:B------:R-:W-:Y:S01]  /*2ec0*/  IMAD.MOV.U32 R10, RZ, RZ, 0x1 ;  /* 0x00000001ff0a7424 */ /* 0x000fe200078e00ff */
[----:B------:R-:W-:Y:S01]  /*2ed0*/  BSSY.RECONVERGENT B4, `(.L_x_755) ;  /* 0x0000012000047945 */ /* 0x000fe20003800200 */
[----:B------:R-:W-:-:S04]  /*2ee0*/  ISETP.NE.AND P1, PT, R5, 0x1, PT ;  /* 0x000000010500780c */ /* 0x000fc80003f25270 */
        /* <DEDUP_REMOVED lines=16> */
.L_x_756:
[----:B------:R-:W-:Y:S05]  /*2ff0*/  BSYNC.RECONVERGENT B4 ;  /* 0x0000000000047941 */ /* 0x000fea0003800200 */
.L_x_755:
[----:B------:R-:W-:-:S05]  /*3000*/  IMAD R7, R40, 0x8, R1 ;  /* 0x0000000828077824 */ /* 0x000fca00078e0201 */
[----:B------:R1:W-:Y:S01]  /*3010*/  STL.64 [R7+0x190], R10 ;  /* 0x0001900a07007387 */ /* 0x0003e20000100a00 */
[----:B------:R-:W-:Y:S05]  /*3020*/  @!P1 BRA `(.L_x_742) ;  /* 0x0000000000d09947 */ /* 0x000fea0003800000 */
[----:B------:R-:W-:-:S05]  /*3030*/  IMAD.IADD R40, R26, 0x1, R40 ;  /* 0x000000011a287824 */ /* 0x000fca00078e0228 */
[----:B------:R-:W-:-:S06]  /*3040*/  LEA R14, R40, R1, 0x3 ;  /* 0x00000001280e7211 */ /* 0x000fcc00078e18ff */
[----:B------:R-:W2:Y:S01]  /*3050*/  LDL.64 R14, [R14+0x27290] ;  /* 0x027290000e0e7983 */ /* 0x000ea20000100a00 */
[----:B-1----:R-:W0:Y:S01]  /*3060*/  MUFU.RCP64H R11, R9 ;  /* 0x00000009000b7308 */ /* 0x002e220000001800 */
        /* <DEDUP_REMOVED lines=19> */
.L_x_758:
[----:B------:R-:W-:Y:S05]  /*31a0*/  BSYNC.RECONVERGENT B4 ;  /* 0x0000000000047941 */ /* 0x000fea0003800200 */
.L_x_757:
[----:B------:R-:W-:-:S05]  /*31b0*/  IMAD R7, R40, 0x8, R1 ;  /* 0x0000000828077824 */ /* 0x000fca00078e0201 */
[----:B------:R2:W-:Y:S01]  /*31c0*/  STL.64 [R7+0x190], R10 ;  /* 0x0001900a07007387 */ /* 0x0005e20000100a00 */
[----:B------:R-:W-:Y:S05]  /*31d0*/  @!P1 BRA `(.L_x_742) ;  /* 0x0000000000649947 */ /* 0x000fea0003800000 */
[----:B------:R-:W-:-:S05]  /*31e0*/  IMAD.IADD R40, R26, 0x1, R40 ;  /* 0x000000011a287824 */ /* 0x000fca00078e0228 */
[----:B------:R-:W-:-:S06]  /*31f0*/  LEA R14, R40, R1, 0x3 ;  /* 0x00000001280e7211 */ /* 0x000fcc00078e18ff */
[----:B------:R-:W3:Y:S01]  /*3200*/  LDL.64 R14, [R14+0x27290] ;  /* 0x027290000e0e7983 */ /* 0x000ee20000100a00 */
[----:B--2---:R-:W0:Y:S01]  /*3210*/  MUFU.RCP64H R11, R9 ;  /* 0x00000009000b7308 */ /* 0x004e220000001800 */
[----:B------:R-:W-:Y:S01]  /*3220*/  IMAD.MOV.U32 R10, RZ, RZ, 0x1 ;  /* 0x00000001ff0a7424 */ /* 0x000fe200078e00ff */
[----:B------:R-:W-:Y:S05]  /*3230*/  BSSY.RECONVERGENT B4, `(.L_x_759) ;  /* 0x0000011000047945 */ /* 0x000fea0003800200 */
[----:B0-----:R-:W-:-:S08]  /*3240*/  DFMA R12, R10, -R8, 1 ;  /* 0x3ff000000a0c742b */ /* 0x001fd00000000808 */
[----:B------:R-:W-:-:S08]  /*3250*/  DFMA R12, R12, R12, R12 ;  /* 0x0000000c0c0c722b */ /* 0x000fd0000000000c */
[----:B------:R-:W-:-:S08]  /*3260*/  DFMA R12, R10, R12, R10 ;  /* 0x0000000c0a0c722b */ /* 0x000fd0000000000a */
[----:B------:R-:W-:-:S08]  /*3270*/  DFMA R10, R12, -R8, 1 ;  /* 0x3ff000000c0a742b */ /* 0x000fd00000000808 */
[----:B------:R-:W-:-:S08]  /*3280*/  DFMA R10, R12, R10, R12 ;  /* 0x0000000a0c0a722b */ /* 0x000fd0000000000c */
[----:B---3--:R-:W-:Y:S01]  /*3290*/  DMUL R16, R10, R14 ;  /* 0x0000000e0a107228 */ /* 0x008fe20000000000 */
        /* <DEDUP_REMOVED lines=10> */
.L_x_760:
[----:B------:R-:W-:Y:S05]  /*3340*/  BSYNC.RECONVERGENT B4 ;  /* 0x0000000000047941 */ /* 0x000fea0003800200 */
.L_x_759:
[----:B------:R-:W-:-:S05]  /*3350*/  IMAD R7, R40, 0x8, R1 ;  /* 0x0000000828077824 */ /* 0x000fca00078e0201 */
[----:B------:R3:W-:Y:S02]  /*3360*/  STL.64 [R7+0x190], R10 ;  /* 0x0001900a07007387 */ /* 0x0007e40000100a00 */
.L_x_742:
[----:B------:R-:W-:Y:S05]  /*3370*/  BSYNC.RECONVERGENT B2 ;  /* 0x0000000000027941 */ /* 0x000fea0003800200 */
.L_x_741:
[----:B0123--:R-:W-:Y:S01]  /*3380*/  VIADD R7, R33, 0x1 ;  /* 0x0000000121077836 */ /* 0x00ffe20000000000 */
[----:B------:R-:W-:Y:S04]  /*3390*/  BSSY.RECONVERGENT B2, `(.L_x_761) ;  /* 0x0000156000027945 */ /* 0x000fe80003800200 */
[----:B------:R-:W-:-:S13]  /*33a0*/  ISETP.GE.AND P0, PT, R7, R26, PT ;  /* 0x0000001a0700720c */ /* 0x000fda0003f06270 */
[----:B------:R-:W-:Y:S05]  /*33b0*/  @P0 BRA `(.L_x_762) ;  /* 0x00000014004c0947 */ /* 0x000fea0003800000 */
[----:B------:R-:W-:-:S07]  /*33c0*/  MOV R35, R7 ;  /* 0x0000000700237202 */ /* 0x000fce0000000f00 */
.L_x_779:
[----:B------:R-:W-:Y:S01]  /*33d0*/  ISETP.GE.AND P0, PT, R25, 0x1, PT ;  /* 0x000000011900780c */ /* 0x000fe20003f06270 */
[----:B------:R-:W-:Y:S01]  /*33e0*/  BSSY.RECONVERGENT B3, `(.L_x_763) ;  /* 0x00000fd000037945 */ /* 0x000fe20003800200 */
[----:B0-----:R-:W-:-:S11]  /*33f0*/  CS2R R36, SRZ ;  /* 0x0000000000247805 */ /* 0x001fd6000001ff00 */
[----:B-123--:R-:W-:Y:S05]  /*3400*/  @!P0 BRA `(.L_x_764) ;  /* 0x0000000c00e88947 */ /* 0x00efea0003800000 */
[----:B------:R-:W-:Y:S01]  /*3410*/  ISETP.GE.U32.AND P1, PT, R24, 0xf, PT ;  /* 0x0000000f1800780c */ /* 0x000fe20003f26070 */
[----:B------:R-:W-:Y:S01]  /*3420*/  BSSY.RECONVERGENT B4, `(.L_x_765) ;  /* 0x000007c000047945 */ /* 0x000fe20003800200 */
[----:B------:R-:W-:Y:S01]  /*3430*/  IMAD.MOV.U32 R38, RZ, RZ, RZ ;  /* 0x000000ffff267224 */ /* 0x000fe200078e00ff */
[----:B------:R-:W-:-:S10]  /*3440*/  CS2R R36, SRZ ;  /* 0x0000000000247805 */ /* 0x000fd4000001ff00 */
[----:B------:R-:W-:Y:S05]  /*3450*/  @!P1 BRA `(.L_x_766) ;  /* 0x0000000400e09947 */ /* 0x000fea0003800000 */
[----:B------:R-:W-:Y:S01]  /*3460*/  BSSY.RECONVERGENT B5, `(.L_x_767) ;  /* 0x0000076000057945 */ /* 0x000fe20003800200 */
[----:B------:R-:W-:Y:S01]  /*3470*/  IMAD.MOV.U32 R39, RZ, RZ, RZ ;  /* 0x000000ffff277224 */ /* 0x000fe200078e00ff */
[----:B------:R-:W-:-:S07]  /*3480*/  CS2R R36, SRZ ;  /* 0x0000000000247805 */ /* 0x000fce000001ff00 */
.L_x_768:
[CC--:B------:R-:W-:Y:S02]  /*3490*/  IMAD R8, R26.reuse, R39.reuse, R33 ;  /* 0x000000271a087224 */ /* 0x0c0fe400078e0221 */
[----:B------:R-:W-:-:S03]  /*34a0*/  IMAD R9, R26, R39, R35 ;  /* 0x000000271a097224 */ /* 0x000fc600078e0223 */
[----:B------:R-:W-:Y:S01]  /*34b0*/  LEA R28, R8, R3, 0x3 ;  /* 0x00000003081c7211 */ /* 0x000fe200078e18ff */
[----:B------:R-:W-:Y:S01]  /*34c0*/  IMAD R18, R9, 0x8, R0 ;  /* 0x0000000809127824 */ /* 0x000fe200078e0200 */
[C---:B------:R-:W-:Y:S01]  /*34d0*/  IADD3 R9, PT, PT, R26.reuse, R9, RZ ;  /* 0x000000091a097210 */ /* 0x040fe20007ffe0ff */
[----:B------:R-:W-:-:S03]  /*34e0*/  IMAD.IADD R8, R26, 0x1, R8 ;  /* 0x000000011a087824 */ /* 0x000fc600078e0208 */
[----:B------:R-:W2:Y:S01]  /*34f0*/  LDL.64 R28, [R28] ;  /* 0x000000001c1c7983 */ /* 0x000ea20000100a00 */
[----:B------:R-:W-:-:S03]  /*3500*/  IMAD R16, R8, 0x8, R3 ;  /* 0x0000000808107824 */ /* 0x000fc600078e0203 */
[----:B------:R-:W2:Y:S01]  /*3510*/  LDL.64 R18, [R18] ;  /* 0x0000000012127983 */ /* 0x000ea20000100a00 */
[----:B------:R-:W-:Y:S01]  /*3520*/  IMAD R14, R9, 0x8, R0 ;  /* 0x00000008090e7824 */ /* 0x000fe200078e0200 */
[C---:B------:R-:W-:Y:S01]  /*3530*/  IADD3 R8, PT, PT, R26.reuse, R8, RZ ;  /* 0x000000081a087210 */ /* 0x040fe20007ffe0ff */
[----:B------:R-:W-:Y:S01]  /*3540*/  IMAD.IADD R9, R26, 0x1, R9 ;  /* 0x000000011a097824 */ /* 0x000fe200078e0209 */
[----:B------:R-:W3:Y:S04]  /*3550*/  LDL.64 R16, [R16] ;  /* 0x0000000010107983 */ /* 0x000ee80000100a00 */
[----:B------:R-:W3:Y:S01]  /*3560*/  LDL.64 R14, [R14] ;  /* 0x000000000e0e7983 */ /* 0x000ee20000100a00 */
[----:B------:R-:W-:Y:S01]  /*3570*/  IMAD R12, R8, 0x8, R3 ;  /* 0x00000008080c7824 */ /* 0x000fe200078e0203 */
[----:B------:R-:W-:Y:S01]  /*3580*/  LEA R10, R9, R0, 0x3 ;  /* 0x00000000090a7211 */ /* 0x000fe200078e18ff */
[----:B------:R-:W-:-:S02]  /*3590*/  IMAD.IADD R38, R26, 0x1, R8 ;  /* 0x000000011a267824 */ /* 0x000fc400078e0208 */
[----:B------:R-:W-:Y:S02]  /*35a0*/  IMAD.IADD R41, R26, 0x1, R9 ;  /* 0x000000011a297824 */ /* 0x000fe400078e0209 */
[----:B------:R-:W4:Y:S01]  /*35b0*/  LDL.64 R12, [R12] ;  /* 0x000000000c0c7983 */ /* 0x000f220000100a00 */
[----:B------:R-:W-:-:S03]  /*35c0*/  LEA R8, R38, R3, 0x3 ;  /* 0x0000000326087211 */ /* 0x000fc600078e18ff */
[----:B------:R-:W4:Y:S01]  /*35d0*/  LDL.64 R10, [R10] ;  /* 0x000000000a0a7983 */ /* 0x000f220000100a00 */
[----:B------:R-:W-:-:S03]  /*35e0*/  IMAD R30, R41, 0x8, R0 ;  /* 0x00000008291e7824 */ /* 0x000fc600078e0200 */
[----:B------:R-:W5:Y:S04]  /*35f0*/  LDL.64 R8, [R8] ;  /* 0x0000000008087983 */ /* 0x000f680000100a00 */
[----:B------:R-:W5:Y:S01]  /*3600*/  LDL.64 R30, [R30] ;  /* 0x000000001e1e7983 */ /* 0x000f620000100a00 */
[C---:B------:R-:W-:Y:S01]  /*3610*/  IMAD.IADD R38, R26.reuse, 0x1, R38 ;  /* 0x000000011a267824 */ /* 0x040fe200078e0226 */
[----:B------:R-:W-:Y:S01]  /*3620*/  IADD3 R41, PT, PT, R26, R41, RZ ;  /* 0x000000291a297210 */ /* 0x000fe20007ffe0ff */
[----:B--2---:R-:W-:Y:S02]  /*3630*/  DFMA R18, R28, R18, R36 ;  /* 0x000000121c12722b */ /* 0x004fe40000000024 */
[----:B------:R-:W-:Y:S01]  /*3640*/  IMAD R28, R38, 0x8, R3 ;  /* 0x00000008261c7824 */ /* 0x000fe200078e0203 */
[----:B------:R-:W-:Y:S01]  /*3650*/  IADD3 R38, PT, PT, R26, R38, RZ ;  /* 0x000000261a267210 */ /* 0x000fe20007ffe0ff */
[----:B------:R-:W-:-:S02]  /*3660*/  IMAD R36, R41, 0x8, R0 ;  /* 0x0000000829247824 */ /* 0x000fc400078e0200 */
[----:B------:R-:W-:Y:S02]  /*3670*/  IMAD.IADD R41, R26, 0x1, R41 ;  /* 0x000000011a297824 */ /* 0x000fe400078e0229 */
[----:B---3--:R-:W-:Y:S01]  /*3680*/  DFMA R14, R16, R14, R18 ;  /* 0x0000000e100e722b */ /* 0x008fe20000000012 */
[----:B------:R-:W2:Y:S01]  /*3690*/  LDL.64 R28, [R28] ;  /* 0x000000001c1c7983 */ /* 0x000ea20000100a00 */
[----:B------:R-:W-:-:S03]  /*36a0*/  IMAD R16, R38, 0x8, R3 ;  /* 0x0000000826107824 */ /* 0x000fc600078e0203 */
[----:B------:R0:W2:Y:S01]  /*36b0*/  LDL.64 R18, [R36] ;  /* 0x0000000024127983 */ /* 0x0000a20000100a00 */
[----:B------:R-:W-:Y:S01]  /*36c0*/  LEA R37, R41, R0, 0x3 ;  /* 0x0000000029257211 */ /* 0x000fe200078e18ff */
[C---:B------:R-:W-:Y:S02]  /*36d0*/  IMAD.IADD R38, R26.reuse, 0x1, R38 ;  /* 0x000000011a267824 */ /* 0x040fe400078e0226 */
[----:B------:R-:W-:Y:S01]  /*36e0*/  IMAD.IADD R41, R26, 0x1, R41 ;  /* 0x000000011a297824 */ /* 0x000fe200078e0229 */
[----:B------:R-:W3:Y:S01]  /*36f0*/  LDL.64 R16, [R16] ;  /* 0x0000000010107983 */ /* 0x000ee20000100a00 */
[----:B----4-:R-:W-:-:S03]  /*3700*/  DFMA R10, R12, R10, R14 ;  /* 0x0000000a0c0a722b */ /* 0x010fc6000000000e */
[----:B------:R-:W3:Y:S01]  /*3710*/  LDL.64 R14, [R37] ;  /* 0x00000000250e7983 */ /* 0x000ee20000100a00 */
[----:B------:R-:W-:Y:S01]  /*3720*/  LEA R12, R38, R3, 0x3 ;  /* 0x00000003260c7211 */ /* 0x000fe200078e18ff */
[----:B------:R-:W-:Y:S01]  /*3730*/  IMAD R40, R41, 0x8, R0 ;  /* 0x0000000829287824 */ /* 0x000fe200078e0200 */
[C---:B------:R-:W-:Y:S01]  /*3740*/  IADD3 R41, PT, PT, R26.reuse, R41, RZ ;  /* 0x000000291a297210 */ /* 0x040fe20007ffe0ff */
[----:B------:R-:W-:Y:S01]  /*3750*/  IMAD.IADD R38, R26, 0x1, R38 ;  /* 0x000000011a267824 */ /* 0x000fe200078e0226 */
[----:B-----5:R-:W-:Y:S02]  /*3760*/  DFMA R30, R8, R30, R10 ;  /* 0x0000001e081e722b */ /* 0x020fe4000000000a */
[----:B------:R-:W4:Y:S01]  /*3770*/  LDL.64 R12, [R12] ;  /* 0x000000000c0c7983 */ /* 0x000f220000100a00 */
[----:B------:R-:W-:-:S03]  /*3780*/  IMAD R8, R38, 0x8, R3 ;  /* 0x0000000826087824 */ /* 0x000fc600078e0203 */
[----:B------:R-:W4:Y:S01]  /*3790*/  LDL.64 R10, [R40] ;  /* 0x00000000280a7983 */ /* 0x000f220000100a00 */
[----:B0-----:R-:W-:-:S03]  /*37a0*/  IMAD R36, R41, 0x8, R0 ;  /* 0x0000000829247824 */ /* 0x001fc600078e0200 */
[----:B------:R-:W5:Y:S04]  /*37b0*/  LDL.64 R8, [R8] ;  /* 0x0000000008087983 */ /* 0x000f680000100a00 */
[----:B------:R-:W5:Y:S01]  /*37c0*/  LDL.64 R36, [R36] ;  /* 0x0000000024247983 */ /* 0x000f620000100a00 */
[C---:B------:R-:W-:Y:S01]  /*37d0*/  IADD3 R38, PT, PT, R26.reuse, R38, RZ ;  /* 0x000000261a267210 */ /* 0x040fe20007ffe0ff */
[----:B------:R-:W-:Y:S01]  /*37e0*/  IMAD.IADD R41, R26, 0x1, R41 ;  /* 0x000000011a297824 */ /* 0x000fe200078e0229 */
[----:B--2---:R-:W-:-:S03]  /*37f0*/  DFMA R18, R28, R18, R30 ;  /* 0x000000121c12722b */ /* 0x004fc6000000001e */
[----:B------:R-:W-:Y:S01]  /*3800*/  IMAD R28, R38, 0x8, R3 ;  /* 0x00000008261c7824 */ /* 0x000fe200078e0203 */
[----:B------:R-:W-:Y:S01]  /*3810*/  LEA R30, R41, R0, 0x3 ;  /* 0x00000000291e7211 */ /* 0x000fe200078e18ff */
[C---:B------:R-:W-:Y:S02]  /*3820*/  IMAD.IADD R38, R26.reuse, 0x1, R38 ;  /* 0x000000011a267824 */ /* 0x040fe400078e0226 */
[----:B------:R-:W-:Y:S02]  /*3830*/  IMAD.IADD R41, R26, 0x1, R41 ;  /* 0x000000011a297824 */ /* 0x000fe400078e0229 */
[----:B------:R-:W2:Y:S01]  /*3840*/  LDL.64 R28, [R28] ;  /* 0x000000001c1c7983 */ /* 0x000ea20000100a00 */
[----:B---3--:R-:W-:-:S03]  /*3850*/  DFMA R14, R16, R14, R18 ;  /* 0x0000000e100e722b */ /* 0x008fc60000000012 */
[----:B------:R0:W2:Y:S01]  /*3860*/  LDL.64 R18, [R30] ;  /* 0x000000001e127983 */ /* 0x0000a20000100a00 */
[----:B------:R-:W-:Y:S01]  /*3870*/  LEA R16, R38, R3, 0x3 ;  /* 0x0000000326107211 */ /* 0x000fe200078e18ff */
[----:B------:R-:W-:Y:S01]  /*3880*/  IMAD R31, R41, 0x8, R0 ;  /* 0x00000008291f7824 */ /* 0x000fe200078e0200 */
[C---:B------:R-:W-:Y:S01]  /*3890*/  IADD3 R41, PT, PT, R26.reuse, R41, RZ ;  /* 0x000000291a297210 */ /* 0x040fe20007ffe0ff */
[----:B------:R-:W-:-:S03]  /*38a0*/  IMAD.IADD R38, R26, 0x1, R38 ;  /* 0x000000011a267824 */ /* 0x000fc600078e0226 */
[----:B------:R-:W3:Y:S01]  /*38b0*/  LDL.64 R16, [R16] ;  /* 0x0000000010107983 */ /* 0x000ee20000100a00 */
[----:B----4-:R-:W-:-:S03]  /*38c0*/  DFMA R10, R12, R10, R14 ;  /* 0x0000000a0c0a722b */ /* 0x010fc6000000000e */
[----:B------:R-:W3:Y:S01]  /*38d0*/  LDL.64 R14, [R31] ;  /* 0x000000001f0e7983 */ /* 0x000ee20000100a00 */
[----:B------:R-:W-:Y:S02]  /*38e0*/  IMAD R12, R38, 0x8, R3 ;  /* 0x00000008260c7824 */ /* 0x000fe400078e0203 */
[----:B------:R-:W-:Y:S01]  /*38f0*/  IMAD R40, R41, 0x8, R0 ;  /* 0x0000000829287824 */ /* 0x000fe200078e0200 */
[C---:B------:R-:W-:Y:S01]  /*3900*/  IADD3 R38, PT, PT, R26.reuse, R38, RZ ;  /* 0x000000261a267210 */ /* 0x040fe20007ffe0ff */
[----:B------:R-:W-:Y:S01]  /*3910*/  IMAD.IADD R41, R26, 0x1, R41 ;  /* 0x000000011a297824 */ /* 0x000fe200078e0229 */
[----:B-----5:R-:W-:Y:S01]  /*3920*/  DFMA R36, R8, R36, R10 ;  /* 0x000000240824722b */ /* 0x020fe2000000000a */
[----:B------:R-:W4:Y:S04]  /*3930*/  LDL.64 R12, [R12] ;  /* 0x000000000c0c7983 */ /* 0x000f280000100a00 */
[----:B------:R1:W4:Y:S01]  /*3940*/  LDL.64 R10, [R40] ;  /* 0x00000000280a7983 */ /* 0x0003220000100a00 */
[----:B------:R-:W-:Y:S01]  /*3950*/  IMAD R8, R38, 0x8, R3 ;  /* 0x0000000826087824 */ /* 0x000fe200078e0203 */
[----:B0-----:R-:W-:-:S05]  /*3960*/  LEA R30, R41, R0, 0x3 ;  /* 0x00000000291e7211 */ /* 0x001fca00078e18ff */
[----:B------:R-:W5:Y:S04]  /*3970*/  LDL.64 R8, [R8] ;  /* 0x0000000008087983 */ /* 0x000f680000100a00 */
[----:B------:R-:W5:Y:S01]  /*3980*/  LDL.64 R30, [R30] ;  /* 0x000000001e1e7983 */ /* 0x000f620000100a00 */
[C---:B------:R-:W-:Y:S02]  /*3990*/  IMAD.IADD R38, R26.reuse, 0x1, R38 ;  /* 0x000000011a267824 */ /* 0x040fe400078e0226 */
[----:B------:R-:W-:Y:S01]  /*39a0*/  IMAD.IADD R41, R26, 0x1, R41 ;  /* 0x000000011a297824 */ /* 0x000fe200078e0229 */
[----:B--2---:R-:W-:Y:S02]  /*39b0*/  DFMA R18, R28, R18, R36 ;  /* 0x000000121c12722b */ /* 0x004fe40000000024 */
[----:B------:R-:W-:Y:S01]  /*39c0*/  LEA R28, R38, R3, 0x3 ;  /* 0x00000003261c7211 */ /* 0x000fe200078e18ff */
[----:B------:R-:W-:Y:S01]  /*39d0*/  IMAD R36, R41, 0x8, R0 ;  /* 0x0000000829247824 */ /* 0x000fe200078e0200 */
[C---:B------:R-:W-:Y:S01]  /*39e0*/  IADD3 R41, PT, PT, R26.reuse, R41, RZ ;  /* 0x000000291a297210 */ /* 0x040fe20007ffe0ff */
[----:B------:R-:W-:-:S03]  /*39f0*/  IMAD.IADD R38, R26, 0x1, R38 ;  /* 0x000000011a267824 */ /* 0x000fc600078e0226 */
[----:B------:R-:W2:Y:S01]  /*3a00*/  LDL.64 R28, [R28] ;  /* 0x000000001c1c7983 */ /* 0x000ea20000100a00 */
[----:B---3--:R-:W-:-:S03]  /*3a10*/  DFMA R14, R16, R14, R18 ;  /* 0x0000000e100e722b */ /* 0x008fc60000000012 */
[----:B------:R-:W2:Y:S01]  /*3a20*/  LDL.64 R18, [R36] ;  /* 0x0000000024127983 */ /* 0x000ea20000100a00 */
[----:B------:R-:W-:Y:S02]  /*3a30*/  IMAD R16, R38, 0x8, R3 ;  /* 0x0000000826107824 */ /* 0x000fe400078e0203 */
[----:B-1----:R-:W-:Y:S01]  /*3a40*/  IMAD R40, R41, 0x8, R0 ;  /* 0x0000000829287824 */ /* 0x002fe200078e0200 */
[C---:B------:R-:W-:Y:S01]  /*3a50*/  IADD3 R38, PT, PT, R26.reuse, R38, RZ ;  /* 0x000000261a267210 */ /* 0x040fe20007ffe0ff */
[----:B------:R-:W-:Y:S02]  /*3a60*/  IMAD.IADD R41, R26, 0x1, R41 ;  /* 0x000000011a297824 */ /* 0x000fe400078e0229 */
[----:B------:R-:W3:Y:S01]  /*3a70*/  LDL.64 R16, [R16] ;  /* 0x0000000010107983 */ /* 0x000ee20000100a00 */
[----:B----4-:R-:W-:-:S03]  /*3a80*/  DFMA R10, R12, R10, R14 ;  /* 0x0000000a0c0a722b */ /* 0x010fc6000000000e */
[----:B------:R-:W3:Y:S01]  /*3a90*/  LDL.64 R14, [R40] ;  /* 0x00000000280e7983 */ /* 0x000ee20000100a00 */
[----:B------:R-:W-:Y:S01]  /*3aa0*/  IMAD R12, R38, 0x8, R3 ;  /* 0x00000008260c7824 */ /* 0x000fe200078e0203 */
[----:B------:R-:W-:Y:S01]  /*3ab0*/  LEA R42, R41, R0, 0x3 ;  /* 0x00000000292a7211 */ /* 0x000fe200078e18ff */
[C---:B------:R-:W-:Y:S02]  /*3ac0*/  IMAD.IADD R38, R26.reuse, 0x1, R38 ;  /* 0x000000011a267824 */ /* 0x040fe400078e0226 */
[----:B------:R-:W-:Y:S02]  /*3ad0*/  IMAD.IADD R41, R26, 0x1, R41 ;  /* 0x000000011a297824 */ /* 0x000fe400078e0229 */
[----:B------:R-:W4:Y:S01]  /*3ae0*/  LDL.64 R12, [R12] ;  /* 0x000000000c0c7983 */ /* 0x000f220000100a00 */
[----:B-----5:R-:W-:-:S03]  /*3af0*/  DFMA R30, R8, R30, R10 ;  /* 0x0000001e081e722b */ /* 0x020fc6000000000a */
[----:B------:R-:W4:Y:S01]  /*3b00*/  LDL.64 R10, [R42] ;  /* 0x000000002a0a7983 */ /* 0x000f220000100a00 */
[----:B------:R-:W-:Y:S01]  /*3b10*/  IMAD R8, R41, 0x8, R0 ;  /* 0x0000000829087824 */ /* 0x000fe200078e0200 */
[----:B------:R-:W-:-:S05]  /*3b20*/  LEA R38, R38, R3, 0x3 ;  /* 0x0000000326267211 */ /* 0x000fca00078e18ff */
[----:B------:R-:W5:Y:S04]  /*3b30*/  LDL.64 R36, [R38] ;  /* 0x0000000026247983 */ /* 0x000f680000100a00 */
[----:B------:R-:W5:Y:S01]  /*3b40*/  LDL.64 R8, [R8] ;  /* 0x0000000008087983 */ /* 0x000f620000100a00 */
[----:B------:R-:W-:-:S05]  /*3b50*/  VIADD R39, R39, 0x10 ;  /* 0x0000001027277836 */ /* 0x000fca0000000000 */
[----:B------:R-:W-:Y:S01]  /*3b60*/  ISETP.NE.AND P1, PT, R39, R4, PT ;  /* 0x000000042700720c */ /* 0x000fe20003f25270 */
[----:B--2---:R-:W-:-:S08]  /*3b70*/  DFMA R18, R28, R18, R30 ;  /* 0x000000121c12722b */ /* 0x004fd0000000001e */
[----:B---3--:R-:W-:-:S08]  /*3b80*/  DFMA R14, R16, R14, R18 ;  /* 0x0000000e100e722b */ /* 0x008fd00000000012 */
[----:B----4-:R-:W-:-:S08]  /*3b90*/  DFMA R10, R12, R10, R14 ;  /* 0x0000000a0c0a722b */ /* 0x010fd0000000000e */
[----:B-----5:R-:W-:Y:S01]  /*3ba0*/  DFMA R36, R36, R8, R10 ;  /* 0x000000082424722b */ /* 0x020fe2000000000a */
[----:B------:R-:W-:Y:S10]  /*3bb0*/  @P1 BRA `(.L_x_768) ;  /* 0xfffffff800341947 */ /* 0x000ff4000383ffff */
[----:B------:R-:W-:Y:S05]  /*3bc0*/  BSYNC.RECONVERGENT B5 ;  /* 0x0000000000057941 */ /* 0x000fea0003800200 */
.L_x_767:
[----:B------:R-:W-:-:S07]  /*3bd0*/  MOV R38, R4 ;  /* 0x0000000400267202 */ /* 0x000fce0000000f00 */
.L_x_766:
[----:B------:R-:W-:Y:S05]  /*3be0*/  BSYNC.RECONVERGENT B4 ;  /* 0x0000000000047941 */ /* 0x000fea0003800200 */
.L_x_765:
[----:B------:R-:W-:-:S13]  /*3bf0*/  ISETP.NE.AND P1, PT, R23, RZ, PT ;  /* 0x000000ff1700720c */ /* 0x000fda0003f25270 */
[----:B------:R-:W-:Y:S05]  /*3c00*/  @!P1 BRA `(.L_x_764) ;  /* 0x0000000400e89947 */ /* 0x000fea0003800000 */
[----:B------:R-:W-:Y:S01]  /*3c10*/  ISETP.GE.U32.AND P1, PT, R22, 0x7, PT ;  /* 0x000000071600780c */ /* 0x000fe20003f26070 */
[----:B------:R-:W-:Y:S01]  /*3c20*/  BSSY.RECONVERGENT B4, `(.L_x_769) ;  /* 0x000003c000047945 */ /* 0x000fe20003800200 */
[----:B------:R-:W-:-:S11]  /*3c30*/  ISETP.NE.AND P2, PT, R21, RZ, PT ;  /* 0x000000ff1500720c */ /* 0x000fd60003f45270 */
[----:B------:R-:W-:Y:S05]  /*3c40*/  @!P1 BRA `(.L_x_770) ;  /* 0x0000000000e49947 */ /* 0x000fea0003800000 */
[CC--:B------:R-:W-:Y:S02]  /*3c50*/  IMAD R8, R26.reuse, R38.reuse, R33 ;  /* 0x000000261a087224 */ /* 0x0c0fe400078e0221 */
[----:B------:R-:W-:Y:S02]  /*3c60*/  IMAD R9, R26, R38, R35 ;  /* 0x000000261a097224 */ /* 0x000fe400078e0223 */
[----:B------:R-:W-:Y:S01]  /*3c70*/  IMAD R30, R8, 0x8, R3 ;  /* 0x00000008081e7824 */ /* 0x000fe200078e0203 */
[C---:B------:R-:W-:Y:S01]  /*3c80*/  IADD3 R8, PT, PT, R26.reuse, R8, RZ ;  /* 0x000000081a087210 */ /* 0x040fe20007ffe0ff */
[----:B------:R-:W-:Y:S02]  /*3c90*/  IMAD R28, R9, 0x8, R0 ;  /* 0x00000008091c7824 */ /* 0x000fe400078e0200 */
[----:B------:R-:W-:Y:S02]  /*3ca0*/  IMAD.IADD R9, R26, 0x1, R9 ;  /* 0x000000011a097824 */ /* 0x000fe400078e0209 */
[----:B------:R-:W2:Y:S01]  /*3cb0*/  LDL.64 R30, [R30] ;  /* 0x000000001e1e7983 */ /* 0x000ea20000100a00 */
[----:B------:R-:W-:-:S03]  /*3cc0*/  IMAD R18, R8, 0x8, R3 ;  /* 0x0000000808127824 */ /* 0x000fc600078e0203 */
[----:B------:R-:W2:Y:S01]  /*3cd0*/  LDL.64 R28, [R28] ;  /* 0x000000001c1c7983 */ /* 0x000ea20000100a00 */
[----:B------:R-:W-:Y:S01]  /*3ce0*/  LEA R16, R9, R0, 0x3 ;  /* 0x0000000009107211 */ /* 0x000fe200078e18ff */
[C---:B------:R-:W-:Y:S02]  /*3cf0*/  IMAD.IADD R8, R26.reuse, 0x1, R8 ;  /* 0x000000011a087824 */ /* 0x040fe400078e0208 */
[----:B------:R-:W-:Y:S01]  /*3d00*/  IMAD.IADD R9, R26, 0x1, R9 ;  /* 0x000000011a097824 */ /* 0x000fe200078e0209 */
[----:B------:R-:W3:Y:S02]  /*3d10*/  LDL.64 R18, [R18] ;  /* 0x0000000012127983 */ /* 0x000ee40000100a00 */
[----:B------:R-:W-:Y:S02]  /*3d20*/  LEA R14, R8, R3, 0x3 ;  /* 0x00000003080e7211 */ /* 0x000fe400078e18ff */
[----:B------:R-:W3:Y:S01]  /*3d30*/  LDL.64 R16, [R16] ;  /* 0x0000000010107983 */ /* 0x000ee20000100a00 */
[----:B------:R-:W-:Y:S01]  /*3d40*/  IMAD R12, R9, 0x8, R0 ;  /* 0x00000008090c7824 */ /* 0x000fe200078e0200 */
[C---:B------:R-:W-:Y:S01]  /*3d50*/  IADD3 R41, PT, PT, R26.reuse, R9, RZ ;  /* 0x000000091a297210 */ /* 0x040fe20007ffe0ff */
[----:B------:R-:W-:Y:S01]  /*3d60*/  IMAD.IADD R39, R26, 0x1, R8 ;  /* 0x000000011a277824 */ /* 0x000fe200078e0208 */
[----:B------:R-:W4:Y:S04]  /*3d70*/  LDL.64 R14, [R14] ;  /* 0x000000000e0e7983 */ /* 0x000f280000100a00 */
[----:B------:R-:W4:Y:S01]  /*3d80*/  LDL.64 R12, [R12] ;  /* 0x000000000c0c7983 */ /* 0x000f220000100a00 */
[----:B------:R-:W-:-:S02]  /*3d90*/  IMAD R10, R39, 0x8, R3 ;  /* 0x00000008270a7824 */ /* 0x000fc400078e0203 */
[----:B------:R-:W-:-:S04]  /*3da0*/  IMAD R8, R41, 0x8, R0 ;  /* 0x0000000829087824 */ /* 0x000fc800078e0200 */
[----:B------:R-:W5:Y:S04]  /*3db0*/  LDL.64 R10, [R10] ;  /* 0x000000000a0a7983 */ /* 0x000f680000100a00 */
[----:B------:R-:W5:Y:S01]  /*3dc0*/  LDL.64 R8, [R8] ;  /* 0x0000000008087983 */ /* 0x000f620000100a00 */
[C---:B------:R-:W-:Y:S01]  /*3dd0*/  IADD3 R39, PT, PT, R26.reuse, R39, RZ ;  /* 0x000000271a277210 */ /* 0x040fe20007ffe0ff */
[----:B------:R-:W-:-:S05]  /*3de0*/  IMAD.IADD R41, R26, 0x1, R41 ;  /* 0x000000011a297824 */ /* 0x000fca00078e0229 */
[----:B------:R-:W-:Y:S01]  /*3df0*/  LEA R40, R41, R0, 0x3 ;  /* 0x0000000029287211 */ /* 0x000fe200078e18ff */
[----:B------:R-:W-:-:S04]  /*3e00*/  IMAD.IADD R41, R26, 0x1, R41 ;  /* 0x000000011a297824 */ /* 0x000fc800078e0229 */
[----:B------:R-:W-:Y:S01]  /*3e10*/  IMAD R42, R41, 0x8, R0 ;  /* 0x00000008292a7824 */ /* 0x000fe200078e0200 */
[----:B--2---:R-:W-:Y:S01]  /*3e20*/  DFMA R28, R30, R28, R36 ;  /* 0x0000001c1e1c722b */ /* 0x004fe20000000024 */
[----:B------:R-:W-:Y:S02]  /*3e30*/  IMAD R30, R39, 0x8, R3 ;  /* 0x00000008271e7824 */ /* 0x000fe400078e0203 */
[----:B------:R-:W-:-:S04]  /*3e40*/  IMAD.IADD R39, R26, 0x1, R39 ;  /* 0x000000011a277824 */ /* 0x000fc800078e0227 */
[----:B------:R-:W2:Y:S01]  /*3e50*/  LDL.64 R30, [R30] ;  /* 0x000000001e1e7983 */ /* 0x000ea20000100a00 */
[----:B---3--:R-:W-:-:S03]  /*3e60*/  DFMA R16, R18, R16, R28 ;  /* 0x000000101210722b */ /* 0x008fc6000000001c */
[----:B------:R-:W2:Y:S01]  /*3e70*/  LDL.64 R28, [R40] ;  /* 0x00000000281c7983 */ /* 0x000ea20000100a00 */
[----:B------:R-:W-:Y:S01]  /*3e80*/  LEA R18, R39, R3, 0x3 ;  /* 0x0000000327127211 */ /* 0x000fe200078e18ff */
[----:B------:R-:W-:-:S03]  /*3e90*/  IMAD.IADD R39, R26, 0x1, R39 ;  /* 0x000000011a277824 */ /* 0x000fc600078e0227 */
[----:B----4-:R-:W-:Y:S01]  /*3ea0*/  DFMA R12, R14, R12, R16 ;  /* 0x0000000c0e0c722b */ /* 0x010fe20000000010 */
[----:B------:R-:W-:Y:S01]  /*3eb0*/  IADD3 R15, PT, PT, R26, R41, RZ ;  /* 0x000000291a0f7210 */ /* 0x000fe20007ffe0ff */
[----:B------:R-:W3:Y:S01]  /*3ec0*/  LDL.64 R18, [R18] ;  /* 0x0000000012127983 */ /* 0x000ee20000100a00 */
[----:B------:R-:W-:-:S03]  /*3ed0*/  IMAD R41, R39, 0x8, R3 ;  /* 0x0000000827297824 */ /* 0x000fc600078e0203 */
[----:B------:R-:W3:Y:S01]  /*3ee0*/  LDL.64 R16, [R42] ;  /* 0x000000002a107983 */ /* 0x000ee20000100a00 */
[----:B------:R-:W-:Y:S02]  /*3ef0*/  IMAD R43, R15, 0x8, R0 ;  /* 0x000000080f2b7824 */ /* 0x000fe400078e0200 */
[C---:B------:R-:W-:Y:S01]  /*3f00*/  IMAD.IADD R15, R26.reuse, 0x1, R15 ;  /* 0x000000011a0f7824 */ /* 0x040fe200078e020f */
[----:B-----5:R-:W-:Y:S01]  /*3f10*/  DFMA R36, R10, R8, R12 ;  /* 0x000000080a24722b */ /* 0x020fe2000000000c */
[----:B------:R-:W-:Y:S01]  /*3f20*/  IADD3 R12, PT, PT, R26, R39, RZ ;  /* 0x000000271a0c7210 */ /* 0x000fe20007ffe0ff */
[----:B------:R-:W4:Y:S02]  /*3f30*/  LDL.64 R8, [R41] ;  /* 0x0000000029087983 */ /* 0x000f240000100a00 */
[----:B------:R-:W-:Y:S02]  /*3f40*/  LEA R15, R15, R0, 0x3 ;  /* 0x000000000f0f7211 */ /* 0x000fe400078e18ff */
[----:B------:R-:W4:Y:S01]  /*3f50*/  LDL.64 R10, [R43] ;  /* 0x000000002b0a7983 */ /* 0x000f220000100a00 */
[----:B------:R-:W-:-:S03]  /*3f60*/  IMAD R12, R12, 0x8, R3 ;  /* 0x000000080c0c7824 */ /* 0x000fc600078e0203 */
[----:B------:R-:W5:Y:S04]  /*3f70*/  LDL.64 R14, [R15] ;  /* 0x000000000f0e7983 */ /* 0x000f680000100a00 */
[----:B------:R-:W5:Y:S01]  /*3f80*/  LDL.64 R12, [R12] ;  /* 0x000000000c0c7983 */ /* 0x000f620000100a00 */
[----:B------:R-:W-:Y:S01]  /*3f90*/  VIADD R38, R38, 0x8 ;  /* 0x0000000826267836 */ /* 0x000fe20000000000 */
[----:B--2---:R-:W-:-:S08]  /*3fa0*/  DFMA R28, R30, R28, R36 ;  /* 0x0000001c1e1c722b */ /* 0x004fd00000000024 */
[----:B---3--:R-:W-:-:S08]  /*3fb0*/  DFMA R16, R18, R16, R28 ;  /* 0x000000101210722b */ /* 0x008fd0000000001c */
[----:B----4-:R-:W-:-:S08]  /*3fc0*/  DFMA R8, R8, R10, R16 ;  /* 0x0000000a0808722b */ /* 0x010fd00000000010 */
[----:B-----5:R-:W-:-:S11]  /*3fd0*/  DFMA R36, R12, R14, R8 ;  /* 0x0000000e0c24722b */ /* 0x020fd60000000008 */
.L_x_770:
[----:B------:R-:W-:Y:S05]  /*3fe0*/  BSYNC.RECONVERGENT B4 ;  /* 0x0000000000047941 */ /* 0x000fea0003800200 */
.L_x_769:
[----:B------:R-:W-:Y:S05]  /*3ff0*/  @!P2 BRA `(.L_x_764) ;  /* 0x0000000000eca947 */ /* 0x000fea0003800000 */
[----:B------:R-:W-:Y:S01]  /*4000*/  ISETP.GE.U32.AND P1, PT, R20, 0x3, PT ;  /* 0x000000031400780c */ /* 0x000fe20003f26070 */
[----:B------:R-:W-:Y:S01]  /*4010*/  BSSY.RECONVERGENT B4, `(.L_x_771) ;  /* 0x0000020000047945 */ /* 0x000fe20003800200 */
[----:B------:R-:W-:-:S11]  /*4020*/  ISETP.NE.AND P2, PT, R5, RZ, PT ;  /* 0x000000ff0500720c */ /* 0x000fd60003f45270 */
[----:B------:R-:W-:Y:S05]  /*4030*/  @!P1 BRA `(.L_x_772) ;  /* 0x0000000000749947 */ /* 0x000fea0003800000 */
[CC--:B------:R-:W-:Y:S02]  /*4040*/  IMAD R9, R26.reuse, R38.reuse, R35 ;  /* 0x000000261a097224 */ /* 0x0c0fe400078e0223 */
[----:B------:R-:W-:-:S03]  /*4050*/  IMAD R8, R26, R38, R33 ;  /* 0x000000261a087224 */ /* 0x000fc600078e0221 */
[----:B------:R-:W-:Y:S01]  /*4060*/  LEA R28, R9, R0, 0x3 ;  /* 0x00000000091c7211 */ /* 0x000fe200078e18ff */
[----:B------:R-:W-:Y:S02]  /*4070*/  IMAD R30, R8, 0x8, R3 ;  /* 0x00000008081e7824 */ /* 0x000fe400078e0203 */
[C---:B------:R-:W-:Y:S02]  /*4080*/  IMAD.IADD R8, R26.reuse, 0x1, R8 ;  /* 0x000000011a087824 */ /* 0x040fe400078e0208 */
[----:B------:R-:W-:Y:S01]  /*4090*/  IMAD.IADD R9, R26, 0x1, R9 ;  /* 0x000000011a097824 */ /* 0x000fe200078e0209 */
[----:B------:R-:W2:Y:S02]  /*40a0*/  LDL.64 R28, [R28] ;  /* 0x000000001c1c7983 */ /* 0x000ea40000100a00 */
[----:B------:R-:W-:Y:S02]  /*40b0*/  LEA R18, R8, R3, 0x3 ;  /* 0x0000000308127211 */ /* 0x000fe400078e18ff */
[----:B------:R-:W2:Y:S01]  /*40c0*/  LDL.64 R30, [R30] ;  /* 0x000000001e1e7983 */ /* 0x000ea20000100a00 */
[----:B------:R-:W-:Y:S01]  /*40d0*/  IMAD R16, R9, 0x8, R0 ;  /* 0x0000000809107824 */ /* 0x000fe200078e0200 */
[C---:B------:R-:W-:Y:S01]  /*40e0*/  IADD3 R9, PT, PT, R26.reuse, R9, RZ ;  /* 0x000000091a097210 */ /* 0x040fe20007ffe0ff */
[----:B------:R-:W-:Y:S01]  /*40f0*/  IMAD.IADD R8, R26, 0x1, R8 ;  /* 0x000000011a087824 */ /* 0x000fe200078e0208 */
[----:B------:R-:W3:Y:S04]  /*4100*/  LDL.64 R18, [R18] ;  /* 0x0000000012127983 */ /* 0x000ee80000100a00 */
[----:B------:R-:W3:Y:S01]  /*4110*/  LDL.64 R16, [R16] ;  /* 0x0000000010107983 */ /* 0x000ee20000100a00 */
[----:B------:R-:W-:-:S02]  /*4120*/  IMAD R14, R8, 0x8, R3 ;  /* 0x00000008080e7824 */ /* 0x000fc400078e0203 */
[----:B------:R-:W-:Y:S01]  /*4130*/  IMAD R39, R9, 0x8, R0 ;  /* 0x0000000809277824 */ /* 0x000fe200078e0200 */
[C---:B------:R-:W-:Y:S01]  /*4140*/  IADD3 R10, PT, PT, R26.reuse, R8, RZ ;  /* 0x000000081a0a7210 */ /* 0x040fe20007ffe0ff */
[----:B------:R-:W-:Y:S02]  /*4150*/  IMAD.IADD R11, R26, 0x1, R9 ;  /* 0x000000011a0b7824 */ /* 0x000fe400078e0209 */
[----:B------:R-:W4:Y:S02]  /*4160*/  LDL.64 R14, [R14] ;  /* 0x000000000e0e7983 */ /* 0x000f240000100a00 */
[----:B------:R-:W-:Y:S02]  /*4170*/  IMAD R10, R10, 0x8, R3 ;  /* 0x000000080a0a7824 */ /* 0x000fe400078e0203 */
[----:B------:R-:W4:Y:S01]  /*4180*/  LDL.64 R8, [R39] ;  /* 0x0000000027087983 */ /* 0x000f220000100a00 */
[----:B------:R-:W-:-:S03]  /*4190*/  LEA R12, R11, R0, 0x3 ;  /* 0x000000000b0c7211 */ /* 0x000fc600078e18ff */
[----:B------:R-:W5:Y:S04]  /*41a0*/  LDL.64 R10, [R10] ;  /* 0x000000000a0a7983 */ /* 0x000f680000100a00 */
[----:B------:R-:W5:Y:S01]  /*41b0*/  LDL.64 R12, [R12] ;  /* 0x000000000c0c7983 */ /* 0x000f620000100a00 */
[----:B------:R-:W-:Y:S01]  /*41c0*/  VIADD R38, R38, 0x4 ;  /* 0x0000000426267836 */ /* 0x000fe20000000000 */
[----:B--2---:R-:W-:-:S08]  /*41d0*/  DFMA R28, R30, R28, R36 ;  /* 0x0000001c1e1c722b */ /* 0x004fd00000000024 */
[----:B---3--:R-:W-:-:S08]  /*41e0*/  DFMA R16, R18, R16, R28 ;  /* 0x000000101210722b */ /* 0x008fd0000000001c */
[----:B----4-:R-:W-:-:S08]  /*41f0*/  DFMA R8, R14, R8, R16 ;  /* 0x000000080e08722b */ /* 0x010fd00000000010 */
[----:B-----5:R-:W-:-:S11]  /*4200*/  DFMA R36, R10, R12, R8 ;  /* 0x0000000c0a24722b */ /* 0x020fd60000000008 */
.L_x_772:
[----:B------:R-:W-:Y:S05]  /*4210*/  BSYNC.RECONVERGENT B4 ;  /* 0x0000000000047941 */ /* 0x000fea0003800200 */
.L_x_771:
[----:B------:R-:W-:Y:S05]  /*4220*/  @!P2 BRA `(.L_x_764) ;  /* 0x000000000060a947 */ /* 0x000fea0003800000 */
[CC--:B------:R-:W-:Y:S02]  /*4230*/  IMAD R13, R26.reuse, R38.reuse, R35 ;  /* 0x000000261a0d7224 */ /* 0x0c0fe400078e0223 */
[----:B------:R-:W-:-:S03]  /*4240*/  IMAD R12, R26, R38, R33 ;  /* 0x000000261a0c7224 */ /* 0x000fc600078e0221 */
[----:B------:R-:W-:Y:S01]  /*4250*/  LEA R8, R13, R0, 0x3 ;  /* 0x000000000d087211 */ /* 0x000fe200078e18ff */
[----:B------:R-:W-:-:S05]  /*4260*/  IMAD R10, R12, 0x8, R3 ;  /* 0x000000080c0a7824 */ /* 0x000fca00078e0203 */
[----:B------:R-:W2:Y:S04]  /*4270*/  LDL.64 R8, [R8] ;  /* 0x0000000008087983 */ /* 0x000ea80000100a00 */
[----:B------:R-:W2:Y:S01]  /*4280*/  LDL.64 R10, [R10] ;  /* 0x000000000a0a7983 */ /* 0x000ea20000100a00 */
[----:B------:R-:W-:Y:S01]  /*4290*/  ISETP.NE.AND P1, PT, R5, 0x1, PT ;  /* 0x000000010500780c */ /* 0x000fe20003f25270 */
[----:B--2---:R-:W-:-:S12]  /*42a0*/  DFMA R36, R10, R8, R36 ;  /* 0x000000080a24722b */ /* 0x004fd80000000024 */
[----:B------:R-:W-:Y:S05]  /*42b0*/  @!P1 BRA `(.L_x_764) ;  /* 0x00000000003c9947 */ /* 0x000fea0003800000 */
[----:B------:R-:W-:Y:S01]  /*42c0*/  ISETP.NE.AND P1, PT, R5, 0x2, PT ;  /* 0x000000020500780c */ /* 0x000fe20003f25270 */
[C---:B------:R-:W-:Y:S02]  /*42d0*/  IMAD.IADD R8, R26.reuse, 0x1, R12 ;  /* 0x000000011a087824 */ /* 0x040fe400078e020c */
[----:B------:R-:W-:-:S03]  /*42e0*/  IMAD.IADD R9, R26, 0x1, R13 ;  /* 0x000000011a097824 */ /* 0x000fc600078e020d */
[----:B------:R-:W-:Y:S01]  /*42f0*/  LEA R14, R8, R3, 0x3 ;  /* 0x00000003080e7211 */ /* 0x000fe200078e18ff */
[----:B------:R-:W-:-:S05]  /*4300*/  IMAD R12, R9, 0x8, R0 ;  /* 0x00000008090c7824 */ /* 0x000fca00078e0200 */
[----:B------:R-:W2:Y:S01]  /*4310*/  LDL.64 R14, [R14] ;  /* 0x000000000e0e7983 */ /* 0x000ea20000100a00 */
[C---:B------:R-:W-:Y:S01]  /*4320*/  @P1 IADD3 R8, PT, PT, R26.reuse, R8, RZ ;  /* 0x000000081a081210 */ /* 0x040fe20007ffe0ff */
[----:B------:R-:W-:Y:S02]  /*4330*/  @P1 IMAD.IADD R9, R26, 0x1, R9 ;  /* 0x000000011a091824 */ /* 0x000fe400078e0209 */
[----:B------:R-:W2:Y:S01]  /*4340*/  LDL.64 R12, [R12] ;  /* 0x000000000c0c7983 */ /* 0x000ea20000100a00 */
[----:B------:R-:W-:Y:S01]  /*4350*/  @P1 LEA R10, R8, R3, 0x3 ;  /* 0x00000003080a1211 */ /* 0x000fe200078e18ff */
[----:B------:R-:W-:-:S05]  /*4360*/  @P1 IMAD R9, R9, 0x8, R0 ;  /* 0x0000000809091824 */ /* 0x000fca00078e0200 */
[----:B------:R-:W3:Y:S04]  /*4370*/  @P1 LDL.64 R10, [R10] ;  /* 0x000000000a0a1983 */ /* 0x000ee80000100a00 */
[----:B------:R-:W3:Y:S01]  /*4380*/  @P1 LDL.64 R8, [R9] ;  /* 0x0000000009081983 */ /* 0x000ee20000100a00 */
[----:B--2---:R-:W-:-:S08]  /*4390*/  DFMA R36, R14, R12, R36 ;  /* 0x0000000c0e24722b */ /* 0x004fd00000000024 */
[----:B---3--:R-:W-:-:S11]  /*43a0*/  @P1 DFMA R36, R10, R8, R36 ;  /* 0x000000080a24122b */ /* 0x008fd60000000024 */
.L_x_764:
[----:B------:R-:W-:Y:S05]  /*43b0*/  BSYNC.RECONVERGENT B3 ;  /* 0x0000000000037941 */ /* 0x000fea0003800200 */
.L_x_763:
[----:B------:R-:W-:Y:S01]  /*43c0*/  IADD3 R9, PT, PT, R32, R35, RZ ;  /* 0x0000002320097210 */ /* 0x000fe20007ffe0ff */
[----:B------:R-:W-:Y:S04]  /*43d0*/  BSSY.RECONVERGENT B3, `(.L_x_773) ;  /* 0x000004e000037945 */ /* 0x000fe80003800200 */
[----:B------:R-:W-:-:S05]  /*43e0*/  IMAD R9, R9, 0x8, R6 ;  /* 0x0000000809097824 */ /* 0x000fca00078e0206 */
[----:B------:R0:W-:Y:S01]  /*43f0*/  STL.64 [R9], R36 ;  /* 0x0000002409007387 */ /* 0x0001e20000100a00 */
[----:B------:R-:W-:Y:S05]  /*4400*/  @!P0 BRA `(.L_x_774) ;  /* 0x0000000400288947 */ /* 0x000fea0003800000 */
[----:B------:R-:W-:Y:S01]  /*4410*/  ISETP.GE.U32.AND P0, PT, R24, 0x3, PT ;  /* 0x000000031800780c */ /* 0x000fe20003f06070 */
[----:B------:R-:W-:Y:S01]  /*4420*/  BSSY.RECONVERGENT B4, `(.L_x_775) ;  /* 0x000002a000047945 */ /* 0x000fe20003800200 */
[----:B------:R-:W-:-:S11]  /*4430*/  MOV R8, RZ ;  /* 0x000000ff00087202 */ /* 0x000fd60000000f00 */
[----:B------:R-:W-:Y:S05]  /*4440*/  @!P0 BRA `(.L_x_776) ;  /* 0x00000000009c8947 */ /* 0x000fea0003800000 */
[----:B------:R-:W-:Y:S01]  /*4450*/  BSSY.RECONVERGENT B5, `(.L_x_777) ;  /* 0x0000025000057945 */ /* 0x000fe20003800200 */
[----:B------:R-:W-:-:S07]  /*4460*/  IMAD.MOV.U32 R17, RZ, RZ, RZ ;  /* 0x000000ffff117224 */ /* 0x000fce00078e00ff */
.L_x_778:
[CC--:B-1----:R-:W-:Y:S02]  /*4470*/  IMAD R12, R26.reuse, R17.reuse, R33 ;  /* 0x000000111a0c7224 */ /* 0x0c2fe400078e0221 */
[----:B------:R-:W-:-:S03]  /*4480*/  IMAD R15, R26, R17, R35 ;  /* 0x000000111a0f7224 */ /* 0x000fc600078e0223 */
[----:B------:R-:W-:Y:S01]  /*4490*/  LEA R13, R12, R3, 0x3 ;  /* 0x000000030c0d7211 */ /* 0x000fe200078e18ff */
[----:B------:R-:W-:-:S04]  /*44a0*/  IMAD R19, R15, 0x8, R0 ;  /* 0x000000080f137824 */ /* 0x000fc800078e0200 */
[----:B------:R-:W2:Y:S04]  /*44b0*/  LDL.64 R10, [R13] ;  /* 0x000000000d0a7983 */ /* 0x000ea80000100a00 */
[----:B0-----:R-:W2:Y:S01]  /*44c0*/  LDL.64 R8, [R19] ;  /* 0x0000000013087983 */ /* 0x001ea20000100a00 */
[C---:B------:R-:W-:Y:S01]  /*44d0*/  IADD3 R12, PT, PT, R26.reuse, R12, RZ ;  /* 0x0000000c1a0c7210 */ /* 0x040fe20007ffe0ff */
[----:B------:R-:W-:-:S03]  /*44e0*/  IMAD.IADD R29, R26, 0x1, R15 ;  /* 0x000000011a1d7824 */ /* 0x000fc600078e020f */
[----:B------:R-:W-:Y:S01]  /*44f0*/  LEA R16, R12, R3, 0x3 ;  /* 0x000000030c107211 */ /* 0x000fe200078e18ff */
[----:B------:R-:W-:Y:S01]  /*4500*/  IMAD R31, R29, 0x8, R0 ;  /* 0x000000081d1f7824 */ /* 0x000fe200078e0200 */
[----:B--2---:R-:W-:-:S07]  /*4510*/  DFMA R14, R10, -R36, R8 ;  /* 0x800000240a0e722b */ /* 0x004fce0000000008 */
[----:B------:R0:W-:Y:S04]  /*4520*/  STL.64 [R19], R14 ;  /* 0x0000000e13007387 */ /* 0x0001e80000100a00 */
[----:B------:R-:W2:Y:S04]  /*4530*/  LDL.64 R10, [R16] ;  /* 0x00000000100a7983 */ /* 0x000ea80000100a00 */
[----:B------:R-:W2:Y:S01]  /*4540*/  LDL.64 R8, [R31] ;  /* 0x000000001f087983 */ /* 0x000ea20000100a00 */
[C---:B------:R-:W-:Y:S01]  /*4550*/  IADD3 R18, PT, PT, R26.reuse, R12, RZ ;  /* 0x0000000c1a127210 */ /* 0x040fe20007ffe0ff */
[----:B------:R-:W-:-:S03]  /*4560*/  IMAD.IADD R29, R26, 0x1, R29 ;  /* 0x000000011a1d7824 */ /* 0x000fc600078e021d */
[----:B------:R-:W-:Y:S01]  /*4570*/  LEA R28, R18, R3, 0x3 ;  /* 0x00000003121c7211 */ /* 0x000fe200078e18ff */
[----:B------:R-:W-:Y:S01]  /*4580*/  IMAD R39, R29, 0x8, R0 ;  /* 0x000000081d277824 */ /* 0x000fe200078e0200 */
[----:B--2---:R-:W-:-:S07]  /*4590*/  DFMA R12, R10, -R36, R8 ;  /* 0x800000240a0c722b */ /* 0x004fce0000000008 */
[----:B------:R1:W-:Y:S04]  /*45a0*/  STL.64 [R31], R12 ;  /* 0x0000000c1f007387 */ /* 0x0003e80000100a00 */
[----:B------:R-:W0:Y:S04]  /*45b0*/  LDL.64 R10, [R28] ;  /* 0x000000001c0a7983 */ /* 0x000e280000100a00 */
[----:B------:R-:W0:Y:S01]  /*45c0*/  LDL.64 R8, [R39] ;  /* 0x0000000027087983 */ /* 0x000e220000100a00 */
[C---:B------:R-:W-:Y:S01]  /*45d0*/  IADD3 R18, PT, PT, R26.reuse, R18, RZ ;  /* 0x000000121a127210 */ /* 0x040fe20007ffe0ff */
[----:B------:R-:W-:-:S04]  /*45e0*/  IMAD.IADD R29, R26, 0x1, R29 ;  /* 0x000000011a1d7824 */ /* 0x000fc800078e021d */
[----:B------:R-:W-:Y:S01]  /*45f0*/  IMAD R29, R29, 0x8, R0 ;  /* 0x000000081d1d7824 */ /* 0x000fe200078e0200 */
[----:B0-----:R-:W-:Y:S01]  /*4600*/  DFMA R14, R10, -R36, R8 ;  /* 0x800000240a0e722b */ /* 0x001fe20000000008 */
[----:B------:R-:W-:-:S06]  /*4610*/  LEA R10, R18, R3, 0x3 ;  /* 0x00000003120a7211 */ /* 0x000fcc00078e18ff */
[----:B------:R1:W-:Y:S04]  /*4620*/  STL.64 [R39], R14 ;  /* 0x0000000e27007387 */ /* 0x0003e80000100a00 */
[----:B------:R-:W2:Y:S04]  /*4630*/  LDL.64 R10, [R10] ;  /* 0x000000000a0a7983 */ /* 0x000ea80000100a00 */
[----:B------:R-:W2:Y:S01]  /*4640*/  LDL.64 R8, [R29] ;  /* 0x000000001d087983 */ /* 0x000ea20000100a00 */
[----:B------:R-:W-:-:S04]  /*4650*/  IADD3 R17, PT, PT, R17, 0x4, RZ ;  /* 0x0000000411117810 */ /* 0x000fc80007ffe0ff */
[----:B------:R-:W-:Y:S01]  /*4660*/  ISETP.NE.AND P0, PT, R17, R34, PT ;  /* 0x000000221100720c */ /* 0x000fe20003f05270 */
[----:B--2---:R-:W-:-:S07]  /*4670*/  DFMA R8, R10, -R36, R8 ;  /* 0x800000240a08722b */ /* 0x004fce0000000008 */
[----:B------:R1:W-:Y:S05]  /*4680*/  STL.64 [R29], R8 ;  /* 0x000000081d007387 */ /* 0x0003ea0000100a00 */
[----:B------:R-:W-:Y:S05]  /*4690*/  @P0 BRA `(.L_x_778) ;  /* 0xfffffffc00740947 */ /* 0x000fea000383ffff */
[----:B------:R-:W-:Y:S05]  /*46a0*/  BSYNC.RECONVERGENT B5 ;  /* 0x0000000000057941 */ /* 0x000fea0003800200 */
.L_x_777:
[----:B-1----:R-:W-:-:S07]  /*46b0*/  IMAD.MOV.U32 R8, RZ, RZ, R34 ;  /* 0x000000ffff087224 */ /* 0x002fce00078e0022 */
.L_x_776:
[----:B------:R-:W-:Y:S05]  /*46c0*/  BSYNC.RECONVERGENT B4 ;  /* 0x0000000000047941 */ /* 0x000fea0003800200 */
.L_x_775:
[----:B------:R-:W-:-:S13]  /*46d0*/  ISETP.NE.AND P0, PT, R5, RZ, PT ;  /* 0x000000ff0500720c */ /* 0x000fda0003f05270 */
[----:B------:R-:W-:Y:S05]  /*46e0*/  @!P0 BRA `(.L_x_774) ;  /* 0x0000000000708947 */ /* 0x000fea0003800000 */
[CC--:B------:R-:W-:Y:S02]  /*46f0*/  IMAD R12, R26.reuse, R8.reuse, R33 ;  /* 0x000000081a0c7224 */ /* 0x0c0fe400078e0221 */
[----:B------:R-:W-:-:S03]  /*4700*/  IMAD R15, R26, R8, R35 ;  /* 0x000000081a0f7224 */ /* 0x000fc600078e0223 */
[----:B------:R-:W-:Y:S01]  /*4710*/  LEA R10, R12, R3, 0x3 ;  /* 0x000000030c0a7211 */ /* 0x000fe200078e18ff */
[----:B------:R-:W-:-:S05]  /*4720*/  IMAD R13, R15, 0x8, R0 ;  /* 0x000000080f0d7824 */ /* 0x000fca00078e0200 */
[----:B------:R-:W2:Y:S04]  /*4730*/  LDL.64 R10, [R10] ;  /* 0x000000000a0a7983 */ /* 0x000ea80000100a00 */
[----:B0-----:R-:W2:Y:S01]  /*4740*/  LDL.64 R8, [R13] ;  /* 0x000000000d087983 */ /* 0x001ea20000100a00 */
[----:B------:R-:W-:Y:S01]  /*4750*/  ISETP.NE.AND P0, PT, R5, 0x1, PT ;  /* 0x000000010500780c */ /* 0x000fe20003f05270 */
[----:B--2---:R-:W-:-:S07]  /*4760*/  DFMA R8, R10, -R36, R8 ;  /* 0x800000240a08722b */ /* 0x004fce0000000008 */
[----:B------:R1:W-:Y:S05]  /*4770*/  STL.64 [R13], R8 ;  /* 0x000000080d007387 */ /* 0x0003ea0000100a00 */
[----:B------:R-:W-:Y:S05]  /*4780*/  @!P0 BRA `(.L_x_774) ;  /* 0x0000000000488947 */ /* 0x000fea0003800000 */
[C---:B------:R-:W-:Y:S01]  /*4790*/  IADD3 R12, PT, PT, R26.reuse, R12, RZ ;  /* 0x0000000c1a0c7210 */ /* 0x040fe20007ffe0ff */
[----:B------:R-:W-:-:S03]  /*47a0*/  IMAD.IADD R15, R26, 0x1, R15 ;  /* 0x000000011a0f7824 */ /* 0x000fc600078e020f */
[----:B------:R-:W-:Y:S01]  /*47b0*/  LEA R10, R12, R3, 0x3 ;  /* 0x000000030c0a7211 */ /* 0x000fe200078e18ff */
[----:B-1----:R-:W-:-:S05]  /*47c0*/  IMAD R13, R15, 0x8, R0 ;  /* 0x000000080f0d7824 */ /* 0x002fca00078e0200 */
[----:B------:R-:W2:Y:S04]  /*47d0*/  LDL.64 R10, [R10] ;  /* 0x000000000a0a7983 */ /* 0x000ea80000100a00 */
[----:B------:R-:W2:Y:S01]  /*47e0*/  LDL.64 R8, [R13] ;  /* 0x000000000d087983 */ /* 0x000ea20000100a00 */
[----:B------:R-:W-:Y:S01]  /*47f0*/  ISETP.NE.AND P0, PT, R5, 0x2, PT ;  /* 0x000000020500780c */ /* 0x000fe20003f05270 */
[----:B--2---:R-:W-:-:S07]  /*4800*/  DFMA R8, R10, -R36, R8 ;  /* 0x800000240a08722b */ /* 0x004fce0000000008 */
[----:B------:R2:W-:Y:S05]  /*4810*/  STL.64 [R13], R8 ;  /* 0x000000080d007387 */ /* 0x0005ea0000100a00 */
[----:B------:R-:W-:Y:S05]  /*4820*/  @!P0 BRA `(.L_x_774) ;  /* 0x0000000000208947 */ /* 0x000fea0003800000 */
[C---:B--2---:R-:W-:Y:S01]  /*4830*/  IADD3 R8, PT, PT, R26.reuse, R12, RZ ;  /* 0x0000000c1a087210 */ /* 0x044fe20007ffe0ff */
[----:B------:R-:W-:-:S03]  /*4840*/  IMAD.IADD R9, R26, 0x1, R15 ;  /* 0x000000011a097824 */ /* 0x000fc600078e020f */
[----:B------:R-:W-:Y:S01]  /*4850*/  LEA R10, R8, R3, 0x3 ;  /* 0x00000003080a7211 */ /* 0x000fe200078e18ff */
[----:B------:R-:W-:-:S05]  /*4860*/  IMAD R13, R9, 0x8, R0 ;  /* 0x00000008090d7824 */ /* 0x000fca00078e0200 */
[----:B------:R-:W2:Y:S04]  /*4870*/  LDL.64 R10, [R10] ;  /* 0x000000000a0a7983 */ /* 0x000ea80000100a00 */
[----:B------:R-:W2:Y:S02]  /*4880*/  LDL.64 R8, [R13] ;  /* 0x000000000d087983 */ /* 0x000ea40000100a00 */
[----:B--2---:R-:W-:-:S07]  /*4890*/  DFMA R8, R10, -R36, R8 ;  /* 0x800000240a08722b */ /* 0x004fce0000000008 */
[----:B------:R3:W-:Y:S04]  /*48a0*/  STL.64 [R13], R8 ;  /* 0x000000080d007387 */ /* 0x0007e80000100a00 */
.L_x_774:
[----:B------:R-:W-:Y:S05]  /*48b0*/  BSYNC.RECONVERGENT B3 ;  /* 0x0000000000037941 */ /* 0x000fea0003800200 */
.L_x_773:
[----:B------:R-:W-:-:S04]  /*48c0*/  IADD3 R35, PT, PT, R35, 0x1, RZ ;  /* 0x0000000123237810 */ /* 0x000fc80007ffe0ff */
[----:B------:R-:W-:-:S13]  /*48d0*/  ISETP.NE.AND P0, PT, R35, R26, PT ;  /* 0x0000001a2300720c */ /* 0x000fda0003f05270 */
[----:B------:R-:W-:Y:S05]  /*48e0*/  @P0 BRA `(.L_x_779) ;  /* 0xffffffe800b80947 */ /* 0x000fea000383ffff */
.L_x_762:
[----:B------:R-:W-:Y:S05]  /*48f0*/  BSYNC.RECONVERGENT B2 ;  /* 0x0000000000027941 */ /* 0x000fea0003800200 */
.L_x_761:
[----:B------:R-:W-:Y:S01]  /*4900*/  ISETP.NE.AND P0, PT, R7, R26, PT ;  /* 0x0000001a0700720c */ /* 0x000fe20003f05270 */
[----:B------:R-:W-:-:S12]  /*4910*/  IMAD.MOV.U32 R33, RZ, RZ, R7 ;  /* 0x000000ffff217224 */ /* 0x000fd800078e0007 */
[----:B------:R-:W-:Y:S05]  /*4920*/  @P0 BRA `(.L_x_780) ;  /* 0xffffffd0007c0947 */ /* 0x000fea000383ffff */
[----:B------:R-:W-:Y:S05]  /*4930*/  BSYNC.RECONVERGENT B0 ;  /* 0x0000000000007941 */ /* 0x000fea0003800200 */
.L_x_728:
[----:B------:R-:W-:Y:S01]  /*4940*/  BSSY.RECONVERGENT B0, `(.L_x_781) ;  /* 0x00000bd000007945 */ /* 0x000fe20003800200 */
[----:B------:R-:W-:-:S07]  /*4950*/  MOV R7, RZ ;  /* 0x000000ff00077202 */ /* 0x000fce0000000f00 */
.L_x_792:
[----:B------:R-:W-:Y:S01]  /*4960*/  ISETP.GE.AND P0, PT, R25, 0x1, PT ;  /* 0x000000011900780c */ /* 0x000fe20003f06270 */
[----:B------:R-:W-:Y:S01]  /*4970*/  BSSY.RECONVERGENT B2, `(.L_x_782) ;  /* 0x00000b4000027945 */ /* 0x000fe20003800200 */
[----:B------:R-:W-:-:S11]  /*4980*/  CS2R R30, SRZ ;  /* 0x00000000001e7805 */ /* 0x000fd6000001ff00 */
[----:B------:R-:W-:Y:S05]  /*4990*/  @!P0 BRA `(.L_x_783) ;  /* 0x0000000800c48947 */ /* 0x000fea0003800000 */
[----:B------:R-:W-:Y:S01]  /*49a0*/  ISETP.GE.U32.AND P0, PT, R24, 0xf, PT ;  /* 0x0000000f1800780c */ /* 0x000fe20003f06070 */
[----:B------:R-:W-:Y:S01]  /*49b0*/  BSSY.RECONVERGENT B3, `(.L_x_784) ;  /* 0x0000055000037945 */ /* 0x000fe20003800200 */
[----:B------:R-:W-:Y:S01]  /*49c0*/  IMAD.MOV.U32 R33, RZ, RZ, RZ ;  /* 0x000000ffff217224 */ /* 0x000fe200078e00ff */
[----:B------:R-:W-:-:S10]  /*49d0*/  CS2R R30, SRZ ;  /* 0x00000000001e7805 */ /* 0x000fd4000001ff00 */
[----:B------:R-:W-:Y:S05]  /*49e0*/  @!P0 BRA `(.L_x_785) ;  /* 0x0000000400448947 */ /* 0x000fea0003800000 */
[----:B------:R-:W-:Y:S01]  /*49f0*/  HFMA2 R29, -RZ, RZ, 0, 0 ;  /* 0x00000000ff1d7431 */ /* 0x000fe200000001ff */
[----:B------:R-:W-:Y:S01]  /*4a00*/  BSSY.RECONVERGENT B4, `(.L_x_786) ;  /* 0x000004e000047945 */ /* 0x000fe20003800200 */
[----:B------:R-:W-:-:S07]  /*4a10*/  CS2R R30, SRZ ;  /* 0x00000000001e7805 */ /* 0x000fce000001ff00 */
.L_x_787:
[C---:B-123--:R-:W-:Y:S02]  /*4a20*/  IMAD R8, R26.reuse, R29, R7 ;  /* 0x0000001d1a087224 */ /* 0x04efe400078e0207 */
[----:B------:R-:W-:Y:S02]  /*4a30*/  IMAD R28, R29, 0x8, R2 ;  /* 0x000000081d1c7824 */ /* 0x000fe400078e0202 */
[----:B------:R-:W-:Y:S01]  /*4a40*/  IMAD.IADD R12, R26, 0x1, R8 ;  /* 0x000000011a0c7824 */ /* 0x000fe200078e0208 */
[-C--:B------:R-:W-:Y:S02]  /*4a50*/  LEA R40, R8, R3.reuse, 0x3 ;  /* 0x0000000308287211 */ /* 0x080fe400078e18ff */
[----:B0-----:R-:W2:Y:S02]  /*4a60*/  LDL.128 R8, [R28] ;  /* 0x000000001c087983 */ /* 0x001ea40000100c00 */
[----:B------:R-:W-:Y:S02]  /*4a70*/  LEA R38, R12, R3, 0x3 ;  /* 0x000000030c267211 */ /* 0x000fe400078e18ff */
[----:B------:R-:W2:Y:S01]  /*4a80*/  LDL.64 R40, [R40] ;  /* 0x0000000028287983 */ /* 0x000ea20000100a00 */
[----:B------:R-:W-:-:S03]  /*4a90*/  IMAD.IADD R16, R26, 0x1, R12 ;  /* 0x000000011a107824 */ /* 0x000fc600078e020c */
[----:B------:R-:W3:Y:S02]  /*4aa0*/  LDL.64 R38, [R38] ;  /* 0x0000000026267983 */ /* 0x000ee40000100a00 */
[-C--:B------:R-:W-:Y:S01]  /*4ab0*/  LEA R36, R16, R3.reuse, 0x3 ;  /* 0x0000000310247211 */ /* 0x080fe200078e18ff */
[----:B------:R-:W-:Y:S01]  /*4ac0*/  IMAD.IADD R16, R26, 0x1, R16 ;  /* 0x000000011a107824 */ /* 0x000fe200078e0210 */
[----:B------:R-:W4:Y:S04]  /*4ad0*/  LDL.128 R12, [R28+0x10] ;  /* 0x000010001c0c7983 */ /* 0x000f280000100c00 */
[----:B------:R-:W4:Y:S01]  /*4ae0*/  LDL.64 R36, [R36] ;  /* 0x0000000024247983 */ /* 0x000f220000100a00 */
[----:B------:R-:W-:Y:S01]  /*4af0*/  LEA R34, R16, R3, 0x3 ;  /* 0x0000000310227211 */ /* 0x000fe200078e18ff */
[----:B------:R-:W-:-:S02]  /*4b00*/  IMAD.IADD R42, R26, 0x1, R16 ;  /* 0x000000011a2a7824 */ /* 0x000fc400078e0210 */
[----:B------:R-:W5:Y:S04]  /*4b10*/  LDL.128 R16, [R28+0x20] ;  /* 0x000020001c107983 */ /* 0x000f680000100c00 */
[----:B------:R-:W5:Y:S01]  /*4b20*/  LDL.64 R34, [R34] ;  /* 0x0000000022227983 */ /* 0x000f620000100a00 */
[----:B------:R-:W-:-:S06]  /*4b30*/  LEA R32, R42, R3, 0x3 ;  /* 0x000000032a207211 */ /* 0x000fcc00078e18ff */
[----:B------:R-:W5:Y:S01]  /*4b40*/  LDL.64 R32, [R32] ;  /* 0x0000000020207983 */ /* 0x000f620000100a00 */
[----:B------:R-:W-:Y:S01]  /*4b50*/  IMAD.IADD R42, R26, 0x1, R42 ;  /* 0x000000011a2a7824 */ /* 0x000fe200078e022a */
[----:B--2---:R-:W-:-:S04]  /*4b60*/  DFMA R8, R40, R8, R30 ;  /* 0x000000082808722b */ /* 0x004fc8000000001e */
[----:B------:R-:W-:Y:S01]  /*4b70*/  LEA R30, R42, R3, 0x3 ;  /* 0x000000032a1e7211 */ /* 0x000fe200078e18ff */
[----:B------:R-:W-:-:S03]  /*4b80*/  IMAD.IADD R42, R26, 0x1, R42 ;  /* 0x000000011a2a7824 */ /* 0x000fc600078e022a */
[----:B---3--:R-:W-:Y:S02]  /*4b90*/  DFMA R8, R10, R38, R8 ;  /* 0x000000260a08722b */ /* 0x008fe40000000008 */
[----:B------:R-:W2:Y:S01]  /*4ba0*/  LDL.64 R30, [R30] ;  /* 0x000000001e1e7983 */ /* 0x000ea20000100a00 */
[----:B------:R-:W-:Y:S01]  /*4bb0*/  LEA R38, R42, R3, 0x3 ;  /* 0x000000032a267211 */ /* 0x000fe200078e18ff */
[----:B------:R-:W-:-:S04]  /*4bc0*/  IMAD.IADD R40, R26, 0x1, R42 ;  /* 0x000000011a287824 */ /* 0x000fc800078e022a */
[----:B----4-:R-:W-:Y:S01]  /*4bd0*/  DFMA R12, R36, R12, R8 ;  /* 0x0000000c240c722b */ /* 0x010fe20000000008 */
[----:B------:R-:W3:Y:S01]  /*4be0*/  LDL.64 R38, [R38] ;  /* 0x0000000026267983 */ /* 0x000ee20000100a00 */
[----:B------:R-:W-:-:S03]  /*4bf0*/  LEA R41, R40, R3, 0x3 ;  /* 0x0000000328297211 */ /* 0x000fc600078e18ff */
[----:B------:R-:W3:Y:S01]  /*4c00*/  LDL.128 R8, [R28+0x30] ;  /* 0x000030001c087983 */ /* 0x000ee20000100c00 */
[----:B------:R-:W-:Y:S02]  /*4c10*/  IMAD.IADD R40, R26, 0x1, R40 ;  /* 0x000000011a287824 */ /* 0x000fe400078e0228 */
[----:B-----5:R-:W-:Y:S01]  /*4c20*/  DFMA R12, R14, R34, R12 ;  /* 0x000000220e0c722b */ /* 0x020fe2000000000c */
[----:B------:R-:W4:Y:S02]  /*4c30*/  LDL.64 R34, [R41] ;  /* 0x0000000029227983 */ /* 0x000f240000100a00 */
[----:B------:R-:W-:Y:S01]  /*4c40*/  LEA R36, R40, R3, 0x3 ;  /* 0x0000000328247211 */ /* 0x000fe200078e18ff */
[----:B------:R-:W-:-:S04]  /*4c50*/  IMAD.IADD R40, R26, 0x1, R40 ;  /* 0x000000011a287824 */ /* 0x000fc800078e0228 */
[----:B------:R-:W-:Y:S01]  /*4c60*/  DFMA R16, R32, R16, R12 ;  /* 0x000000102010722b */ /* 0x000fe2000000000c */
[----:B------:R-:W5:Y:S04]  /*4c70*/  LDL.64 R36, [R36] ;  /* 0x0000000024247983 */ /* 0x000f680000100a00 */
[----:B------:R-:W5:Y:S01]  /*4c80*/  LDL.128 R12, [R28+0x40] ;  /* 0x000040001c0c7983 */ /* 0x000f620000100c00 */
[----:B------:R-:W-:-:S06]  /*4c90*/  LEA R32, R40, R3, 0x3 ;  /* 0x0000000328207211 */ /* 0x000fcc00078e18ff */
[----:B------:R-:W5:Y:S01]  /*4ca0*/  LDL.64 R32, [R32] ;  /* 0x0000000020207983 */ /* 0x000f620000100a00 */
[----:B------:R-:W-:Y:S01]  /*4cb0*/  IMAD.IADD R40, R26, 0x1, R40 ;  /* 0x000000011a287824 */ /* 0x000fe200078e0228 */
[----:B--2---:R-:W-:-:S04]  /*4cc0*/  DFMA R16, R18, R30, R16 ;  /* 0x0000001e1210722b */ /* 0x004fc80000000010 */
[----:B------:R-:W-:Y:S01]  /*4cd0*/  LEA R30, R40, R3, 0x3 ;  /* 0x00000003281e7211 */ /* 0x000fe200078e18ff */
[----:B------:R-:W-:-:S05]  /*4ce0*/  IMAD.IADD R40, R26, 0x1, R40 ;  /* 0x000000011a287824 */ /* 0x000fca00078e0228 */
[----:B------:R-:W2:Y:S01]  /*4cf0*/  LDL.64 R30, [R30] ;  /* 0x000000001e1e7983 */ /* 0x000ea20000100a00 */
[----:B---3--:R-:W-:-:S03]  /*4d00*/  DFMA R8, R38, R8, R16 ;  /* 0x000000082608722b */ /* 0x008fc60000000010 */
[----:B------:R-:W2:Y:S01]  /*4d10*/  LDL.128 R16, [R28+0x50] ;  /* 0x000050001c107983 */ /* 0x000ea20000100c00 */
[----:B------:R-:W-:Y:S01]  /*4d20*/  LEA R42, R40, R3, 0x3 ;  /* 0x00000003282a7211 */ /* 0x000fe200078e18ff */
[----:B------:R-:W-:-:S03]  /*4d30*/  IMAD.IADD R40, R26, 0x1, R40 ;  /* 0x000000011a287824 */ /* 0x000fc600078e0228 */
[----:B----4-:R-:W-:Y:S01]  /*4d40*/  DFMA R8, R10, R34, R8 ;  /* 0x000000220a08722b */ /* 0x010fe20000000008 */
[----:B------:R0:W3:Y:S01]  /*4d50*/  LDL.64 R34, [R42] ;  /* 0x000000002a227983 */ /* 0x0000e20000100a00 */
[----:B------:R-:W-:Y:S01]  /*4d60*/  LEA R44, R40, R3, 0x3 ;  /* 0x00000003282c7211 */ /* 0x000fe200078e18ff */
[----:B------:R-:W-:-:S05]  /*4d70*/  IMAD.IADD R40, R26, 0x1, R40 ;  /* 0x000000011a287824 */ /* 0x000fca00078e0228 */
[----:B-----5:R-:W-:Y:S02]  /*4d80*/  DFMA R12, R36, R12, R8 ;  /* 0x0000000c240c722b */ /* 0x020fe40000000008 */
[----:B------:R-:W4:Y:S01]  /*4d90*/  LDL.128 R8, [R28+0x60] ;  /* 0x000060001c087983 */ /* 0x000f220000100c00 */
[----:B------:R-:W-:-:S03]  /*4da0*/  LEA R38, R40, R3, 0x3 ;  /* 0x0000000328267211 */ /* 0x000fc600078e18ff */
[----:B------:R-:W4:Y:S01]  /*4db0*/  LDL.64 R36, [R44] ;  /* 0x000000002c247983 */ /* 0x000f220000100a00 */
[C---:B------:R-:W-:Y:S01]  /*4dc0*/  IMAD.IADD R43, R26.reuse, 0x1, R40 ;  /* 0x000000011a2b7824 */ /* 0x040fe200078e0228 */
[----:B------:R-:W-:Y:S02]  /*4dd0*/  DFMA R40, R14, R32, R12 ;  /* 0x000000200e28722b */ /* 0x000fe4000000000c */
[----:B------:R-:W5:Y:S02]  /*4de0*/  LDL.64 R38, [R38] ;  /* 0x0000000026267983 */ /* 0x000f640000100a00 */
[-C--:B------:R-:W-:Y:S01]  /*4df0*/  LEA R32, R43, R3.reuse, 0x3 ;  /* 0x000000032b207211 */ /* 0x080fe200078e18ff */
[----:B0-----:R-:W-:Y:S01]  /*4e00*/  IMAD.IADD R42, R26, 0x1, R43 ;  /* 0x000000011a2a7824 */ /* 0x001fe200078e022b */
[----:B------:R-:W5:Y:S04]  /*4e10*/  LDL.128 R12, [R28+0x70] ;  /* 0x000070001c0c7983 */ /* 0x000f680000100c00 */
[----:B------:R-:W5:Y:S01]  /*4e20*/  LDL.64 R32, [R32] ;  /* 0x0000000020207983 */ /* 0x000f620000100a00 */
[----:B------:R-:W-:-:S06]  /*4e30*/  LEA R42, R42, R3, 0x3 ;  /* 0x000000032a2a7211 */ /* 0x000fcc00078e18ff */
[----:B------:R-:W5:Y:S01]  /*4e40*/  LDL.64 R42, [R42] ;  /* 0x000000002a2a7983 */ /* 0x000f620000100a00 */
[----:B------:R-:W-:-:S05]  /*4e50*/  VIADD R29, R29, 0x10 ;  /* 0x000000101d1d7836 */ /* 0x000fca0000000000 */
[----:B------:R-:W-:Y:S01]  /*4e60*/  ISETP.NE.AND P0, PT, R29, R4, PT ;  /* 0x000000041d00720c */ /* 0x000fe20003f05270 */
        /* <DEDUP_REMOVED lines=8> */
.L_x_786:
[----:B------:R-:W-:-:S07]  /*4ef0*/  MOV R33, R4 ;  /* 0x0000000400217202 */ /* 0x000fce0000000f00 */
.L_x_785:
[----:B------:R-:W-:Y:S05]  /*4f00*/  BSYNC.RECONVERGENT B3 ;  /* 0x0000000000037941 */ /* 0x000fea0003800200 */
.L_x_784:
[----:B------:R-:W-:-:S13]  /*4f10*/  ISETP.NE.AND P0, PT, R23, RZ, PT ;  /* 0x000000ff1700720c */ /* 0x000fda0003f05270 */
[----:B------:R-:W-:Y:S05]  /*4f20*/  @!P0 BRA `(.L_x_783) ;  /* 0x0000000400608947 */ /* 0x000fea0003800000 */
[----:B------:R-:W-:Y:S01]  /*4f30*/  ISETP.GE.U32.AND P0, PT, R22, 0x7, PT ;  /* 0x000000071600780c */ /* 0x000fe20003f06070 */
[----:B------:R-:W-:Y:S01]  /*4f40*/  BSSY.RECONVERGENT B3, `(.L_x_788) ;  /* 0x0000029000037945 */ /* 0x000fe20003800200 */
[----:B------:R-:W-:-:S11]  /*4f50*/  ISETP.NE.AND P1, PT, R21, RZ, PT ;  /* 0x000000ff1500720c */ /* 0x000fd60003f25270 */
[----:B------:R-:W-:Y:S05]  /*4f60*/  @!P0 BRA `(.L_x_789) ;  /* 0x0000000000988947 */ /* 0x000fea0003800000 */
[----:B------:R-:W-:Y:S02]  /*4f70*/  IMAD R10, R26, R33, R7 ;  /* 0x000000211a0a7224 */ /* 0x000fe400078e0207 */
[----:B------:R-:W-:-:S03]  /*4f80*/  IMAD R32, R33, 0x8, R2 ;  /* 0x0000000821207824 */ /* 0x000fc600078e0202 */
[----:B-123--:R-:W-:Y:S02]  /*4f90*/  LEA R8, R10, R3, 0x3 ;  /* 0x000000030a087211 */ /* 0x00efe400078e18ff */
[----:B------:R-:W2:Y:S04]  /*4fa0*/  LDL.128 R16, [R32] ;  /* 0x0000000020107983 */ /* 0x000ea80000100c00 */
[----:B0-----:R-:W2:Y:S01]  /*4fb0*/  LDL.64 R8, [R8] ;  /* 0x0000000008087983 */ /* 0x001ea20000100a00 */
[----:B------:R-:W-:-:S03]  /*4fc0*/  IMAD.IADD R10, R26, 0x1, R10 ;  /* 0x000000011a0a7824 */ /* 0x000fc600078e020a */
[----:B------:R-:W3:Y:S02]  /*4fd0*/  LDL.128 R12, [R32+0x10] ;  /* 0x00001000200c7983 */ /* 0x000ee40000100c00 */
[----:B------:R-:W-:-:S06]  /*4fe0*/  LEA R42, R10, R3, 0x3 ;  /* 0x000000030a2a7211 */ /* 0x000fcc00078e18ff */
[----:B------:R-:W4:Y:S01]  /*4ff0*/  LDL.64 R42, [R42] ;  /* 0x000000002a2a7983 */ /* 0x000f220000100a00 */
[----:B------:R-:W-:-:S05]  /*5000*/  IMAD.IADD R10, R26, 0x1, R10 ;  /* 0x000000011a0a7824 */ /* 0x000fca00078e020a */
[----:B------:R-:W-:Y:S01]  /*5010*/  LEA R34, R10, R3, 0x3 ;  /* 0x000000030a227211 */ /* 0x000fe200078e18ff */
[----:B------:R-:W-:-:S05]  /*5020*/  IMAD.IADD R10, R26, 0x1, R10 ;  /* 0x000000011a0a7824 */ /* 0x000fca00078e020a */
[----:B------:R-:W3:Y:S01]  /*5030*/  LDL.64 R34, [R34] ;  /* 0x0000000022227983 */ /* 0x000ee20000100a00 */
[----:B------:R-:W-:Y:S01]  /*5040*/  LEA R28, R10, R3, 0x3 ;  /* 0x000000030a1c7211 */ /* 0x000fe200078e18ff */
[----:B------:R-:W-:-:S05]  /*5050*/  IMAD.IADD R36, R26, 0x1, R10 ;  /* 0x000000011a247824 */ /* 0x000fca00078e020a */
[----:B------:R-:W5:Y:S01]  /*5060*/  LDL.64 R28, [R28] ;  /* 0x000000001c1c7983 */ /* 0x000f620000100a00 */
[----:B------:R-:W-:Y:S01]  /*5070*/  LEA R44, R36, R3, 0x3 ;  /* 0x00000003242c7211 */ /* 0x000fe200078e18ff */
[----:B------:R-:W-:-:S05]  /*5080*/  IMAD.IADD R36, R26, 0x1, R36 ;  /* 0x000000011a247824 */ /* 0x000fca00078e0224 */
[----:B------:R-:W-:Y:S01]  /*5090*/  LEA R40, R36, R3, 0x3 ;  /* 0x0000000324287211 */ /* 0x000fe200078e18ff */
[----:B------:R-:W-:-:S05]  /*50a0*/  IMAD.IADD R36, R26, 0x1, R36 ;  /* 0x000000011a247824 */ /* 0x000fca00078e0224 */
[----:B------:R-:W5:Y:S01]  /*50b0*/  LDL.64 R40, [R40] ;  /* 0x0000000028287983 */ /* 0x000f620000100a00 */
[----:B------:R-:W-:Y:S01]  /*50c0*/  LEA R38, R36, R3, 0x3 ;  /* 0x0000000324267211 */ /* 0x000fe200078e18ff */
[----:B------:R-:W-:-:S05]  /*50d0*/  IMAD.IADD R36, R26, 0x1, R36 ;  /* 0x000000011a247824 */ /* 0x000fca00078e0224 */
[----:B------:R-:W5:Y:S01]  /*50e0*/  LDL.64 R38, [R38] ;  /* 0x0000000026267983 */ /* 0x000f620000100a00 */
[----:B------:R-:W-:-:S06]  /*50f0*/  LEA R36, R36, R3, 0x3 ;  /* 0x0000000324247211 */ /* 0x000fcc00078e18ff */
[----:B------:R-:W5:Y:S01]  /*5100*/  LDL.64 R36, [R36] ;  /* 0x0000000024247983 */ /* 0x000f620000100a00 */
[----:B--2---:R-:W-:-:S03]  /*5110*/  DFMA R16, R8, R16, R30 ;  /* 0x000000100810722b */ /* 0x004fc6000000001e */
[----:B------:R-:W2:Y:S04]  /*5120*/  LDL.128 R8, [R32+0x20] ;  /* 0x0000200020087983 */ /* 0x000ea80000100c00 */
[----:B------:R-:W2:Y:S01]  /*5130*/  LDL.64 R30, [R44] ;  /* 0x000000002c1e7983 */ /* 0x000ea20000100a00 */
[----:B----4-:R-:W-:-:S03]  /*5140*/  DFMA R42, R42, R18, R16 ;  /* 0x000000122a2a722b */ /* 0x010fc60000000010 */
[----:B------:R-:W4:Y:S05]  /*5150*/  LDL.128 R16, [R32+0x30] ;  /* 0x0000300020107983 */ /* 0x000f2a0000100c00 */
[----:B---3--:R-:W-:-:S08]  /*5160*/  DFMA R12, R34, R12, R42 ;  /* 0x0000000c220c722b */ /* 0x008fd0000000002a */
[----:B-----5:R-:W-:Y:S01]  /*5170*/  DFMA R12, R28, R14, R12 ;  /* 0x0000000e1c0c722b */ /* 0x020fe2000000000c */
[----:B------:R-:W-:-:S07]  /*5180*/  VIADD R33, R33, 0x8 ;  /* 0x0000000821217836 */ /* 0x000fce0000000000 */
[----:B--2---:R-:W-:-:S08]  /*5190*/  DFMA R8, R30, R8, R12 ;  /* 0x000000081e08722b */ /* 0x004fd0000000000c */
[----:B------:R-:W-:-:S08]  /*51a0*/  DFMA R8, R40, R10, R8 ;  /* 0x0000000a2808722b */ /* 0x000fd00000000008 */
[----:B----4-:R-:W-:-:S08]  /*51b0*/  DFMA R8, R38, R16, R8 ;  /* 0x000000102608722b */ /* 0x010fd00000000008 */
[----:B------:R-:W-:-:S11]  /*51c0*/  DFMA R30, R36, R18, R8 ;  /* 0x00000012241e722b */ /* 0x000fd60000000008 */
.L_x_789:
[----:B------:R-:W-:Y:S05]  /*51d0*/  BSYNC.RECONVERGENT B3 ;  /* 0x0000000000037941 */ /* 0x000fea0003800200 */
.L_x_788:
[----:B------:R-:W-:Y:S05]  /*51e0*/  @!P1 BRA `(.L_x_783) ;  /* 0x0000000000b09947 */ /* 0x000fea0003800000 */
[----:B------:R-:W-:Y:S01]  /*51f0*/  ISETP.GE.U32.AND P0, PT, R20, 0x3, PT ;  /* 0x000000031400780c */ /* 0x000fe20003f06070 */
[----:B------:R-:W-:Y:S01]  /*5200*/  BSSY.RECONVERGENT B3, `(.L_x_790) ;  /* 0x0000017000037945 */ /* 0x000fe20003800200 */
[----:B------:R-:W-:-:S11]  /*5210*/  ISETP.NE.AND P1, PT, R5, RZ, PT ;  /* 0x000000ff0500720c */ /* 0x000fd60003f25270 */
[----:B------:R-:W-:Y:S05]  /*5220*/  @!P0 BRA `(.L_x_791) ;  /* 0x0000000000508947 */ /* 0x000fea0003800000 */
[----:B-123--:R-:W-:Y:S01]  /*5230*/  IMAD R8, R26, R33, R7 ;  /* 0x000000211a087224 */ /* 0x00efe200078e0207 */
[----:B------:R-:W-:-:S03]  /*5240*/  LEA R32, R33, R2, 0x3 ;  /* 0x0000000221207211 */ /* 0x000fc600078e18ff */
[--C-:B------:R-:W-:Y:S01]  /*5250*/  IMAD R34, R8, 0x8, R3.reuse ;  /* 0x0000000808227824 */ /* 0x100fe200078e0203 */
[----:B------:R-:W-:Y:S02]  /*5260*/  IADD3 R12, PT, PT, R26, R8, RZ ;  /* 0x000000081a0c7210 */ /* 0x000fe40007ffe0ff */
[----:B0-----:R-:W2:Y:S04]  /*5270*/  LDL.128 R8, [R32] ;  /* 0x0000000020087983 */ /* 0x001ea80000100c00 */
[----:B------:R-:W2:Y:S01]  /*5280*/  LDL.64 R34, [R34] ;  /* 0x0000000022227983 */ /* 0x000ea20000100a00 */
[--C-:B------:R-:W-:Y:S01]  /*5290*/  IMAD R28, R12, 0x8, R3.reuse ;  /* 0x000000080c1c7824 */ /* 0x100fe200078e0203 */
[----:B------:R-:W-:Y:S02]  /*52a0*/  IADD3 R16, PT, PT, R26, R12, RZ ;  /* 0x0000000c1a107210 */ /* 0x000fe40007ffe0ff */
[----:B------:R-:W3:Y:S04]  /*52b0*/  LDL.128 R12, [R32+0x10] ;  /* 0x00001000200c7983 */ /* 0x000ee80000100c00 */
[----:B------:R-:W4:Y:S01]  /*52c0*/  LDL.64 R28, [R28] ;  /* 0x000000001c1c7983 */ /* 0x000f220000100a00 */
[----:B------:R-:W-:Y:S01]  /*52d0*/  IMAD R18, R16, 0x8, R3 ;  /* 0x0000000810127824 */ /* 0x000fe200078e0203 */
[----:B------:R-:W-:-:S05]  /*52e0*/  IADD3 R16, PT, PT, R26, R16, RZ ;  /* 0x000000101a107210 */ /* 0x000fca0007ffe0ff */
[----:B------:R-:W3:Y:S01]  /*52f0*/  LDL.64 R18, [R18] ;  /* 0x0000000012127983 */ /* 0x000ee20000100a00 */
[----:B------:R-:W-:-:S06]  /*5300*/  IMAD R16, R16, 0x8, R3 ;  /* 0x0000000810107824 */ /* 0x000fcc00078e0203 */
[----:B------:R-:W5:Y:S01]  /*5310*/  LDL.64 R16, [R16] ;  /* 0x0000000010107983 */ /* 0x000f620000100a00 */
[----:B------:R-:W-:Y:S01]  /*5320*/  IADD3 R33, PT, PT, R33, 0x4, RZ ;  /* 0x0000000421217810 */ /* 0x000fe20007ffe0ff */
[----:B--2---:R-:W-:-:S08]  /*5330*/  DFMA R8, R34, R8, R30 ;  /* 0x000000082208722b */ /* 0x004fd0000000001e */
[----:B----4-:R-:W-:-:S08]  /*5340*/  DFMA R8, R28, R10, R8 ;  /* 0x0000000a1c08722b */ /* 0x010fd00000000008 */
[----:B---3--:R-:W-:-:S08]  /*5350*/  DFMA R8, R18, R12, R8 ;  /* 0x0000000c1208722b */ /* 0x008fd00000000008 */
[----:B-----5:R-:W-:-:S11]  /*5360*/  DFMA R30, R16, R14, R8 ;  /* 0x0000000e101e722b */ /* 0x020fd60000000008 */
.L_x_791:
[----:B------:R-:W-:Y:S05]  /*5370*/  BSYNC.RECONVERGENT B3 ;  /* 0x0000000000037941 */ /* 0x000fea0003800200 */
.L_x_790:
[----:B------:R-:W-:Y:S05]  /*5380*/  @!P1 BRA `(.L_x_783) ;  /* 0x0000000000489947 */ /* 0x000fea0003800000 */
[----:B------:R-:W-:Y:S02]  /*5390*/  IMAD R15, R26, R33, R7 ;  /* 0x000000211a0f7224 */ /* 0x000fe400078e0207 */
[----:B------:R-:W-:-:S03]  /*53a0*/  IMAD R14, R33, 0x8, R2 ;  /* 0x00000008210e7824 */ /* 0x000fc600078e0202 */
[----:B------:R-:W-:Y:S02]  /*53b0*/  LEA R12, R15, R3, 0x3 ;  /* 0x000000030f0c7211 */ /* 0x000fe400078e18ff */
[----:B0123--:R-:W2:Y:S04]  /*53c0*/  LDL.128 R8, [R14] ;  /* 0x000000000e087983 */ /* 0x00fea80000100c00 */
        /* <DEDUP_REMOVED lines=8> */
[----:B------:R-:W-:-:S03]  /*5450*/  @P0 IMAD.IADD R12, R26, 0x1, R12 ;  /* 0x000000011a0c0824 */ /* 0x000fc600078e020c */
[----:B------:R-:W3:Y:S02]  /*5460*/  @P0 LDL.64 R14, [R14+0x10] ;  /* 0x000010000e0e0983 */ /* 0x000ee40000100a00 */
[----:B------:R-:W-:-:S06]  /*5470*/  @P0 LEA R12, R12, R3, 0x3 ;  /* 0x000000030c0c0211 */ /* 0x000fcc00078e18ff */
[----:B------:R-:W3:Y:S01]  /*5480*/  @P0 LDL.64 R12, [R12] ;  /* 0x000000000c0c0983 */ /* 0x000ee20000100a00 */
[----:B--2---:R-:W-:-:S08]  /*5490*/  DFMA R30, R8, R10, R30 ;  /* 0x0000000a081e722b */ /* 0x004fd0000000001e */
[----:B---3--:R-:W-:-:S11]  /*54a0*/  @P0 DFMA R30, R12, R14, R30 ;  /* 0x0000000e0c1e022b */ /* 0x008fd6000000001e */
.L_x_783:
[----:B------:R-:W-:Y:S05]  /*54b0*/  BSYNC.RECONVERGENT B2 ;  /* 0x0000000000027941 */ /* 0x000fea0003800200 */
.L_x_782:
[C---:B0123--:R-:W-:Y:S01]  /*54c0*/  IMAD R9, R7.reuse, 0x8, R0 ;  /* 0x0000000807097824 */ /* 0x04ffe200078e0200 */
[----:B------:R-:W-:-:S04]  /*54d0*/  IADD3 R7, PT, PT, R7, 0x1, RZ ;  /* 0x0000000107077810 */ /* 0x000fc80007ffe0ff */
[----:B------:R4:W-:Y:S01]  /*54e0*/  STL.64 [R9], R30 ;  /* 0x0000001e09007387 */ /* 0x0009e20000100a00 */
[----:B------:R-:W-:-:S13]  /*54f0*/  ISETP.NE.AND P0, PT, R7, R26, PT ;  /* 0x0000001a0700720c */ /* 0x000fda0003f05270 */
[----:B----4-:R-:W-:Y:S05]  /*5500*/  @P0 BRA `(.L_x_792) ;  /* 0xfffffff400140947 */ /* 0x010fea000383ffff */
[----:B------:R-:W-:Y:S05]  /*5510*/  BSYNC.RECONVERGENT B0 ;  /* 0x0000000000007941 */ /* 0x000fea0003800200 */
.L_x_781:
[C---:B------:R-:W-:Y:S01]  /*5520*/  VIADD R2, R1.reuse, 0x13a50 ;  /* 0x00013a5001027836 */ /* 0x040fe20000000000 */
[----:B------:R-:W-:Y:S01]  /*5530*/  IADD3 R4, PT, PT, R1, 0x1d0, RZ ;  /* 0x000001d001047810 */ /* 0x000fe20007ffe0ff */
[----:B------:R-:W-:Y:S01]  /*5540*/  IMAD.MOV.U32 R5, RZ, RZ, RZ ;  /* 0x000000ffff057224 */ /* 0x000fe200078e00ff */
[----:B------:R-:W-:Y:S02]  /*5550*/  PRMT R7, RZ, 0x7610, R7 ;  /* 0x00007610ff077816 */ /* 0x000fe40000000007 */
[----:B------:R-:W-:Y:S02]  /*5560*/  PRMT R8, RZ, 0x7610, R8 ;  /* 0x00007610ff087816 */ /* 0x000fe40000000008 */
[----:B------:R-:W-:-:S07]  /*5570*/  MOV R9, R26 ;  /* 0x0000001a00097202 */ /* 0x000fce0000000f00 */
.L_x_804:
[----:B--2---:R-:W-:-:S05]  /*5580*/  VIADD R11, R9, 0xffffffff ;  /* 0xffffffff090b7836 */ /* 0x004fca0000000000 */
[----:B------:R-:W-:-:S06]  /*5590*/  LEA R38, R11, R0, 0x3 ;  /* 0x000000000b267211 */ /* 0x000fcc00078e18ff */
[----:B------:R-:W5:Y:S01]  /*55a0*/  LDL.64 R38, [R38] ;  /* 0x0000000026267983 */ /* 0x000f620000100a00 */
[----:B------:R-:W-:Y:S01]  /*55b0*/  ISETP.GE.AND P0, PT, R9, R26, PT ;  /* 0x0000001a0900720c */ /* 0x000fe20003f06270 */
[----:B------:R-:W-:Y:S01]  /*55c0*/  BSSY.RECONVERGENT B0, `(.L_x_793) ;  /* 0x0000096000007945 */ /* 0x000fe20003800200 */
[----:B------:R-:W-:Y:S01]  /*55d0*/  IMAD.MOV.U32 R21, RZ, RZ, R9 ;  /* 0x000000ffff157224 */ /* 0x000fe200078e0009 */
[----:B------:R-:W-:-:S10]  /*55e0*/  MOV R9, R11 ;  /* 0x0000000b00097202 */ /* 0x000fd40000000f00 */
[----:B------:R-:W-:Y:S05]  /*55f0*/  @P0 BRA `(.L_x_794) ;  /* 0x0000000800480947 */ /* 0x000fea0003800000 */
[C---:B------:R-:W-:Y:S01]  /*5600*/  VIADD R10, R5.reuse, 0xffffffff ;  /* 0xffffffff050a7836 */ /* 0x040fe20000000000 */
[----:B------:R-:W-:Y:S01]  /*5610*/  BSSY.RECONVERGENT B2, `(.L_x_795) ;  /* 0x0000042000027945 */ /* 0x000fe20003800200 */
[----:B------:R-:W-:Y:S01]  /*5620*/  LOP3.LUT P1, RZ, R5, 0xf, RZ, 0xc0, !PT ;  /* 0x0000000f05ff7812 */ /* 0x000fe2000782c0ff */
[----:B------:R-:W-:Y:S01]  /*5630*/  IMAD R41, R26, R9, RZ ;  /* 0x000000091a297224 */ /* 0x000fe200078e02ff */
[----:B------:R-:W-:Y:S02]  /*5640*/  MOV R20, R21 ;  /* 0x0000001500147202 */ /* 0x000fe40000000f00 */
[----:B------:R-:W-:-:S13]  /*5650*/  ISETP.GE.U32.AND P0, PT, R10, 0xf, PT ;  /* 0x0000000f0a00780c */ /* 0x000fda0003f06070 */
[----:B------:R-:W-:Y:S05]  /*5660*/  @!P0 BRA `(.L_x_796) ;  /* 0x0000000000f08947 */ /* 0x000fea0003800000 */
[----:B------:R-:W-:Y:S01]  /*5670*/  LOP3.LUT R40, R5, 0xfffffff0, RZ, 0xc0, !PT ;  /* 0xfffffff005287812 */ /* 0x000fe200078ec0ff */
[----:B------:R-:W-:Y:S01]  /*5680*/  IMAD.IADD R37, R41, 0x1, R21 ;  /* 0x0000000129257824 */ /* 0x000fe200078e0215 */
[----:B------:R-:W-:Y:S01]  /*5690*/  MOV R20, R21 ;  /* 0x0000001500147202 */ /* 0x000fe20000000f00 */
[----:B------:R-:W-:Y:S02]  /*56a0*/  IMAD R36, R21, 0x8, R4 ;  /* 0x0000000815247824 */ /* 0x000fe400078e0204 */
[----:B------:R-:W-:-:S07]  /*56b0*/  IMAD.MOV R40, RZ, RZ, -R40 ;  /* 0x000000ffff287224 */ /* 0x000fce00078e0a28 */
.L_x_797:
[----:B------:R-:W-:Y:S01]  /*56c0*/  LEA R42, R37, R2, 0x3 ;  /* 0x00000002252a7211 */ /* 0x000fe200078e18ff */
[----:B------:R-:W2:Y:S04]  /*56d0*/  LDL.64 R12, [R36+-0x40] ;  /* 0xffffc000240c7983 */ /* 0x000ea80000100a00 */
[----:B------:R-:W2:Y:S04]  /*56e0*/  LDL.64 R16, [R42+-0x40] ;  /* 0xffffc0002a107983 */ /* 0x000ea80000100a00 */
[----:B------:R-:W3:Y:S04]  /*56f0*/  LDL.64 R22, [R36+-0x38] ;  /* 0xffffc80024167983 */ /* 0x000ee80000100a00 */
[----:B------:R-:W3:Y:S04]  /*5700*/  LDL.64 R10, [R42+-0x38] ;  /* 0xffffc8002a0a7983 */ /* 0x000ee80000100a00 */
[----:B------:R-:W4:Y:S04]  /*5710*/  LDL.64 R28, [R36+-0x30] ;  /* 0xffffd000241c7983 */ /* 0x000f280000100a00 */
[----:B------:R-:W4:Y:S04]  /*5720*/  LDL.64 R14, [R42+-0x30] ;  /* 0xffffd0002a0e7983 */ /* 0x000f280000100a00 */
[----:B------:R-:W4:Y:S04]  /*5730*/  LDL.64 R34, [R36+-0x28] ;  /* 0xffffd80024227983 */ /* 0x000f280000100a00 */
[----:B------:R-:W4:Y:S04]  /*5740*/  LDL.64 R18, [R42+-0x28] ;  /* 0xffffd8002a127983 */ /* 0x000f280000100a00 */
[----:B------:R-:W4:Y:S04]  /*5750*/  LDL.64 R32, [R36+-0x20] ;  /* 0xffffe00024207983 */ /* 0x000f280000100a00 */
[----:B------:R-:W4:Y:S04]  /*5760*/  LDL.64 R24, [R42+-0x20] ;  /* 0xffffe0002a187983 */ /* 0x000f280000100a00 */
[----:B------:R-:W4:Y:S01]  /*5770*/  LDL.64 R30, [R42+-0x18] ;  /* 0xffffe8002a1e7983 */ /* 0x000f220000100a00 */
[----:B--2--5:R-:W-:-:S03]  /*5780*/  DFMA R38, -R16, R12, R38 ;  /* 0x0000000c1026722b */ /* 0x024fc60000000126 */
[----:B------:R-:W2:Y:S04]  /*5790*/  LDL.64 R12, [R36+-0x18] ;  /* 0xffffe800240c7983 */ /* 0x000ea80000100a00 */
[----:B------:R-:W2:Y:S01]  /*57a0*/  LDL.64 R16, [R36+-0x10] ;  /* 0xfffff00024107983 */ /* 0x000ea20000100a00 */
[----:B---3--:R-:W-:-:S03]  /*57b0*/  DFMA R22, -R10, R22, R38 ;  /* 0x000000160a16722b */ /* 0x008fc60000000126 */
[----:B------:R-:W3:Y:S04]  /*57c0*/  LDL.64 R10, [R42+-0x10] ;  /* 0xfffff0002a0a7983 */ /* 0x000ee80000100a00 */
[----:B------:R0:W3:Y:S01]  /*57d0*/  LDL.64 R38, [R36+0x38] ;  /* 0x0000380024267983 */ /* 0x0000e20000100a00 */
[----:B----4-:R-:W-:-:S03]  /*57e0*/  DFMA R28, -R14, R28, R22 ;  /* 0x0000001c0e1c722b */ /* 0x010fc60000000116 */
[----:B------:R-:W4:Y:S04]  /*57f0*/  LDL.64 R22, [R36+-0x8] ;  /* 0xfffff80024167983 */ /* 0x000f280000100a00 */
[----:B------:R-:W4:Y:S01]  /*5800*/  LDL.64 R14, [R42+-0x8] ;  /* 0xfffff8002a0e7983 */ /* 0x000f220000100a00 */
[----:B------:R-:W-:-:S03]  /*5810*/  DFMA R34, -R18, R34, R28 ;  /* 0x000000221222722b */ /* 0x000fc6000000011c */
[----:B------:R-:W4:Y:S04]  /*5820*/  LDL.64 R28, [R36] ;  /* 0x00000000241c7983 */ /* 0x000f280000100a00 */
[----:B------:R-:W4:Y:S01]  /*5830*/  LDL.64 R18, [R42] ;  /* 0x000000002a127983 */ /* 0x000f220000100a00 */
[----:B------:R-:W-:-:S03]  /*5840*/  DFMA R32, -R24, R32, R34 ;  /* 0x000000201820722b */ /* 0x000fc60000000122 */
[----:B------:R-:W4:Y:S04]  /*5850*/  LDL.64 R34, [R36+0x8] ;  /* 0x0000080024227983 */ /* 0x000f280000100a00 */
[----:B------:R-:W4:Y:S01]  /*5860*/  LDL.64 R24, [R42+0x8] ;  /* 0x000008002a187983 */ /* 0x000f220000100a00 */
[----:B--2---:R-:W-:-:S03]  /*5870*/  DFMA R12, -R30, R12, R32 ;  /* 0x0000000c1e0c722b */ /* 0x004fc60000000120 */
[----:B------:R-:W2:Y:S04]  /*5880*/  LDL.64 R30, [R36+0x10] ;  /* 0x00001000241e7983 */ /* 0x000ea80000100a00 */
[----:B------:R-:W2:Y:S01]  /*5890*/  LDL.64 R32, [R42+0x10] ;  /* 0x000010002a207983 */ /* 0x000ea20000100a00 */
[----:B---3--:R-:W-:-:S03]  /*58a0*/  DFMA R16, -R10, R16, R12 ;  /* 0x000000100a10722b */ /* 0x008fc6000000010c */
[----:B------:R-:W3:Y:S04]  /*58b0*/  LDL.64 R10, [R36+0x18] ;  /* 0x00001800240a7983 */ /* 0x000ee80000100a00 */
[----:B------:R-:W3:Y:S01]  /*58c0*/  LDL.64 R12, [R42+0x18] ;  /* 0x000018002a0c7983 */ /* 0x000ee20000100a00 */
[----:B----4-:R-:W-:-:S03]  /*58d0*/  DFMA R22, -R14, R22, R16 ;  /* 0x000000160e16722b */ /* 0x010fc60000000110 */
[----:B------:R-:W4:Y:S04]  /*58e0*/  LDL.64 R14, [R36+0x20] ;  /* 0x00002000240e7983 */ /* 0x000f280000100a00 */
[----:B------:R-:W4:Y:S01]  /*58f0*/  LDL.64 R16, [R42+0x20] ;  /* 0x000020002a107983 */ /* 0x000f220000100a00 */
[----:B------:R-:W-:-:S03]  /*5900*/  DFMA R28, -R18, R28, R22 ;  /* 0x0000001c121c722b */ /* 0x000fc60000000116 */
[----:B------:R-:W4:Y:S04]  /*5910*/  LDL.64 R18, [R36+0x28] ;  /* 0x0000280024127983 */ /* 0x000f280000100a00 */
[----:B------:R-:W4:Y:S01]  /*5920*/  LDL.64 R22, [R42+0x28] ;  /* 0x000028002a167983 */ /* 0x000f220000100a00 */
[----:B------:R-:W-:-:S03]  /*5930*/  DFMA R34, -R24, R34, R28 ;  /* 0x000000221822722b */ /* 0x000fc6000000011c */
[----:B------:R-:W4:Y:S04]  /*5940*/  LDL.64 R24, [R36+0x30] ;  /* 0x0000300024187983 */ /* 0x000f280000100a00 */
[----:B------:R-:W4:Y:S01]  /*5950*/  LDL.64 R28, [R42+0x30] ;  /* 0x000030002a1c7983 */ /* 0x000f220000100a00 */
[----:B--2---:R-:W-:-:S03]  /*5960*/  DFMA R30, -R32, R30, R34 ;  /* 0x0000001e201e722b */ /* 0x004fc60000000122 */
[----:B------:R-:W2:Y:S05]  /*5970*/  LDL.64 R32, [R42+0x38] ;  /* 0x000038002a207983 */ /* 0x000eaa0000100a00 */
[----:B---3--:R-:W-:Y:S01]  /*5980*/  DFMA R10, -R12, R10, R30 ;  /* 0x0000000a0c0a722b */ /* 0x008fe2000000011e */
[----:B------:R-:W-:-:S07]  /*5990*/  VIADD R40, R40, 0x10 ;  /* 0x0000001028287836 */ /* 0x000fce0000000000 */
[----:B----4-:R-:W-:Y:S01]  /*59a0*/  DFMA R10, -R16, R14, R10 ;  /* 0x0000000e100a722b */ /* 0x010fe2000000010a */
[----:B------:R-:W-:-:S07]  /*59b0*/  ISETP.NE.AND P0, PT, R40, RZ, PT ;  /* 0x000000ff2800720c */ /* 0x000fce0003f05270 */
[----:B------:R-:W-:-:S08]  /*59c0*/  DFMA R10, -R22, R18, R10 ;  /* 0x00000012160a722b */ /* 0x000fd0000000010a */
[----:B------:R-:W-:Y:S01]  /*59d0*/  DFMA R10, -R28, R24, R10 ;  /* 0x000000181c0a722b */ /* 0x000fe2000000010a */
[----:B------:R-:W-:Y:S01]  /*59e0*/  IADD3 R20, PT, PT, R20, 0x10, RZ ;  /* 0x0000001014147810 */ /* 0x000fe20007ffe0ff */
[----:B------:R-:W-:Y:S01]  /*59f0*/  VIADD R37, R37, 0x10 ;  /* 0x0000001025257836 */ /* 0x000fe20000000000 */
[----:B0-----:R-:W-:-:S05]  /*5a00*/  IADD3 R36, PT, PT, R36, 0x80, RZ ;  /* 0x0000008024247810 */ /* 0x001fca0007ffe0ff */
[----:B--2---:R-:W-:Y:S01]  /*5a10*/  DFMA R38, -R32, R38, R10 ;  /* 0x000000262026722b */ /* 0x004fe2000000010a */
[----:B------:R-:W-:Y:S10]  /*5a20*/  @P0 BRA `(.L_x_797) ;  /* 0xfffffffc00240947 */ /* 0x000ff4000383ffff */
.L_x_796:
[----:B------:R-:W-:Y:S05]  /*5a30*/  BSYNC.RECONVERGENT B2 ;  /* 0x0000000000027941 */ /* 0x000fea0003800200 */
.L_x_795:
[----:B------:R-:W-:Y:S05]  /*5a40*/  @!P1 BRA `(.L_x_794) ;  /* 0x0000000400349947 */ /* 0x000fea0003800000 */
[----:B------:R-:W-:Y:S01]  /*5a50*/  LOP3.LUT R11, R8, 0xf, RZ, 0xc0, !PT ;  /* 0x0000000f080b7812 */ /* 0x000fe200078ec0ff */
[----:B------:R-:W-:Y:S03]  /*5a60*/  BSSY.RECONVERGENT B2, `(.L_x_798) ;  /* 0x0000021000027945 */ /* 0x000fe60003800200 */
[C---:B------:R-:W-:Y:S01]  /*5a70*/  LOP3.LUT P1, RZ, R11.reuse, 0x7, RZ, 0xc0, !PT ;  /* 0x000000070bff7812 */ /* 0x040fe2000782c0ff */
[----:B------:R-:W-:-:S05]  /*5a80*/  VIADD R10, R11, 0xffffffff ;  /* 0xffffffff0b0a7836 */ /* 0x000fca0000000000 */
[----:B------:R-:W-:-:S13]  /*5a90*/  ISETP.GE.U32.AND P0, PT, R10, 0x7, PT ;  /* 0x000000070a00780c */ /* 0x000fda0003f06070 */
[----:B------:R-:W-:Y:S05]  /*5aa0*/  @!P0 BRA `(.L_x_799) ;  /* 0x0000000000708947 */ /* 0x000fea0003800000 */
[----:B------:R-:W-:Y:S01]  /*5ab0*/  IADD3 R11, PT, PT, R41, R20, RZ ;  /* 0x00000014290b7210 */ /* 0x000fe20007ffe0ff */
[----:B------:R-:W-:-:S03]  /*5ac0*/  IMAD R40, R20, 0x8, R3 ;  /* 0x0000000814287824 */ /* 0x000fc600078e0203 */
[----:B------:R-:W-:Y:S02]  /*5ad0*/  LEA R42, R11, R6, 0x3 ;  /* 0x000000060b2a7211 */ /* 0x000fe400078e18ff */
[----:B------:R-:W2:Y:S04]  /*5ae0*/  LDL.64 R30, [R40] ;  /* 0x00000000281e7983 */ /* 0x000ea80000100a00 */
[----:B------:R-:W2:Y:S04]  /*5af0*/  LDL.64 R32, [R42] ;  /* 0x000000002a207983 */ /* 0x000ea80000100a00 */
[----:B------:R-:W3:Y:S04]  /*5b00*/  LDL.64 R34, [R40+0x8] ;  /* 0x0000080028227983 */ /* 0x000ee80000100a00 */
[----:B------:R-:W3:Y:S04]  /*5b10*/  LDL.64 R36, [R42+0x8] ;  /* 0x000008002a247983 */ /* 0x000ee80000100a00 */
[----:B------:R-:W4:Y:S04]  /*5b20*/  LDL.64 R10, [R40+0x10] ;  /* 0x00001000280a7983 */ /* 0x000f280000100a00 */
[----:B------:R-:W4:Y:S04]  /*5b30*/  LDL.64 R12, [R42+0x10] ;  /* 0x000010002a0c7983 */ /* 0x000f280000100a00 */
[----:B------:R-:W4:Y:S04]  /*5b40*/  LDL.64 R14, [R40+0x18] ;  /* 0x00001800280e7983 */ /* 0x000f280000100a00 */
[----:B------:R-:W4:Y:S04]  /*5b50*/  LDL.64 R16, [R42+0x18] ;  /* 0x000018002a107983 */ /* 0x000f280000100a00 */
[----:B------:R-:W4:Y:S04]  /*5b60*/  LDL.64 R18, [R40+0x20] ;  /* 0x0000200028127983 */ /* 0x000f280000100a00 */
[----:B------:R-:W4:Y:S04]  /*5b70*/  LDL.64 R22, [R42+0x20] ;  /* 0x000020002a167983 */ /* 0x000f280000100a00 */
[----:B------:R-:W4:Y:S04]  /*5b80*/  LDL.64 R24, [R40+0x28] ;  /* 0x0000280028187983 */ /* 0x000f280000100a00 */
[----:B------:R-:W4:Y:S01]  /*5b90*/  LDL.64 R28, [R42+0x28] ;  /* 0x000028002a1c7983 */ /* 0x000f220000100a00 */
[----:B--2--5:R-:W-:-:S03]  /*5ba0*/  DFMA R38, -R32, R30, R38 ;  /* 0x0000001e2026722b */ /* 0x024fc60000000126 */
[----:B------:R-:W2:Y:S04]  /*5bb0*/  LDL.64 R30, [R40+0x30] ;  /* 0x00003000281e7983 */ /* 0x000ea80000100a00 */
[----:B------:R-:W2:Y:S01]  /*5bc0*/  LDL.64 R32, [R42+0x30] ;  /* 0x000030002a207983 */ /* 0x000ea20000100a00 */
[----:B---3--:R-:W-:-:S03]  /*5bd0*/  DFMA R34, -R36, R34, R38 ;  /* 0x000000222422722b */ /* 0x008fc60000000126 */
[----:B------:R-:W3:Y:S04]  /*5be0*/  LDL.64 R38, [R40+0x38] ;  /* 0x0000380028267983 */ /* 0x000ee80000100a00 */
[----:B------:R-:W3:Y:S01]  /*5bf0*/  LDL.64 R36, [R42+0x38] ;  /* 0x000038002a247983 */ /* 0x000ee20000100a00 */
[----:B------:R-:W-:Y:S01]  /*5c00*/  VIADD R20, R20, 0x8 ;  /* 0x0000000814147836 */ /* 0x000fe20000000000 */
[----:B----4-:R-:W-:-:S08]  /*5c10*/  DFMA R10, -R12, R10, R34 ;  /* 0x0000000a0c0a722b */ /* 0x010fd00000000122 */
[----:B------:R-:W-:-:S08]  /*5c20*/  DFMA R10, -R16, R14, R10 ;  /* 0x0000000e100a722b */ /* 0x000fd0000000010a */
[----:B------:R-:W-:-:S08]  /*5c30*/  DFMA R10, -R22, R18, R10 ;  /* 0x00000012160a722b */ /* 0x000fd0000000010a */
[----:B------:R-:W-:-:S08]  /*5c40*/  DFMA R10, -R28, R24, R10 ;  /* 0x000000181c0a722b */ /* 0x000fd0000000010a */
[----:B--2---:R-:W-:-:S08]  /*5c50*/  DFMA R10, -R32, R30, R10 ;  /* 0x0000001e200a722b */ /* 0x004fd0000000010a */
[----:B---3--:R-:W-:-:S11]  /*5c60*/  DFMA R38, -R36, R38, R10 ;  /* 0x000000262426722b */ /* 0x008fd6000000010a */
.L_x_799:
[----:B------:R-:W-:Y:S05]  /*5c70*/  BSYNC.RECONVERGENT B2 ;  /* 0x0000000000027941 */ /* 0x000fea0003800200 */
.L_x_798:
[----:B------:R-:W-:Y:S05]  /*5c80*/  @!P1 BRA `(.L_x_794) ;  /* 0x0000000000a49947 */ /* 0x000fea0003800000 */
[----:B------:R-:W-:Y:S01]  /*5c90*/  LOP3.LUT R30, R7, 0xffff, RZ, 0xc0, !PT ;  /* 0x0000ffff071e7812 */ /* 0x000fe200078ec0ff */
[----:B------:R-:W-:Y:S03]  /*5ca0*/  BSSY.RECONVERGENT B2, `(.L_x_800) ;  /* 0x0000017000027945 */ /* 0x000fe60003800200 */
[C---:B------:R-:W-:Y:S02]  /*5cb0*/  LOP3.LUT R10, R30.reuse, 0x7, RZ, 0xc0, !PT ;  /* 0x000000071e0a7812 */ /* 0x040fe400078ec0ff */
[----:B------:R-:W-:Y:S02]  /*5cc0*/  LOP3.LUT R30, R30, 0x3, RZ, 0xc0, !PT ;  /* 0x000000031e1e7812 */ /* 0x000fe400078ec0ff */
[----:B------:R-:W-:Y:S02]  /*5cd0*/  IADD3 R10, PT, PT, R10, -0x1, RZ ;  /* 0xffffffff0a0a7810 */ /* 0x000fe40007ffe0ff */
[----:B------:R-:W-:-:S02]  /*5ce0*/  ISETP.NE.AND P1, PT, R30, RZ, PT ;  /* 0x000000ff1e00720c */ /* 0x000fc40003f25270 */
[----:B------:R-:W-:-:S13]  /*5cf0*/  ISETP.GE.U32.AND P0, PT, R10, 0x3, PT ;  /* 0x000000030a00780c */ /* 0x000fda0003f06070 */
[----:B------:R-:W-:Y:S05]  /*5d00*/  @!P0 BRA `(.L_x_801) ;  /* 0x0000000000408947 */ /* 0x000fea0003800000 */
[----:B------:R-:W-:Y:S01]  /*5d10*/  IMAD.IADD R11, R41, 0x1, R20 ;  /* 0x00000001290b7824 */ /* 0x000fe200078e0214 */
[----:B------:R-:W-:-:S03]  /*5d20*/  LEA R32, R20, R3, 0x3 ;  /* 0x0000000314207211 */ /* 0x000fc600078e18ff */
[----:B------:R-:W-:Y:S02]  /*5d30*/  IMAD R31, R11, 0x8, R6 ;  /* 0x000000080b1f7824 */ /* 0x000fe400078e0206 */
[----:B------:R-:W2:Y:S04]  /*5d40*/  LDL.64 R10, [R32] ;  /* 0x00000000200a7983 */ /* 0x000ea80000100a00 */
[----:B------:R-:W2:Y:S04]  /*5d50*/  LDL.64 R28, [R31] ;  /* 0x000000001f1c7983 */ /* 0x000ea80000100a00 */
[----:B------:R-:W3:Y:S04]  /*5d60*/  LDL.64 R12, [R32+0x8] ;  /* 0x00000800200c7983 */ /* 0x000ee80000100a00 */
[----:B------:R-:W3:Y:S04]  /*5d70*/  LDL.64 R14, [R31+0x8] ;  /* 0x000008001f0e7983 */ /* 0x000ee80000100a00 */
[----:B------:R-:W4:Y:S04]  /*5d80*/  LDL.64 R16, [R32+0x10] ;  /* 0x0000100020107983 */ /* 0x000f280000100a00 */
[----:B------:R-:W4:Y:S04]  /*5d90*/  LDL.64 R18, [R31+0x10] ;  /* 0x000010001f127983 */ /* 0x000f280000100a00 */
[----:B------:R-:W4:Y:S04]  /*5da0*/  LDL.64 R22, [R32+0x18] ;  /* 0x0000180020167983 */ /* 0x000f280000100a00 */
[----:B------:R-:W4:Y:S01]  /*5db0*/  LDL.64 R24, [R31+0x18] ;  /* 0x000018001f187983 */ /* 0x000f220000100a00 */
[----:B------:R-:W-:Y:S01]  /*5dc0*/  IADD3 R20, PT, PT, R20, 0x4, RZ ;  /* 0x0000000414147810 */ /* 0x000fe20007ffe0ff */
[----:B--2--5:R-:W-:-:S08]  /*5dd0*/  DFMA R10, -R28, R10, R38 ;  /* 0x0000000a1c0a722b */ /* 0x024fd00000000126 */
[----:B---3--:R-:W-:-:S08]  /*5de0*/  DFMA R10, -R14, R12, R10 ;  /* 0x0000000c0e0a722b */ /* 0x008fd0000000010a */
[----:B----4-:R-:W-:-:S08]  /*5df0*/  DFMA R10, -R18, R16, R10 ;  /* 0x00000010120a722b */ /* 0x010fd0000000010a */
[----:B------:R-:W-:-:S11]  /*5e00*/  DFMA R38, -R24, R22, R10 ;  /* 0x000000161826722b */ /* 0x000fd6000000010a */
.L_x_801:
[----:B------:R-:W-:Y:S05]  /*5e10*/  BSYNC.RECONVERGENT B2 ;  /* 0x0000000000027941 */ /* 0x000fea0003800200 */
.L_x_800:
[----:B------:R-:W-:Y:S05]  /*5e20*/  @!P1 BRA `(.L_x_794) ;  /* 0x00000000003c9947 */ /* 0x000fea0003800000 */
[----:B------:R-:W-:Y:S01]  /*5e30*/  IMAD.IADD R41, R41, 0x1, R20 ;  /* 0x0000000129297824 */ /* 0x000fe200078e0214 */
[----:B------:R-:W-:-:S03]  /*5e40*/  LEA R18, R20, R3, 0x3 ;  /* 0x0000000314127211 */ /* 0x000fc600078e18ff */
[----:B------:R-:W-:Y:S02]  /*5e50*/  IMAD R41, R41, 0x8, R6 ;  /* 0x0000000829297824 */ /* 0x000fe400078e0206 */
[----:B------:R-:W2:Y:S04]  /*5e60*/  LDL.64 R12, [R18] ;  /* 0x00000000120c7983 */ /* 0x000ea80000100a00 */
[----:B------:R-:W2:Y:S01]  /*5e70*/  LDL.64 R10, [R41] ;  /* 0x00000000290a7983 */ /* 0x000ea20000100a00 */
[----:B------:R-:W-:Y:S01]  /*5e80*/  ISETP.NE.AND P0, PT, R30, 0x1, PT ;  /* 0x000000011e00780c */ /* 0x000fe20003f05270 */
[----:B--2--5:R-:W-:-:S12]  /*5e90*/  DFMA R38, -R10, R12, R38 ;  /* 0x0000000c0a26722b */ /* 0x024fd80000000126 */
[----:B------:R-:W-:Y:S05]  /*5ea0*/  @!P0 BRA `(.L_x_794) ;  /* 0x00000000001c8947 */ /* 0x000fea0003800000 */
[----:B------:R-:W-:Y:S01]  /*5eb0*/  ISETP.NE.AND P0, PT, R30, 0x2, PT ;  /* 0x000000021e00780c */ /* 0x000fe20003f05270 */
[----:B------:R-:W2:Y:S04]  /*5ec0*/  LDL.64 R10, [R41+0x8] ;  /* 0x00000800290a7983 */ /* 0x000ea80000100a00 */
[----:B------:R-:W2:Y:S08]  /*5ed0*/  LDL.64 R12, [R18+0x8] ;  /* 0x00000800120c7983 */ /* 0x000eb00000100a00 */
[----:B------:R-:W3:Y:S04]  /*5ee0*/  @P0 LDL.64 R14, [R41+0x10] ;  /* 0x00001000290e0983 */ /* 0x000ee80000100a00 */
[----:B------:R-:W3:Y:S01]  /*5ef0*/  @P0 LDL.64 R16, [R18+0x10] ;  /* 0x0000100012100983 */ /* 0x000ee20000100a00 */
[----:B--2---:R-:W-:-:S08]  /*5f00*/  DFMA R38, -R10, R12, R38 ;  /* 0x0000000c0a26722b */ /* 0x004fd00000000126 */
[----:B---3--:R-:W-:-:S11]  /*5f10*/  @P0 DFMA R38, -R14, R16, R38 ;  /* 0x000000100e26022b */ /* 0x008fd60000000126 */
.L_x_794:
[----:B------:R-:W-:Y:S05]  /*5f20*/  BSYNC.RECONVERGENT B0 ;  /* 0x0000000000007941 */ /* 0x000fea0003800200 */
.L_x_793:
[----:B------:R-:W-:-:S05]  /*5f30*/  IMAD R10, R26, R9, R21 ;  /* 0x000000091a0a7224 */ /* 0x000fca00078e0215 */
[----:B------:R-:W-:-:S06]  /*5f40*/  LEA R12, R10, R1, 0x3 ;  /* 0x000000010a0c7211 */ /* 0x000fcc00078e18ff */
[----:B------:R-:W2:Y:S01]  /*5f50*/  LDL.64 R12, [R12+0x13a08] ;  /* 0x013a08000c0c7983 */ /* 0x000ea20000100a00 */
[----:B------:R-:W-:Y:S01]  /*5f60*/  IMAD.MOV.U32 R10, RZ, RZ, 0x1 ;  /* 0x00000001ff0a7424 */ /* 0x000fe200078e00ff */
[----:B-----5:R-:W-:Y:S01]  /*5f70*/  FSETP.GEU.AND P1, PT, |R39|, 6.5827683646048100446e-37, PT ;  /* 0x036000002700780b */ /* 0x020fe20003f2e200 */
[----:B------:R-:W-:Y:S01]  /*5f80*/  BSSY.RECONVERGENT B0, `(.L_x_802) ;  /* 0x0000011000007945 */ /* 0x000fe20003800200 */
[----:B--2---:R-:W0:Y:S03]  /*5f90*/  MUFU.RCP64H R11, R13 ;  /* 0x0000000d000b7308 */ /* 0x004e260000001800 */
[----:B0-----:R-:W-:-:S08]  /*5fa0*/  DFMA R14, -R12, R10, 1 ;  /* 0x3ff000000c0e742b */ /* 0x001fd0000000010a */
[----:B------:R-:W-:-:S08]  /*5fb0*/  DFMA R14, R14, R14, R14 ;  /* 0x0000000e0e0e722b */ /* 0x000fd0000000000e */
[----:B------:R-:W-:-:S08]  /*5fc0*/  DFMA R14, R10, R14, R10 ;  /* 0x0000000e0a0e722b */ /* 0x000fd0000000000a */
[----:B------:R-:W-:-:S08]  /*5fd0*/  DFMA R10, -R12, R14, 1 ;  /* 0x3ff000000c0a742b */ /* 0x000fd0000000010e */
[----:B------:R-:W-:-:S08]  /*5fe0*/  DFMA R10, R14, R10, R14 ;  /* 0x0000000a0e0a722b */ /* 0x000fd0000000000e */
[----:B------:R-:W-:-:S08]  /*5ff0*/  DMUL R14, R10, R38 ;  /* 0x000000260a0e7228 */ /* 0x000fd00000000000 */
[----:B------:R-:W-:-:S08]  /*6000*/  DFMA R16, -R12, R14, R38 ;  /* 0x0000000e0c10722b */ /* 0x000fd00000000126 */
[----:B------:R-:W-:-:S10]  /*6010*/  DFMA R10, R10, R16, R14 ;  /* 0x000000100a0a722b */ /* 0x000fd4000000000e */
[----:B------:R-:W-:-:S05]  /*6020*/  FFMA R14, RZ, R13, R11 ;  /* 0x0000000dff0e7223 */ /* 0x000fca000000000b */
[----:B------:R-:W-:-:S13]  /*6030*/  FSETP.GT.AND P0, PT, |R14|, 1.469367938527859385e-39, PT ;  /* 0x001000000e00780b */ /* 0x000fda0003f04200 */
[----:B------:R-:W-:Y:S05]  /*6040*/  @P0 BRA P1, `(.L_x_803) ;  /* 0x0000000000100947 */ /* 0x000fea0000800000 */
[----:B------:R-:W-:Y:S01]  /*6050*/  MOV R14, R38 ;  /* 0x00000026000e7202 */ /* 0x000fe20000000f00 */
[----:B------:R-:W-:Y:S01]  /*6060*/  IMAD.MOV.U32 R15, RZ, RZ, R39 ;  /* 0x000000ffff0f7224 */ /* 0x000fe200078e0027 */
[----:B------:R-:W-:-:S07]  /*6070*/  MOV R36, 0x6090 ;  /* 0x0000609000247802 */ /* 0x000fce0000000f00 */
[----:B------:R-:W-:Y:S05]  /*6080*/  CALL.REL.NOINC `($__internal_0_$__cuda_sm20_div_rn_f64_full) ;  /* 0x00000008000c7944 */ /* 0x000fea0003c00000 */
.L_x_803:
[----:B------:R-:W-:Y:S05]  /*6090*/  BSYNC.RECONVERGENT B0 ;  /* 0x0000000000007941 */ /* 0x000fea0003800200 */
.L_x_802:
[----:B------:R-:W-:Y:S01]  /*60a0*/  LEA R13, R9, R3, 0x3 ;  /* 0x00000003090d7211 */ /* 0x000fe200078e18ff */
[----:B------:R-:W-:Y:S01]  /*60b0*/  VIADD R8, R8, 0x1 ;  /* 0x0000000108087836 */ /* 0x000fe20000000000 */
[----:B------:R-:W-:Y:S01]  /*60c0*/  ISETP.GT.U32.AND P0, PT, R21, 0x1, PT ;  /* 0x000000011500780c */ /* 0x000fe20003f04070 */
[----:B------:R-:W-:Y:S01]  /*60d0*/  VIADD R5, R5, 0x1 ;  /* 0x0000000105057836 */ /* 0x000fe20000000000 */
[----:B------:R-:W-:Y:S01]  /*60e0*/  IADD3 R7, PT, PT, R7, 0x1, RZ ;  /* 0x0000000107077810 */ /* 0x000fe20007ffe0ff */
[----:B------:R2:W-:Y:S10]  /*60f0*/  STL.64 [R13], R10 ;  /* 0x0000000a0d007387 */ /* 0x0005f40000100a00 */
[----:B------:R-:W-:Y:S05]  /*6100*/  @P0 BRA `(.L_x_804) ;  /* 0xfffffff4001c0947 */ /* 0x000fea000383ffff */
.L_x_727:
[----:B------:R-:W-:Y:S05]  /*6110*/  BSYNC.RECONVERGENT B1 ;  /* 0x0000000000017941 */ /* 0x000fea0003800200 */
.L_x_726:
[----:B------:R-:W3:Y:S01]  /*6120*/  LDCU UR4, c[0x0][0x3a8] ;  /* 0x00007500ff0477ac */ /* 0x000ee20008000800 */
[----:B------:R-:W-:Y:S01]  /*6130*/  ISETP.GE.AND P0, PT, R26, 0x1, PT ;  /* 0x000000011a00780c */ /* 0x000fe20003f06270 */
[----:B---3--:R-:W-:-:S12]  /*6140*/  IMAD R27, R27, UR4, RZ ;  /* 0x000000041b1b7c24 */ /* 0x008fd8000f8e02ff */
[----:B------:R-:W-:Y:S05]  /*6150*/  @!P0 EXIT ;  /* 0x000000000000894d */ /* 0x000fea0003800000 */
[----:B------:R-:W-:Y:S01]  /*6160*/  IADD3 R0, PT, PT, R26, -0x1, RZ ;  /* 0xffffffff1a007810 */ /* 0x000fe20007ffe0ff */
[----:B------:R-:W-:Y:S01]  /*6170*/  BSSY.RECONVERGENT B0, `(.L_x_805) ;  /* 0x0000064000007945 */ /* 0x000fe20003800200 */
[----:B------:R-:W-:Y:S02]  /*6180*/  IMAD.MOV.U32 R2, RZ, RZ, RZ ;  /* 0x000000ffff027224 */ /* 0x000fe400078e00ff */
[----:B------:R-:W-:Y:S02]  /*6190*/  ISETP.GE.U32.AND P0, PT, R0, 0x3, PT ;  /* 0x000000030000780c */ /* 0x000fe40003f06070 */
[----:B------:R-:W-:-:S11]  /*61a0*/  LOP3.LUT R0, R26, 0x3, RZ, 0xc0, !PT ;  /* 0x000000031a007812 */ /* 0x000fd600078ec0ff */
[----:B------:R-:W-:Y:S05]  /*61b0*/  @!P0 BRA `(.L_x_806) ;  /* 0x00000004007c8947 */ /* 0x000fea0003800000 */
[----:B------:R-:W3:Y:S01]  /*61c0*/  LDCU.64 UR4, c[0x0][0x3e0] ;  /* 0x00007c00ff0477ac */ /* 0x000ee20008000a00 */
[----:B------:R-:W-:Y:S01]  /*61d0*/  LOP3.LUT R2, R26, 0x7ffffffc, RZ, 0xc0, !PT ;  /* 0x7ffffffc1a027812 */ /* 0x000fe200078ec0ff */
[----:B------:R-:W-:Y:S01]  /*61e0*/  BSSY.RELIABLE B1, `(.L_x_807) ;  /* 0x0000050000017945 */ /* 0x000fe20003800100 */
[----:B------:R-:W-:Y:S01]  /*61f0*/  VIADD R25, R1, 0x1a0 ;  /* 0x000001a001197836 */ /* 0x000fe20000000000 */
[----:B------:R-:W-:Y:S02]  /*6200*/  MOV R24, R27 ;  /* 0x0000001b00187202 */ /* 0x000fe40000000f00 */
[----:B------:R-:W-:-:S04]  /*6210*/  IADD3 R26, PT, PT, -R2, RZ, RZ ;  /* 0x000000ff021a7210 */ /* 0x000fc80007ffe1ff */
[----:B------:R-:W-:Y:S01]  /*6220*/  ISETP.GE.AND P0, PT, R26, RZ, PT ;  /* 0x000000ff1a00720c */ /* 0x000fe20003f06270 */
[----:B---3--:R-:W-:-:S04]  /*6230*/  UIADD3 UR4, UP0, UPT, UR4, 0x10, URZ ;  /* 0x0000001004047890 */ /* 0x008fc8000ff1e0ff */
[----:B------:R-:W-:Y:S02]  /*6240*/  UIADD3.X UR5, UPT, UPT, URZ, UR5, URZ, UP0, !UPT ;  /* 0x00000005ff057290 */ /* 0x000fe400087fe4ff */
[----:B------:R-:W-:-:S04]  /*6250*/  IMAD.U32 R40, RZ, RZ, UR4 ;  /* 0x00000004ff287e24 */ /* 0x000fc8000f8e00ff */
[----:B------:R-:W-:Y:S02]  /*6260*/  MOV R41, UR5 ;  /* 0x0000000500297c02 */ /* 0x000fe40008000f00 */
[----:B------:R-:W-:Y:S05]  /*6270*/  @P0 BRA `(.L_x_808) ;  /* 0x0000000400180947 */ /* 0x000fea0003800000 */
[----:B0-----:R-:W-:Y:S01]  /*6280*/  IMAD.MOV R4, RZ, RZ, -R26 ;  /* 0x000000ffff047224 */ /* 0x001fe200078e0a1a */
[----:B------:R-:W-:Y:S01]  /*6290*/  BSSY.RECONVERGENT B2, `(.L_x_809) ;  /* 0x0000029000027945 */ /* 0x000fe20003800200 */
[----:B------:R-:W-:-:S03]  /*62a0*/  PLOP3.LUT P0, PT, PT, PT, PT, 0x80, 0x8 ;  /* 0x000000000008781c */ /* 0x000fc60003f0f070 */
[----:B------:R-:W-:-:S13]  /*62b0*/  ISETP.GT.AND P1, PT, R4, 0xc, PT ;  /* 0x0000000c0400780c */ /* 0x000fda0003f24270 */
[----:B------:R-:W-:Y:S05]  /*62c0*/  @!P1 BRA `(.L_x_810) ;  /* 0x0000000000949947 */ /* 0x000fea0003800000 */
[----:B------:R-:W-:-:S13]  /*62d0*/  PLOP3.LUT P0, PT, PT, PT, PT, 0x8, 0x80 ;  /* 0x000000000080781c */ /* 0x000fda0003f0e170 */
.L_x_811:
[----:B01----:R-:W3:Y:S04]  /*62e0*/  LDL.128 R4, [R25+-0x10] ;  /* 0xfffff00019047983 */ /* 0x003ee80000100c00 */
[----:B--2---:R-:W2:Y:S04]  /*62f0*/  LDL.128 R8, [R25] ;  /* 0x0000000019087983 */ /* 0x004ea80000100c00 */
[----:B------:R-:W4:Y:S04]  /*6300*/  LDL.128 R12, [R25+0x10] ;  /* 0x00001000190c7983 */ /* 0x000f280000100c00 */
[----:B------:R-:W5:Y:S01]  /*6310*/  LDL.128 R16, [R25+0x20] ;  /* 0x0000200019107983 */ /* 0x000f620000100c00 */
[----:B------:R-:W-:-:S03]  /*6320*/  IMAD.WIDE R42, R24, 0x8, R40 ;  /* 0x00000008182a7825 */ /* 0x000fc600078e0228 */
[----:B------:R-:W5:Y:S04]  /*6330*/  LDL.128 R20, [R25+0x30] ;  /* 0x0000300019147983 */ /* 0x000f680000100c00 */
[----:B------:R-:W5:Y:S04]  /*6340*/  LDL.128 R28, [R25+0x40] ;  /* 0x00004000191c7983 */ /* 0x000f680000100c00 */
[----:B------:R-:W5:Y:S04]  /*6350*/  LDL.128 R32, [R25+0x50] ;  /* 0x0000500019207983 */ /* 0x000f680000100c00 */
[----:B------:R0:W5:Y:S01]  /*6360*/  LDL.128 R36, [R25+0x60] ;  /* 0x0000600019247983 */ /* 0x0001620000100c00 */
[----:B------:R-:W-:-:S05]  /*6370*/  IADD3 R45, PT, PT, R24, 0x4, RZ ;  /* 0x00000004182d7810 */ /* 0x000fca0007ffe0ff */
[----:B------:R-:W-:-:S04]  /*6380*/  IMAD.WIDE R44, R45, 0x8, R40 ;  /* 0x000000082d2c7825 */ /* 0x000fc800078e0228 */
[----:B------:R-:W-:-:S05]  /*6390*/  VIADD R26, R26, 0x10 ;  /* 0x000000101a1a7836 */ /* 0x000fca0000000000 */
[----:B------:R-:W-:Y:S01]  /*63a0*/  ISETP.GE.AND P1, PT, R26, -0xc, PT ;  /* 0xfffffff41a00780c */ /* 0x000fe20003f26270 */
[----:B0-----:R-:W-:Y:S01]  /*63b0*/  VIADD R25, R25, 0x80 ;  /* 0x0000008019197836 */ /* 0x001fe20000000000 */
[----:B---3--:R0:W-:Y:S04]  /*63c0*/  STG.E.64 desc[UR6][R42.64+-0x10], R4 ;  /* 0xfffff0042a007986 */ /* 0x0081e8000c101b06 */
[----:B------:R1:W-:Y:S01]  /*63d0*/  STG.E.64 desc[UR6][R42.64+-0x8], R6 ;  /* 0xfffff8062a007986 */ /* 0x0003e2000c101b06 */
[C---:B0-----:R-:W-:Y:S01]  /*63e0*/  VIADD R5, R24.reuse, 0x8 ;  /* 0x0000000818057836 */ /* 0x041fe20000000000 */
[----:B-1----:R-:W-:-:S03]  /*63f0*/  IADD3 R7, PT, PT, R24, 0xc, RZ ;  /* 0x0000000c18077810 */ /* 0x002fc60007ffe0ff */
[--C-:B------:R-:W-:Y:S01]  /*6400*/  IMAD.WIDE R4, R5, 0x8, R40.reuse ;  /* 0x0000000805047825 */ /* 0x100fe200078e0228 */
[----:B--2---:R0:W-:Y:S03]  /*6410*/  STG.E.64 desc[UR6][R42.64], R8 ;  /* 0x000000082a007986 */ /* 0x0041e6000c101b06 */
[----:B------:R-:W-:Y:S01]  /*6420*/  IMAD.WIDE R6, R7, 0x8, R40 ;  /* 0x0000000807067825 */ /* 0x000fe200078e0228 */
[----:B------:R0:W-:Y:S04]  /*6430*/  STG.E.64 desc[UR6][R42.64+0x8], R10 ;  /* 0x0000080a2a007986 */ /* 0x0001e8000c101b06 */
[----:B----4-:R0:W-:Y:S04]  /*6440*/  STG.E.64 desc[UR6][R44.64+-0x10], R12 ;  /* 0xfffff00c2c007986 */ /* 0x0101e8000c101b06 */
[----:B------:R0:W-:Y:S04]  /*6450*/  STG.E.64 desc[UR6][R44.64+-0x8], R14 ;  /* 0xfffff80e2c007986 */ /* 0x0001e8000c101b06 */
[----:B-----5:R0:W-:Y:S04]  /*6460*/  STG.E.64 desc[UR6][R44.64], R16 ;  /* 0x000000102c007986 */ /* 0x0201e8000c101b06 */
[----:B------:R0:W-:Y:S04]  /*6470*/  STG.E.64 desc[UR6][R44.64+0x8], R18 ;  /* 0x000008122c007986 */ /* 0x0001e8000c101b06 */
[----:B------:R0:W-:Y:S04]  /*6480*/  STG.E.64 desc[UR6][R4.64+-0x10], R20 ;  /* 0xfffff01404007986 */ /* 0x0001e8000c101b06 */
[----:B------:R0:W-:Y:S04]  /*6490*/  STG.E.64 desc[UR6][R4.64+-0x8], R22 ;  /* 0xfffff81604007986 */ /* 0x0001e8000c101b06 */
[----:B------:R0:W-:Y:S04]  /*64a0*/  STG.E.64 desc[UR6][R4.64], R28 ;  /* 0x0000001c04007986 */ /* 0x0001e8000c101b06 */
[----:B------:R0:W-:Y:S04]  /*64b0*/  STG.E.64 desc[UR6][R4.64+0x8], R30 ;  /* 0x0000081e04007986 */ /* 0x0001e8000c101b06 */
[----:B------:R0:W-:Y:S04]  /*64c0*/  STG.E.64 desc[UR6][R6.64+-0x10], R32 ;  /* 0xfffff02006007986 */ /* 0x0001e8000c101b06 */
[----:B------:R0:W-:Y:S04]  /*64d0*/  STG.E.64 desc[UR6][R6.64+-0x8], R34 ;  /* 0xfffff82206007986 */ /* 0x0001e8000c101b06 */
[----:B------:R0:W-:Y:S04]  /*64e0*/  STG.E.64 desc[UR6][R6.64], R36 ;  /* 0x0000002406007986 */ /* 0x0001e8000c101b06 */
[----:B------:R0:W-:Y:S01]  /*64f0*/  STG.E.64 desc[UR6][R6.64+0x8], R38 ;  /* 0x0000082606007986 */ /* 0x0001e2000c101b06 */
[----:B------:R-:W-:Y:S01]  /*6500*/  IADD3 R24, PT, PT, R24, 0x10, RZ ;  /* 0x0000001018187810 */ /* 0x000fe20007ffe0ff */
[----:B------:R-:W-:Y:S06]  /*6510*/  @!P1 BRA `(.L_x_811) ;  /* 0xfffffffc00709947 */ /* 0x000fec000383ffff */
.L_x_810:
[----:B------:R-:W-:Y:S05]  /*6520*/  BSYNC.RECONVERGENT B2 ;  /* 0x0000000000027941 */ /* 0x000fea0003800200 */
.L_x_809:
[----:B0-----:R-:W-:Y:S01]  /*6530*/  IADD3 R4, PT, PT, -R26, RZ, RZ ;  /* 0x000000ff1a047210 */ /* 0x001fe20007ffe1ff */
[----:B------:R-:W-:Y:S03]  /*6540*/  BSSY.RECONVERGENT B2, `(.L_x_812) ;  /* 0x0000016000027945 */ /* 0x000fe60003800200 */
[----:B------:R-:W-:-:S13]  /*6550*/  ISETP.GT.AND P1, PT, R4, 0x4, PT ;  /* 0x000000040400780c */ /* 0x000fda0003f24270 */
[----:B------:R-:W-:Y:S05]  /*6560*/  @!P1 BRA `(.L_x_813) ;  /* 0x00000000004c9947 */ /* 0x000fea0003800000 */
[----:B-1----:R-:W3:Y:S04]  /*6570*/  LDL.128 R4, [R25+-0x10] ;  /* 0xfffff00019047983 */ /* 0x002ee80000100c00 */
[----:B--2---:R-:W2:Y:S04]  /*6580*/  LDL.128 R8, [R25] ;  /* 0x0000000019087983 */ /* 0x004ea80000100c00 */
[----:B------:R-:W4:Y:S04]  /*6590*/  LDL.128 R12, [R25+0x10] ;  /* 0x00001000190c7983 */ /* 0x000f280000100c00 */
[----:B------:R0:W5:Y:S01]  /*65a0*/  LDL.128 R16, [R25+0x20] ;  /* 0x0000200019107983 */ /* 0x0001620000100c00 */
[C---:B------:R-:W-:Y:S01]  /*65b0*/  VIADD R23, R24.reuse, 0x4 ;  /* 0x0000000418177836 */ /* 0x040fe20000000000 */
[----:B------:R-:W-:Y:S01]  /*65c0*/  PLOP3.LUT P0, PT, PT, PT, PT, 0x8, 0x80 ;  /* 0x000000000080781c */ /* 0x000fe20003f0e170 */
[----:B------:R-:W-:Y:S01]  /*65d0*/  IMAD.WIDE R20, R24, 0x8, R40 ;  /* 0x0000000818147825 */ /* 0x000fe200078e0228 */
[----:B------:R-:W-:-:S03]  /*65e0*/  IADD3 R26, PT, PT, R26, 0x8, RZ ;  /* 0x000000081a1a7810 */ /* 0x000fc60007ffe0ff */
[----:B------:R-:W-:Y:S01]  /*65f0*/  IMAD.WIDE R22, R23, 0x8, R40 ;  /* 0x0000000817167825 */ /* 0x000fe200078e0228 */
[----:B0-----:R-:W-:-:S03]  /*6600*/  IADD3 R25, PT, PT, R25, 0x40, RZ ;  /* 0x0000004019197810 */ /* 0x001fc60007ffe0ff */
[----:B------:R-:W-:Y:S01]  /*6610*/  VIADD R24, R24, 0x8 ;  /* 0x0000000818187836 */ /* 0x000fe20000000000 */
[----:B---3--:R0:W-:Y:S04]  /*6620*/  STG.E.64 desc[UR6][R20.64+-0x10], R4 ;  /* 0xfffff00414007986 */ /* 0x0081e8000c101b06 */
[----:B------:R0:W-:Y:S04]  /*6630*/  STG.E.64 desc[UR6][R20.64+-0x8], R6 ;  /* 0xfffff80614007986 */ /* 0x0001e8000c101b06 */
[----:B--2---:R0:W-:Y:S04]  /*6640*/  STG.E.64 desc[UR6][R20.64], R8 ;  /* 0x0000000814007986 */ /* 0x0041e8000c101b06 */
[----:B------:R0:W-:Y:S04]  /*6650*/  STG.E.64 desc[UR6][R20.64+0x8], R10 ;  /* 0x0000080a14007986 */ /* 0x0001e8000c101b06 */
[----:B----4-:R0:W-:Y:S04]  /*6660*/  STG.E.64 desc[UR6][R22.64+-0x10], R12 ;  /* 0xfffff00c16007986 */ /* 0x0101e8000c101b06 */
[----:B------:R0:W-:Y:S04]  /*6670*/  STG.E.64 desc[UR6][R22.64+-0x8], R14 ;  /* 0xfffff80e16007986 */ /* 0x0001e8000c101b06 */
[----:B-----5:R0:W-:Y:S04]  /*6680*/  STG.E.64 desc[UR6][R22.64], R16 ;  /* 0x0000001016007986 */ /* 0x0201e8000c101b06 */
[----:B------:R0:W-:Y:S02]  /*6690*/  STG.E.64 desc[UR6][R22.64+0x8], R18 ;  /* 0x0000081216007986 */ /* 0x0001e4000c101b06 */
.L_x_813:
[----:B------:R-:W-:Y:S05]  /*66a0*/  BSYNC.RECONVERGENT B2 ;  /* 0x0000000000027941 */ /* 0x000fea0003800200 */
.L_x_812:
[----:B------:R-:W-:-:S13]  /*66b0*/  ISETP.NE.OR P0, PT, R26, RZ, P0 ;  /* 0x000000ff1a00720c */ /* 0x000fda0000705670 */
[----:B------:R-:W-:Y:S05]  /*66c0*/  @!P0 BREAK.RELIABLE B1 ;  /* 0x0000000000018942 */ /* 0x000fea0003800100 */
[----:B------:R-:W-:Y:S05]  /*66d0*/  @!P0 BRA `(.L_x_806) ;  /* 0x0000000000348947 */ /* 0x000fea0003800000 */
.L_x_808:
[----:B------:R-:W-:Y:S05]  /*66e0*/  BSYNC.RELIABLE B1 ;  /* 0x0000000000017941 */ /* 0x000fea0003800100 */
.L_x_807:
[----:B0-2-4-:R-:W2:Y:S04]  /*66f0*/  LDL.128 R8, [R25+-0x10] ;  /* 0xfffff00019087983 */ /* 0x015ea80000100c00 */
[----:B-1----:R0:W3:Y:S01]  /*6700*/  LDL.128 R4, [R25] ;  /* 0x0000000019047983 */ /* 0x0020e20000100c00 */
[C---:B------:R-:W-:Y:S01]  /*6710*/  IMAD.WIDE R12, R24.reuse, 0x8, R40 ;  /* 0x00000008180c7825 */ /* 0x040fe200078e0228 */
[----:B------:R-:W-:-:S03]  /*6720*/  IADD3 R24, PT, PT, R24, 0x4, RZ ;  /* 0x0000000418187810 */ /* 0x000fc60007ffe0ff */
[----:B------:R-:W-:Y:S02]  /*6730*/  VIADD R26, R26, 0x4 ;  /* 0x000000041a1a7836 */ /* 0x000fe40000000000 */
[----:B0-----:R-:W-:-:S03]  /*6740*/  VIADD R25, R25, 0x20 ;  /* 0x0000002019197836 */ /* 0x001fc60000000000 */
[----:B------:R-:W-:Y:S01]  /*6750*/  ISETP.NE.AND P0, PT, R26, RZ, PT ;  /* 0x000000ff1a00720c */ /* 0x000fe20003f05270 */
[----:B--2---:R4:W-:Y:S04]  /*6760*/  STG.E.64 desc[UR6][R12.64+-0x10], R8 ;  /* 0xfffff0080c007986 */ /* 0x0049e8000c101b06 */
[----:B------:R4:W-:Y:S04]  /*6770*/  STG.E.64 desc[UR6][R12.64+-0x8], R10 ;  /* 0xfffff80a0c007986 */ /* 0x0009e8000c101b06 */
[----:B---3--:R4:W-:Y:S04]  /*6780*/  STG.E.64 desc[UR6][R12.64], R4 ;  /* 0x000000040c007986 */ /* 0x0089e8000c101b06 */
[----:B------:R4:W-:Y:S01]  /*6790*/  STG.E.64 desc[UR6][R12.64+0x8], R6 ;  /* 0x000008060c007986 */ /* 0x0009e2000c101b06 */
[----:B------:R-:W-:Y:S05]  /*67a0*/  @P0 BRA `(.L_x_807) ;  /* 0xfffffffc00d00947 */ /* 0x000fea000383ffff */
.L_x_806:
[----:B------:R-:W-:Y:S05]  /*67b0*/  BSYNC.RECONVERGENT B0 ;  /* 0x0000000000007941 */ /* 0x000fea0003800200 */
.L_x_805:
[----:B------:R-:W-:Y:S05]  /*67c0*/  WARPSYNC.ALL ;  /* 0x0000000000007948 */ /* 0x000fea0003800000 */
[----:B------:R-:W-:-:S13]  /*67d0*/  ISETP.NE.AND P0, PT, R0, RZ, PT ;  /* 0x000000ff0000720c */ /* 0x000fda0003f05270 */
[----:B------:R-:W-:Y:S05]  /*67e0*/  @!P0 EXIT ;  /* 0x000000000000894d */ /* 0x000fea0003800000 */
[----:B01--4-:R-:W0:Y:S01]  /*67f0*/  LDC.64 R6, c[0x0][0x3e0] ;  /* 0x0000f800ff067b82 */ /* 0x013e220000000a00 */
[----:B------:R-:W-:Y:S01]  /*6800*/  IADD3 R27, PT, PT, R27, R2, RZ ;  /* 0x000000021b1b7210 */ /* 0x000fe20007ffe0ff */
[----:B------:R-:W-:Y:S02]  /*6810*/  IMAD R8, R2, 0x8, R3 ;  /* 0x0000000802087824 */ /* 0x000fe400078e0203 */
[----:B------:R-:W-:-:S07]  /*6820*/  IMAD.MOV R0, RZ, RZ, -R0 ;  /* 0x000000ffff007224 */ /* 0x000fce00078e0a00 */
.L_x_814:
[----:B-1----:R1:W3:Y:S01]  /*6830*/  LDL.64 R4, [R8] ;  /* 0x0000000008047983 */ /* 0x0022e20000100a00 */
[----:B0-----:R-:W-:Y:S01]  /*6840*/  IMAD.WIDE R2, R27, 0x8, R6 ;  /* 0x000000081b027825 */ /* 0x001fe200078e0206 */
[----:B------:R-:W-:-:S03]  /*6850*/  IADD3 R0, PT, PT, R0, 0x1, RZ ;  /* 0x0000000100007810 */ /* 0x000fc60007ffe0ff */
[----:B------:R-:W-:Y:S01]  /*6860*/  VIADD R27, R27, 0x1 ;  /* 0x000000011b1b7836 */ /* 0x000fe20000000000 */
[----:B------:R-:W-:Y:S02]  /*6870*/  ISETP.NE.AND P0, PT, R0, RZ, PT ;  /* 0x000000ff0000720c */ /* 0x000fe40003f05270 */
[----:B-1----:R-:W-:Y:S01]  /*6880*/  IADD3 R8, PT, PT, R8, 0x8, RZ ;  /* 0x0000000808087810 */ /* 0x002fe20007ffe0ff */
[----:B---3--:R1:W-:Y:S10]  /*6890*/  STG.E.64 desc[UR6][R2.64], R4 ;  /* 0x0000000402007986 */ /* 0x0083f4000c101b06 */
[----:B------:R-:W-:Y:S05]  /*68a0*/  @P0 BRA `(.L_x_814) ;  /* 0xfffffffc00e00947 */ /* 0x000fea000383ffff */
[----:B------:R-:W-:Y:S05]  /*68b0*/  EXIT ;  /* 0x000000000000794d */ /* 0x000fea0003800000 */
        .weak           $__internal_0_$__cuda_sm20_div_rn_f64_full
        .type           $__internal_0_$__cuda_sm20_div_rn_f64_full,@function
        .size           $__internal_0_$__cuda_sm20_div_rn_f64_full,($__internal_1_$__cuda_sm20_dsqrt_rn_f64_mediumpath_v1 - $__internal_0_$__cuda_sm20_div_rn_f64_full)
$__internal_0_$__cuda_sm20_div_rn_f64_full:
[C---:B------:R-:W-:Y:S01]  /*68c0*/  FSETP.GEU.AND P0, PT, |R13|.reuse, 1.469367938527859385e-39, PT ;  /* 0x001000000d00780b */ /* 0x040fe20003f0e200 */
[----:B------:R-:W-:Y:S01]  /*68d0*/  IMAD.MOV.U32 R37, RZ, RZ, 0x1ca00000 ;  /* 0x1ca00000ff257424 */ /* 0x000fe200078e00ff */
[----:B------:R-:W-:Y:S01]  /*68e0*/  LOP3.LUT R10, R13, 0x800fffff, RZ, 0xc0, !PT ;  /* 0x800fffff0d0a7812 */ /* 0x000fe200078ec0ff */
[----:B------:R-:W-:Y:S01]  /*68f0*/  BSSY.RECONVERGENT B3, `(.L_x_815) ;  /* 0x0000054000037945 */ /* 0x000fe20003800200 */
[C---:B------:R-:W-:Y:S02]  /*6900*/  FSETP.GEU.AND P3, PT, |R15|.reuse, 1.469367938527859385e-39, PT ;  /* 0x001000000f00780b */ /* 0x040fe40003f6e200 */
[----:B------:R-:W-:Y:S01]  /*6910*/  LOP3.LUT R11, R10, 0x3ff00000, RZ, 0xfc, !PT ;  /* 0x3ff000000a0b7812 */ /* 0x000fe200078efcff */
[----:B------:R-:W-:Y:S01]  /*6920*/  IMAD.MOV.U32 R10, RZ, RZ, R12 ;  /* 0x000000ffff0a7224 */ /* 0x000fe200078e000c */
[----:B------:R-:W-:Y:S02]  /*6930*/  MOV R30, 0x1 ;  /* 0x00000001001e7802 */ /* 0x000fe40000000f00 */
[----:B------:R-:W-:-:S02]  /*6940*/  LOP3.LUT R35, R15, 0x7ff00000, RZ, 0xc0, !PT ;  /* 0x7ff000000f237812 */ /* 0x000fc400078ec0ff */
[----:B------:R-:W-:Y:S01]  /*6950*/  LOP3.LUT R39, R13, 0x7ff00000, RZ, 0xc0, !PT ;  /* 0x7ff000000d277812 */ /* 0x000fe200078ec0ff */
[----:B------:R-:W-:Y:S01]  /*6960*/  @!P0 DMUL R10, R12, 8.98846567431157953865e+307 ;  /* 0x7fe000000c0a8828 */ /* 0x000fe20000000000 */
[----:B------:R-:W-:Y:S02]  /*6970*/  MOV R38, R35 ;  /* 0x0000002300267202 */ /* 0x000fe40000000f00 */
[----:B------:R-:W-:Y:S02]  /*6980*/  ISETP.GE.U32.AND P2, PT, R35, R39, PT ;  /* 0x000000272300720c */ /* 0x000fe40003f46070 */
[----:B------:R-:W-:Y:S01]  /*6990*/  @!P3 LOP3.LUT R16, R13, 0x7ff00000, RZ, 0xc0, !PT ;  /* 0x7ff000000d10b812 */ /* 0x000fe200078ec0ff */
[----:B------:R-:W0:Y:S01]  /*69a0*/  MUFU.RCP64H R31, R11 ;  /* 0x0000000b001f7308 */ /* 0x000e220000001800 */
[----:B------:R-:W-:Y:S02]  /*69b0*/  SEL R17, R37, 0x63400000, !P2 ;  /* 0x6340000025117807 */ /* 0x000fe40005000000 */
[----:B------:R-:W-:-:S02]  /*69c0*/  @!P3 ISETP.GE.U32.AND P4, PT, R35, R16, PT ;  /* 0x000000102300b20c */ /* 0x000fc40003f86070 */
[--C-:B------:R-:W-:Y:S02]  /*69d0*/  LOP3.LUT R17, R17, 0x800fffff, R15.reuse, 0xf8, !PT ;  /* 0x800fffff11117812 */ /* 0x100fe400078ef80f */
[----:B------:R-:W-:Y:S02]  /*69e0*/  @!P3 SEL R29, R37, 0x63400000, !P4 ;  /* 0x63400000251db807 */ /* 0x000fe40006000000 */
[----:B------:R-:W-:Y:S02]  /*69f0*/  @!P0 LOP3.LUT R39, R11, 0x7ff00000, RZ, 0xc0, !PT ;  /* 0x7ff000000b278812 */ /* 0x000fe400078ec0ff */
[----:B------:R-:W-:Y:S02]  /*6a00*/  @!P3 LOP3.LUT R16, R29, 0x80000000, R15, 0xf8, !PT ;  /* 0x800000001d10b812 */ /* 0x000fe400078ef80f */
[----:B------:R-:W-:Y:S01]  /*6a10*/  IADD3 R41, PT, PT, R39, -0x1, RZ ;  /* 0xffffffff27297810 */ /* 0x000fe20007ffe0ff */
[----:B0-----:R-:W-:-:S08]  /*6a20*/  DFMA R18, R30, -R10, 1 ;  /* 0x3ff000001e12742b */ /* 0x001fd0000000080a */
[----:B------:R-:W-:-:S08]  /*6a30*/  DFMA R18, R18, R18, R18 ;  /* 0x000000121212722b */ /* 0x000fd00000000012 */
[----:B------:R-:W-:Y:S01]  /*6a40*/  DFMA R18, R30, R18, R30 ;  /* 0x000000121e12722b */ /* 0x000fe2000000001e */
[----:B------:R-:W-:Y:S01]  /*6a50*/  @!P3 LOP3.LUT R31, R16, 0x100000, RZ, 0xfc, !PT ;  /* 0x00100000101fb812 */ /* 0x000fe200078efcff */
[----:B------:R-:W-:Y:S01]  /*6a60*/  @!P3 IMAD.MOV.U32 R30, RZ, RZ, RZ ;  /* 0x000000ffff1eb224 */ /* 0x000fe200078e00ff */
[----:B------:R-:W-:-:S05]  /*6a70*/  MOV R16, R14 ;  /* 0x0000000e00107202 */ /* 0x000fca0000000f00 */
[----:B------:R-:W-:Y:S02]  /*6a80*/  DFMA R28, R18, -R10, 1 ;  /* 0x3ff00000121c742b */ /* 0x000fe4000000080a */
[----:B------:R-:W-:-:S06]  /*6a90*/  @!P3 DFMA R16, R16, 2, -R30 ;  /* 0x400000001010b82b */ /* 0x000fcc000000081e */
[----:B------:R-:W-:-:S04]  /*6aa0*/  DFMA R18, R18, R28, R18 ;  /* 0x0000001c1212722b */ /* 0x000fc80000000012 */
[----:B------:R-:W-:-:S04]  /*6ab0*/  @!P3 LOP3.LUT R38, R17, 0x7ff00000, RZ, 0xc0, !PT ;  /* 0x7ff000001126b812 */ /* 0x000fc800078ec0ff */
[----:B------:R-:W-:Y:S01]  /*6ac0*/  DMUL R28, R18, R16 ;  /* 0x00000010121c7228 */ /* 0x000fe20000000000 */
[----:B------:R-:W-:-:S05]  /*6ad0*/  VIADD R30, R38, 0xffffffff ;  /* 0xffffffff261e7836 */ /* 0x000fca0000000000 */
[----:B------:R-:W-:Y:S02]  /*6ae0*/  ISETP.GT.U32.AND P0, PT, R30, 0x7feffffe, PT ;  /* 0x7feffffe1e00780c */ /* 0x000fe40003f04070 */
[----:B------:R-:W-:Y:S02]  /*6af0*/  DFMA R30, R28, -R10, R16 ;  /* 0x8000000a1c1e722b */ /* 0x000fe40000000010 */
[----:B------:R-:W-:-:S06]  /*6b00*/  ISETP.GT.U32.OR P0, PT, R41, 0x7feffffe, P0 ;  /* 0x7feffffe2900780c */ /* 0x000fcc0000704470 */
[----:B------:R-:W-:-:S07]  /*6b10*/  DFMA R30, R18, R30, R28 ;  /* 0x0000001e121e722b */ /* 0x000fce000000001c */
[----:B------:R-:W-:Y:S05]  /*6b20*/  @P0 BRA `(.L_x_816) ;  /* 0x00000000006c0947 */ /* 0x000fea0003800000 */
[----:B------:R-:W-:Y:S01]  /*6b30*/  LOP3.LUT R14, R13, 0x7ff00000, RZ, 0xc0, !PT ;  /* 0x7ff000000d0e7812 */ /* 0x000fe200078ec0ff */
[----:B------:R-:W-:-:S03]  /*6b40*/  IMAD.MOV.U32 R28, RZ, RZ, RZ ;  /* 0x000000ffff1c7224 */ /* 0x000fc600078e00ff */
[CC--:B------:R-:W-:Y:S02]  /*6b50*/  VIADDMNMX R15, R35.reuse, -R14.reuse, 0xb9600000, !PT ;  /* 0xb9600000230f7446 */ /* 0x0c0fe4000780090e */
[----:B------:R-:W-:Y:S02]  /*6b60*/  ISETP.GE.U32.AND P0, PT, R35, R14, PT ;  /* 0x0000000e2300720c */ /* 0x000fe40003f06070 */
[----:B------:R-:W-:Y:S02]  /*6b70*/  VIMNMX R15, PT, PT, R15, 0x46a00000, PT ;  /* 0x46a000000f0f7848 */ /* 0x000fe40003fe0100 */
[----:B------:R-:W-:-:S05]  /*6b80*/  SEL R14, R37, 0x63400000, !P0 ;  /* 0x63400000250e7807 */ /* 0x000fca0004000000 */
[----:B------:R-:W-:-:S05]  /*6b90*/  IMAD.IADD R14, R15, 0x1, -R14 ;  /* 0x000000010f0e7824 */ /* 0x000fca00078e0a0e */
[----:B------:R-:W-:-:S06]  /*6ba0*/  IADD3 R29, PT, PT, R14, 0x7fe00000, RZ ;  /* 0x7fe000000e1d7810 */ /* 0x000fcc0007ffe0ff */
[----:B------:R-:W-:-:S10]  /*6bb0*/  DMUL R18, R30, R28 ;  /* 0x0000001c1e127228 */ /* 0x000fd40000000000 */
[----:B------:R-:W-:-:S13]  /*6bc0*/  FSETP.GTU.AND P0, PT, |R19|, 1.469367938527859385e-39, PT ;  /* 0x001000001300780b */ /* 0x000fda0003f0c200 */
[----:B------:R-:W-:Y:S05]  /*6bd0*/  @P0 BRA `(.L_x_817) ;  /* 0x0000000000940947 */ /* 0x000fea0003800000 */
[----:B------:R-:W-:Y:S01]  /*6be0*/  DFMA R10, R30, -R10, R16 ;  /* 0x8000000a1e0a722b */ /* 0x000fe20000000010 */
[----:B------:R-:W-:-:S09]  /*6bf0*/  MOV R28, RZ ;  /* 0x000000ff001c7202 */ /* 0x000fd20000000f00 */
[C---:B------:R-:W-:Y:S02]  /*6c00*/  FSETP.NEU.AND P0, PT, R11.reuse, RZ, PT ;  /* 0x000000ff0b00720b */ /* 0x040fe40003f0d000 */
[----:B------:R-:W-:-:S04]  /*6c10*/  LOP3.LUT R13, R11, 0x80000000, R13, 0x48, !PT ;  /* 0x800000000b0d7812 */ /* 0x000fc800078e480d */
[----:B------:R-:W-:-:S07]  /*6c20*/  LOP3.LUT R29, R13, R29, RZ, 0xfc, !PT ;  /* 0x0000001d0d1d7212 */ /* 0x000fce00078efcff */
[----:B------:R-:W-:Y:S05]  /*6c30*/  @!P0 BRA `(.L_x_817) ;  /* 0x00000000007c8947 */ /* 0x000fea0003800000 */
[----:B------:R-:W-:Y:S01]  /*6c40*/  IMAD.MOV R11, RZ, RZ, -R14 ;  /* 0x000000ffff0b7224 */ /* 0x000fe200078e0a0e */
[----:B------:R-:W-:Y:S01]  /*6c50*/  MOV R10, RZ ;  /* 0x000000ff000a7202 */ /* 0x000fe20000000f00 */
[----:B------:R-:W-:-:S05]  /*6c60*/  DMUL.RP R28, R30, R28 ;  /* 0x0000001c1e1c7228 */ /* 0x000fca0000008000 */
[----:B------:R-:W-:-:S05]  /*6c70*/  DFMA R10, R18, -R10, R30 ;  /* 0x8000000a120a722b */ /* 0x000fca000000001e */
[----:B------:R-:W-:Y:S02]  /*6c80*/  LOP3.LUT R13, R29, R13, RZ, 0x3c, !PT ;  /* 0x0000000d1d0d7212 */ /* 0x000fe400078e3cff */
[----:B------:R-:W-:-:S04]  /*6c90*/  IADD3 R10, PT, PT, -R14, -0x43300000, RZ ;  /* 0xbcd000000e0a7810 */ /* 0x000fc80007ffe1ff */
[----:B------:R-:W-:-:S04]  /*6ca0*/  FSETP.NEU.AND P0, PT, |R11|, R10, PT ;  /* 0x0000000a0b00720b */ /* 0x000fc80003f0d200 */
[----:B------:R-:W-:Y:S02]  /*6cb0*/  FSEL R18, R28, R18, !P0 ;  /* 0x000000121c127208 */ /* 0x000fe40004000000 */
[----:B------:R-:W-:Y:S01]  /*6cc0*/  FSEL R19, R13, R19, !P0 ;  /* 0x000000130d137208 */ /* 0x000fe20004000000 */
[----:B------:R-:W-:Y:S06]  /*6cd0*/  BRA `(.L_x_817) ;  /* 0x0000000000547947 */ /* 0x000fec0003800000 */
.L_x_816:
[----:B------:R-:W-:-:S14]  /*6ce0*/  DSETP.NAN.AND P0, PT, R14, R14, PT ;  /* 0x0000000e0e00722a */ /* 0x000fdc0003f08000 */
[----:B------:R-:W-:Y:S05]  /*6cf0*/  @P0 BRA `(.L_x_818) ;  /* 0x0000000000440947 */ /* 0x000fea0003800000 */
[----:B------:R-:W-:-:S14]  /*6d00*/  DSETP.NAN.AND P0, PT, R12, R12, PT ;  /* 0x0000000c0c00722a */ /* 0x000fdc0003f08000 */
[----:B------:R-:W-:Y:S05]  /*6d10*/  @P0 BRA `(.L_x_819) ;  /* 0x0000000000300947 */ /* 0x000fea0003800000 */
[----:B------:R-:W-:Y:S01]  /*6d20*/  ISETP.NE.AND P0, PT, R38, R39, PT ;  /* 0x000000272600720c */ /* 0x000fe20003f05270 */
[----:B------:R-:W-:Y:S01]  /*6d30*/  IMAD.MOV.U32 R18, RZ, RZ, 0x0 ;  /* 0x00000000ff127424 */ /* 0x000fe200078e00ff */
[----:B------:R-:W-:-:S11]  /*6d40*/  MOV R19, 0xfff80000 ;  /* 0xfff8000000137802 */ /* 0x000fd60000000f00 */
[----:B------:R-:W-:Y:S05]  /*6d50*/  @!P0 BRA `(.L_x_817) ;  /* 0x0000000000348947 */ /* 0x000fea0003800000 */
[----:B------:R-:W-:Y:S02]  /*6d60*/  ISETP.NE.AND P0, PT, R38, 0x7ff00000, PT ;  /* 0x7ff000002600780c */ /* 0x000fe40003f05270 */
[----:B------:R-:W-:Y:S02]  /*6d70*/  LOP3.LUT R19, R15, 0x80000000, R13, 0x48, !PT ;  /* 0x800000000f137812 */ /* 0x000fe400078e480d */
[----:B------:R-:W-:-:S13]  /*6d80*/  ISETP.EQ.OR P0, PT, R39, RZ, !P0 ;  /* 0x000000ff2700720c */ /* 0x000fda0004702670 */
[----:B------:R-:W-:Y:S01]  /*6d90*/  @P0 LOP3.LUT R10, R19, 0x7ff00000, RZ, 0xfc, !PT ;  /* 0x7ff00000130a0812 */ /* 0x000fe200078efcff */
[----:B------:R-:W-:Y:S01]  /*6da0*/  @!P0 IMAD.MOV.U32 R18, RZ, RZ, RZ ;  /* 0x000000ffff128224 */ /* 0x000fe200078e00ff */
[----:B------:R-:W-:-:S03]  /*6db0*/  @P0 MOV R18, RZ ;  /* 0x000000ff00120202 */ /* 0x000fc60000000f00 */
[----:B------:R-:W-:Y:S01]  /*6dc0*/  @P0 IMAD.MOV.U32 R19, RZ, RZ, R10 ;  /* 0x000000ffff130224 */ /* 0x000fe200078e000a */
[----:B------:R-:W-:Y:S06]  /*6dd0*/  BRA `(.L_x_817) ;  /* 0x0000000000147947 */ /* 0x000fec0003800000 */
.L_x_819:
[----:B------:R-:W-:Y:S02]  /*6de0*/  LOP3.LUT R19, R13, 0x80000, RZ, 0xfc, !PT ;  /* 0x000800000d137812 */ /* 0x000fe400078efcff */
[----:B------:R-:W-:Y:S01]  /*6df0*/  MOV R18, R12 ;  /* 0x0000000c00127202 */ /* 0x000fe20000000f00 */
[----:B------:R-:W-:Y:S06]  /*6e00*/  BRA `(.L_x_817) ;  /* 0x0000000000087947 */ /* 0x000fec0003800000 */
.L_x_818:
[----:B------:R-:W-:Y:S01]  /*6e10*/  LOP3.LUT R19, R15, 0x80000, RZ, 0xfc, !PT ;  /* 0x000800000f137812 */ /* 0x000fe200078efcff */
[----:B------:R-:W-:-:S07]  /*6e20*/  IMAD.MOV.U32 R18, RZ, RZ, R14 ;  /* 0x000000ffff127224 */ /* 0x000fce00078e000e */
.L_x_817:
[----:B------:R-:W-:Y:S05]  /*6e30*/  BSYNC.RECONVERGENT B3 ;  /* 0x0000000000037941 */ /* 0x000fea0003800200 */
.L_x_815:
[----:B------:R-:W-:Y:S01]  /*6e40*/  HFMA2 R37, -RZ, RZ, 0, 0 ;  /* 0x00000000ff257431 */ /* 0x000fe200000001ff */
[----:B------:R-:W-:Y:S01]  /*6e50*/  MOV R10, R18 ;  /* 0x00000012000a7202 */ /* 0x000fe20000000f00 */
[----:B------:R-:W-:Y:S02]  /*6e60*/  IMAD.MOV.U32 R11, RZ, RZ, R19 ;  /* 0x000000ffff0b7224 */ /* 0x000fe400078e0013 */
[----:B------:R-:W-:Y:S05]  /*6e70*/  RET.REL.NODEC R36 `(_Z25generateSubmatrixAndSolvePiS_PdS_S_iS_S_iS_S_S0_S0_) ;  /* 0xffffff9024607950 */ /* 0x000fea0003c3ffff */
        .weak           $__internal_1_$__cuda_sm20_dsqrt_rn_f64_mediumpath_v1
        .type           $__internal_1_$__cuda_sm20_dsqrt_rn_f64_mediumpath_v1,@function
        .size           $__internal_1_$__cuda_sm20_dsqrt_rn_f64_mediumpath_v1,(.L_x_868 - $__internal_1_$__cuda_sm20_dsqrt_rn_f64_mediumpath_v1)
$__internal_1_$__cuda_sm20_dsqrt_rn_f64_mediumpath_v1:
[----:B------:R-:W-:Y:S01]  /*6e80*/  ISETP.GE.U32.AND P1, PT, R28, -0x3400000, PT ;  /* 0xfcc000001c00780c */ /* 0x000fe20003f26070 */
[----:B------:R-:W-:Y:S01]  /*6e90*/  BSSY.RECONVERGENT B3, `(.L_x_820) ;  /* 0x0000024000037945 */ /* 0x000fe20003800200 */
[----:B------:R-:W-:-:S11]  /*6ea0*/  IMAD.MOV.U32 R11, RZ, RZ, R19 ;  /* 0x000000ffff0b7224 */ /* 0x000fd600078e0013 */
[----:B------:R-:W-:Y:S05]  /*6eb0*/  @!P1 BRA `(.L_x_821) ;  /* 0x0000000000209947 */ /* 0x000fea0003800000 */
[----:B------:R-:W-:-:S10]  /*6ec0*/  DFMA.RM R10, R12, R10, R16 ;  /* 0x0000000a0c0a722b */ /* 0x000fd40000004010 */
[----:B------:R-:W-:-:S04]  /*6ed0*/  IADD3 R12, P1, PT, R10, 0x1, RZ ;  /* 0x000000010a0c7810 */ /* 0x000fc80007f3e0ff */
[----:B------:R-:W-:-:S06]  /*6ee0*/  IADD3.X R13, PT, PT, RZ, R11, RZ, P1, !PT ;  /* 0x0000000bff0d7210 */ /* 0x000fcc0000ffe4ff */
[----:B------:R-:W-:-:S08]  /*6ef0*/  DFMA.RP R8, -R10, R12, R8 ;  /* 0x0000000c0a08722b */ /* 0x000fd00000008108 */
[----:B------:R-:W-:-:S06]  /*6f00*/  DSETP.GT.AND P1, PT, R8, RZ, PT ;  /* 0x000000ff0800722a */ /* 0x000fcc0003f24000 */
[----:B------:R-:W-:Y:S02]  /*6f10*/  FSEL R10, R12, R10, P1 ;  /* 0x0000000a0c0a7208 */ /* 0x000fe40000800000 */
[----:B------:R-:W-:Y:S01]  /*6f20*/  FSEL R11, R13, R11, P1 ;  /* 0x0000000b0d0b7208 */ /* 0x000fe20000800000 */
[----:B------:R-:W-:Y:S06]  /*6f30*/  BRA `(.L_x_822) ;  /* 0x0000000000647947 */ /* 0x000fec0003800000 */
.L_x_821:
[----:B------:R-:W-:-:S14]  /*6f40*/  DSETP.NE.AND P1, PT, R8, RZ, PT ;  /* 0x000000ff0800722a */ /* 0x000fdc0003f25000 */
[----:B------:R-:W-:Y:S05]  /*6f50*/  @!P1 BRA `(.L_x_823) ;  /* 0x0000000000589947 */ /* 0x000fea0003800000 */
[----:B------:R-:W-:-:S13]  /*6f60*/  ISETP.GE.AND P1, PT, R9, RZ, PT ;  /* 0x000000ff0900720c */ /* 0x000fda0003f26270 */
[----:B------:R-:W-:Y:S01]  /*6f70*/  @!P1 IMAD.MOV.U32 R10, RZ, RZ, 0x0 ;  /* 0x00000000ff0a9424 */ /* 0x000fe200078e00ff */
[----:B------:R-:W-:Y:S01]  /*6f80*/  @!P1 MOV R11, 0xfff80000 ;  /* 0xfff80000000b9802 */ /* 0x000fe20000000f00 */
[----:B------:R-:W-:Y:S06]  /*6f90*/  @!P1 BRA `(.L_x_822) ;  /* 0x00000000004c9947 */ /* 0x000fec0003800000 */
[----:B------:R-:W-:-:S13]  /*6fa0*/  ISETP.GT.AND P1, PT, R9, 0x7fefffff, PT ;  /* 0x7fefffff0900780c */ /* 0x000fda0003f24270 */
[----:B------:R-:W-:Y:S05]  /*6fb0*/  @P1 BRA `(.L_x_823) ;  /* 0x0000000000401947 */ /* 0x000fea0003800000 */
[----:B------:R-:W-:Y:S01]  /*6fc0*/  DMUL R8, R8, 8.11296384146066816958e+31 ;  /* 0x4690000008087828 */ /* 0x000fe20000000000 */
[----:B------:R-:W-:Y:S01]  /*6fd0*/  IMAD.MOV.U32 R10, RZ, RZ, RZ ;  /* 0x000000ffff0a7224 */ /* 0x000fe200078e00ff */
[----:B------:R-:W-:Y:S01]  /*6fe0*/  MOV R12, 0x0 ;  /* 0x00000000000c7802 */ /* 0x000fe20000000f00 */
[----:B------:R-:W-:-:S03]  /*6ff0*/  IMAD.MOV.U32 R13, RZ, RZ, 0x3fd80000 ;  /* 0x3fd80000ff0d7424 */ /* 0x000fc600078e00ff */
[----:B------:R-:W0:Y:S02]  /*7000*/  MUFU.RSQ64H R11, R9 ;  /* 0x00000009000b7308 */ /* 0x000e240000001c00 */
[----:B0-----:R-:W-:-:S08]  /*7010*/  DMUL R16, R10, R10 ;  /* 0x0000000a0a107228 */ /* 0x001fd00000000000 */
[----:B------:R-:W-:-:S08]  /*7020*/  DFMA R16, R8, -R16, 1 ;  /* 0x3ff000000810742b */ /* 0x000fd00000000810 */
[----:B------:R-:W-:Y:S02]  /*7030*/  DFMA R12, R16, R12, 0.5 ;  /* 0x3fe00000100c742b */ /* 0x000fe4000000000c */
[----:B------:R-:W-:-:S08]  /*7040*/  DMUL R16, R10, R16 ;  /* 0x000000100a107228 */ /* 0x000fd00000000000 */
[----:B------:R-:W-:-:S08]  /*7050*/  DFMA R12, R12, R16, R10 ;  /* 0x000000100c0c722b */ /* 0x000fd0000000000a */
[----:B------:R-:W-:Y:S02]  /*7060*/  DMUL R10, R8, R12 ;  /* 0x0000000c080a7228 */ /* 0x000fe40000000000 */
[----:B------:R-:W-:-:S06]  /*7070*/  IADD3 R13, PT, PT, R13, -0x100000, RZ ;  /* 0xfff000000d0d7810 */ /* 0x000fcc0007ffe0ff */
[----:B------:R-:W-:-:S08]  /*7080*/  DFMA R16, R10, -R10, R8 ;  /* 0x8000000a0a10722b */ /* 0x000fd00000000008 */
[----:B------:R-:W-:-:S10]  /*7090*/  DFMA R10, R12, R16, R10 ;  /* 0x000000100c0a722b */ /* 0x000fd4000000000a */
[----:B------:R-:W-:Y:S01]  /*70a0*/  VIADD R11, R11, 0xfcb00000 ;  /* 0xfcb000000b0b7836 */ /* 0x000fe20000000000 */
[----:B------:R-:W-:Y:S06]  /*70b0*/  BRA `(.L_x_822) ;  /* 0x0000000000047947 */ /* 0x000fec0003800000 */
.L_x_823:
[----:B------:R-:W-:-:S11]  /*70c0*/  DADD R10, R8, R8 ;  /* 0x00000000080a7229 */ /* 0x000fd60000000008 */
.L_x_822:
[----:B------:R-:W-:Y:S05]  /*70d0*/  BSYNC.RECONVERGENT B3 ;  /* 0x0000000000037941 */ /* 0x000fea0003800200 */
.L_x_820:
[----:B------:R-:W-:Y:S01]  /*70e0*/  HFMA2 R15, -RZ, RZ, 0, 0 ;  /* 0x00000000ff0f7431 */ /* 0x000fe200000001ff */
[----:B------:R-:W-:Y:S01]  /*70f0*/  MOV R8, R10 ;  /* 0x0000000a00087202 */ /* 0x000fe20000000f00 */
[----:B------:R-:W-:Y:S02]  /*7100*/  IMAD.MOV.U32 R9, RZ, RZ, R11 ;  /* 0x000000ffff097224 */ /* 0x000fe400078e000b */
[----:B------:R-:W-:Y:S05]  /*7110*/  RET.REL.NODEC R14 `(_Z25generateSubmatrixAndSolvePiS_PdS_S_iS_S_iS_S_S0_S0_) ;  /* 0xffffff8c0eb87950 */ /* 0x000fea0003c3ffff */
.L_x_824:
        /* <DEDUP_REMOVED lines=14> */
.L_x_868:


//--------------------- .text._Z9computeRkPiS_S_S_iS_S_ii --------------------------
	.section	.text._Z9computeRkPiS_S_S_iS_S_ii,"ax",@progbits
	.align	128
        .global         _Z9computeRkPiS_S_S_iS_S_ii
        .type           _Z9computeRkPiS_S_S_iS_S_ii,@function
        .size           _Z9computeRkPiS_S_S_iS_S_ii,(.L_x_879 - _Z9computeRkPiS_S_S_iS_S_ii)
        .other          _Z9computeRkPiS_S_S_iS_S_ii,@"STO_CUDA_ENTRY STV_DEFAULT"
_Z9computeRkPiS_S_S_iS_S_ii:
.text._Z9computeRkPiS_S_S_iS_S_ii:
[----:B------:R-:W-:Y:S01]  /*0000*/  LDC R1, c[0x0][0x37c] ;  /* 0x0000df00ff017b82 */ /* 0x000fe20000000800 */
[----:B------:R-:W0:Y:S07]  /*0010*/  S2R R3, SR_TID.X ;  /* 0x0000000000037919 */ /* 0x000e2e0000002100 */
[----:B------:R-:W0:Y:S01]  /*0020*/  S2UR UR4, SR_CTAID.X ;  /* 0x00000000000479c3 */ /* 0x000e220000002500 */
[----:B------:R-:W1:Y:S07]  /*0030*/  LDCU UR5, c[0x0][0x3a0] ;  /* 0x00007400ff0577ac */ /* 0x000e6e0008000800 */
[----:B------:R-:W0:Y:S02]  /*0040*/  LDC R0, c[0x0][0x360] ;  /* 0x0000d800ff007b82 */ /* 0x000e240000000800 */
[----:B0-----:R-:W-:-:S05]  /*0050*/  IMAD R0, R0, UR4, R3 ;  /* 0x0000000400007c24 */ /* 0x001fca000f8e0203 */
[----:B-1----:R-:W-:-:S13]  /*0060*/  ISETP.GE.AND P0, PT, R0, UR5, PT ;  /* 0x0000000500007c0c */ /* 0x002fda000bf06270 */
[----:B------:R-:W-:Y:S05]  /*0070*/  @P0 EXIT ;  /* 0x000000000000094d */ /* 0x000fea0003800000 */
[----:B------:R-:W0:Y:S01]  /*0080*/  LDC.64 R4, c[0x0][0x398] ;  /* 0x0000e600ff047b82 */ /* 0x000e220000000a00 */
[----:B------:R-:W1:Y:S01]  /*0090*/  LDCU.64 UR4, c[0x0][0x358] ;  /* 0x00006b00ff0477ac */ /* 0x000e620008000a00 */
[----:B0-----:R-:W-:-:S05]  /*00a0*/  IMAD.WIDE R4, R0, 0x4, R4 ;  /* 0x0000000400047825 */ /* 0x001fca00078e0204 */
[----:B-1----:R-:W2:Y:S01]  /*00b0*/  LDG.E R2, desc[UR4][R4.64] ;  /* 0x0000000404027981 */ /* 0x002ea2000c1e1900 */
[----:B------:R-:W-:Y:S01]  /*00c0*/  BSSY.RECONVERGENT B2, `(.L_x_825) ;  /* 0x0000107000027945 */ /* 0x000fe20003800200 */
[----:B------:R-:W-:Y:S01]  /*00d0*/  IMAD.MOV.U32 R3, RZ, RZ, RZ ;  /* 0x000000ffff037224 */ /* 0x000fe200078e00ff */
[----:B--2---:R-:W-:-:S13]  /*00e0*/  ISETP.GE.AND P0, PT, R2, 0x1, PT ;  /* 0x000000010200780c */ /* 0x004fda0003f06270 */
[----:B------:R-:W-:Y:S05]  /*00f0*/  @!P0 BRA `(.L_x_826) ;  /* 0x00000010000c8947 */ /* 0x000fea0003800000 */
[----:B------:R-:W0:Y:S01]  /*0100*/  LDC.64 R12, c[0x0][0x380] ;  /* 0x0000e000ff0c7b82 */ /* 0x000e220000000a00 */
[----:B------:R-:W-:Y:S02]  /*0110*/  CS2R R4, SRZ ;  /* 0x0000000000047805 */ /* 0x000fe4000001ff00 */
[----:B------:R-:W-:Y:S01]  /*0120*/  CS2R R6, SRZ ;  /* 0x0000000000067805 */ /* 0x000fe2000001ff00 */
[----:B------:R-:W-:Y:S02]  /*0130*/  IMAD.MOV.U32 R9, RZ, RZ, RZ ;  /* 0x000000ffff097224 */ /* 0x000fe400078e00ff */
[----:B------:R-:W-:Y:S01]  /*0140*/  IMAD.MOV.U32 R3, RZ, RZ, RZ ;  /* 0x000000ffff037224 */ /* 0x000fe200078e00ff */
[----:B0-----:R-:W-:-:S05]  /*0150*/  IADD3 R12, P0, PT, R12, 0x8, RZ ;  /* 0x000000080c0c7810 */ /* 0x001fca0007f1e0ff */
[----:B------:R-:W-:-:S08]  /*0160*/  IMAD.X R13, RZ, RZ, R13, P0 ;  /* 0x000000ffff0d7224 */ /* 0x000fd000000e060d */
.L_x_840:
[----:B0-----:R-:W0:Y:S01]  /*0170*/  LDC.64 R10, c[0x0][0x390] ;  /* 0x0000e400ff0a7b82 */ /* 0x001e220000000a00 */
[----:B-1----:R-:W1:Y:S02]  /*0180*/  LDCU UR6, c[0x0][0x3bc] ;  /* 0x00007780ff0677ac */ /* 0x002e640008000800 */
[----:B-1----:R-:W-:-:S04]  /*0190*/  IMAD R15, R0, UR6, R9 ;  /* 0x00000006000f7c24 */ /* 0x002fc8000f8e0209 */
[----:B0-----:R-:W-:-:S05]  /*01a0*/  IMAD.WIDE R10, R15, 0x4, R10 ;  /* 0x000000040f0a7825 */ /* 0x001fca00078e020a */
[----:B------:R-:W2:Y:S01]  /*01b0*/  LDG.E R15, desc[UR4][R10.64] ;  /* 0x000000040a0f7981 */ /* 0x000ea2000c1e1900 */
[----:B------:R-:W-:Y:S01]  /*01c0*/  VIADD R9, R9, 0x1 ;  /* 0x0000000109097836 */ /* 0x000fe20000000000 */
[----:B------:R-:W-:Y:S04]  /*01d0*/  BSSY.RECONVERGENT B1, `(.L_x_827) ;  /* 0x00000f4000017945 */ /* 0x000fe80003800200 */
[----:B------:R-:W-:Y:S02]  /*01e0*/  ISETP.NE.AND P1, PT, R9, R2, PT ;  /* 0x000000020900720c */ /* 0x000fe40003f25270 */
[----:B--2---:R-:W-:-:S13]  /*01f0*/  ISETP.NE.AND P0, PT, R15, -0x1, PT ;  /* 0xffffffff0f00780c */ /* 0x004fda0003f05270 */
[----:B------:R-:W-:Y:S05]  /*0200*/  @!P0 BRA `(.L_x_828) ;  /* 0x0000000c00c08947 */ /* 0x000fea0003800000 */
[----:B------:R-:W0:Y:S02]  /*0210*/  LDC.64 R10, c[0x0][0x388] ;  /* 0x0000e200ff0a7b82 */ /* 0x000e240000000a00 */
[----:B0-----:R-:W-:-:S05]  /*0220*/  IMAD.WIDE R10, R15, 0x4, R10 ;  /* 0x000000040f0a7825 */ /* 0x001fca00078e020a */
[----:B------:R-:W2:Y:S04]  /*0230*/  LDG.E R16, desc[UR4][R10.64] ;  /* 0x000000040a107981 */ /* 0x000ea8000c1e1900 */
[----:B------:R-:W2:Y:S02]  /*0240*/  LDG.E R17, desc[UR4][R10.64+0x4] ;  /* 0x000004040a117981 */ /* 0x000ea4000c1e1900 */
[----:B--2---:R-:W-:-:S13]  /*0250*/  ISETP.GE.AND P0, PT, R16, R17, PT ;  /* 0x000000111000720c */ /* 0x004fda0003f06270 */
[----:B------:R-:W-:Y:S05]  /*0260*/  @P0 BRA `(.L_x_828) ;  /* 0x0000000c00a80947 */ /* 0x000fea0003800000 */
[--C-:B------:R-:W-:Y:S01]  /*0270*/  IMAD.IADD R19, R17, 0x1, -R16.reuse ;  /* 0x0000000111137824 */ /* 0x100fe200078e0a10 */
[----:B------:R-:W-:Y:S01]  /*0280*/  BSSY.RECONVERGENT B0, `(.L_x_829) ;  /* 0x0000066000007945 */ /* 0x000fe20003800200 */
[----:B------:R-:W-:-:S03]  /*0290*/  IMAD.MOV.U32 R8, RZ, RZ, R16 ;  /* 0x000000ffff087224 */ /* 0x000fc600078e0010 */
[----:B------:R-:W-:-:S13]  /*02a0*/  LOP3.LUT P0, R19, R19, 0x3, RZ, 0xc0, !PT ;  /* 0x0000000313137812 */ /* 0x000fda000780c0ff */
[----:B------:R-:W-:Y:S05]  /*02b0*/  @!P0 BRA `(.L_x_830) ;  /* 0x0000000400888947 */ /* 0x000fea0003800000 */
[----:B------:R-:W0:Y:S08]  /*02c0*/  LDC.64 R10, c[0x0][0x380] ;  /* 0x0000e000ff0a7b82 */ /* 0x000e300000000a00 */
[----:B------:R-:W1:Y:S01]  /*02d0*/  LDC R18, c[0x0][0x3b8] ;  /* 0x0000ee00ff127b82 */ /* 0x000e620000000800 */
[----:B0-----:R-:W-:-:S05]  /*02e0*/  IMAD.WIDE R10, R16, 0x4, R10 ;  /* 0x00000004100a7825 */ /* 0x001fca00078e020a */
[----:B------:R-:W2:Y:S01]  /*02f0*/  LDG.E R23, desc[UR4][R10.64] ;  /* 0x000000040a177981 */ /* 0x000ea2000c1e1900 */
[----:B------:R-:W-:Y:S01]  /*0300*/  IMAD.MOV.U32 R20, RZ, RZ, 0x1 ;  /* 0x00000001ff147424 */ /* 0x000fe200078e00ff */
[----:B------:R-:W-:Y:S01]  /*0310*/  BSSY.RECONVERGENT B3, `(.L_x_831) ;  /* 0x000001c000037945 */ /* 0x000fe20003800200 */
[----:B------:R-:W-:Y:S02]  /*0320*/  ISETP.NE.AND P6, PT, R19, 0x1, PT ;  /* 0x000000011300780c */ /* 0x000fe40003fc5270 */
[----:B--2---:R-:W-:Y:S02]  /*0330*/  SHF.R.S32.HI R8, RZ, 0x1f, R23 ;  /* 0x0000001fff087819 */ /* 0x004fe40000011417 */
[-C--:B------:R-:W-:Y:S02]  /*0340*/  SHF.L.W.U32 R25, R20, R23.reuse, RZ ;  /* 0x0000001714197219 */ /* 0x080fe40000000eff */
[----:B------:R-:W-:-:S04]  /*0350*/  LEA.HI R8, R8, R23, RZ, 0x5 ;  /* 0x0000001708087211 */ /* 0x000fc800078f28ff */
[----:B------:R-:W-:-:S05]  /*0360*/  SHF.R.S32.HI R8, RZ, 0x5, R8 ;  /* 0x00000005ff087819 */ /* 0x000fca0000011408 */
[----:B------:R-:W-:-:S05]  /*0370*/  IMAD.SHL.U32 R8, R8, 0x4, RZ ;  /* 0x0000000408087824 */ /* 0x000fca00078e00ff */
[C---:B------:R-:W-:Y:S02]  /*0380*/  ISETP.EQ.AND P5, PT, R8.reuse, RZ, PT ;  /* 0x000000ff0800720c */ /* 0x040fe40003fa2270 */
[C---:B------:R-:W-:Y:S02]  /*0390*/  ISETP.EQ.AND P4, PT, R8.reuse, 0x4, PT ;  /* 0x000000040800780c */ /* 0x040fe40003f82270 */
[C---:B------:R-:W-:Y:S02]  /*03a0*/  ISETP.EQ.AND P3, PT, R8.reuse, 0x8, PT ;  /* 0x000000080800780c */ /* 0x040fe40003f62270 */
[----:B------:R-:W-:-:S07]  /*03b0*/  ISETP.EQ.AND P2, PT, R8, 0xc, PT ;  /* 0x0000000c0800780c */ /* 0x000fce0003f42270 */
[----:B------:R-:W-:Y:S02]  /*03c0*/  @P5 IMAD.MOV.U32 R8, RZ, RZ, R4 ;  /* 0x000000ffff085224 */ /* 0x000fe400078e0004 */
[----:B------:R-:W-:Y:S02]  /*03d0*/  @P4 IMAD.MOV.U32 R8, RZ, RZ, R5 ;  /* 0x000000ffff084224 */ /* 0x000fe400078e0005 */
[----:B------:R-:W-:Y:S02]  /*03e0*/  @P3 IMAD.MOV.U32 R8, RZ, RZ, R6 ;  /* 0x000000ffff083224 */ /* 0x000fe400078e0006 */
[----:B------:R-:W-:-:S05]  /*03f0*/  @P2 IMAD.MOV.U32 R8, RZ, RZ, R7 ;  /* 0x000000ffff082224 */ /* 0x000fca00078e0007 */
[----:B------:R-:W-:-:S04]  /*0400*/  LOP3.LUT P0, RZ, R25, R8, RZ, 0xc0, !PT ;  /* 0x0000000819ff7212 */ /* 0x000fc8000780c0ff */
[----:B-1----:R-:W-:-:S13]  /*0410*/  ISETP.GE.OR P0, PT, R3, R18, P0 ;  /* 0x000000120300720c */ /* 0x002fda0000706670 */
[----:B------:R-:W-:Y:S05]  /*0420*/  @P0 BRA `(.L_x_832) ;  /* 0x0000000000280947 */ /* 0x000fea0003800000 */
[----:B------:R-:W0:Y:S01]  /*0430*/  LDC.64 R14, c[0x0][0x3a8] ;  /* 0x0000ea00ff0e7b82 */ /* 0x000e220000000a00 */
[----:B------:R-:W-:Y:S01]  /*0440*/  IMAD R21, R0, R18, R3 ;  /* 0x0000001200157224 */ /* 0x000fe200078e0203 */
[----:B------:R-:W-:Y:S01]  /*0450*/  LOP3.LUT R8, R8, R25, RZ, 0xfc, !PT ;  /* 0x0000001908087212 */ /* 0x000fe200078efcff */
[----:B------:R-:W-:-:S03]  /*0460*/  VIADD R3, R3, 0x1 ;  /* 0x0000000103037836 */ /* 0x000fc60000000000 */
[----:B------:R-:W-:Y:S01]  /*0470*/  @P4 MOV R5, R8 ;  /* 0x0000000800054202 */ /* 0x000fe20000000f00 */
[--C-:B------:R-:W-:Y:S02]  /*0480*/  @P5 IMAD.MOV.U32 R4, RZ, RZ, R8.reuse ;  /* 0x000000ffff045224 */ /* 0x100fe400078e0008 */
[--C-:B------:R-:W-:Y:S02]  /*0490*/  @P3 IMAD.MOV.U32 R6, RZ, RZ, R8.reuse ;  /* 0x000000ffff063224 */ /* 0x100fe400078e0008 */
[----:B------:R-:W-:Y:S02]  /*04a0*/  @P2 IMAD.MOV.U32 R7, RZ, RZ, R8 ;  /* 0x000000ffff072224 */ /* 0x000fe400078e0008 */
[----:B0-----:R-:W-:-:S05]  /*04b0*/  IMAD.WIDE R14, R21, 0x4, R14 ;  /* 0x00000004150e7825 */ /* 0x001fca00078e020e */
[----:B------:R0:W-:Y:S02]  /*04c0*/  STG.E desc[UR4][R14.64], R23 ;  /* 0x000000170e007986 */ /* 0x0001e4000c101904 */
.L_x_832:
[----:B------:R-:W-:Y:S05]  /*04d0*/  BSYNC.RECONVERGENT B3 ;  /* 0x0000000000037941 */ /* 0x000fea0003800200 */
.L_x_831:
[----:B------:R-:W-:Y:S01]  /*04e0*/  VIADD R8, R16, 0x1 ;  /* 0x0000000110087836 */ /* 0x000fe20000000000 */
[----:B------:R-:W-:Y:S06]  /*04f0*/  @!P6 BRA `(.L_x_830) ;  /* 0x0000000000f8e947 */ /* 0x000fec0003800000 */
[----:B------:R-:W2:Y:S01]  /*0500*/  LDG.E R21, desc[UR4][R10.64+0x4] ;  /* 0x000004040a157981 */ /* 0x000ea2000c1e1900 */
[----:B------:R-:W-:Y:S01]  /*0510*/  BSSY.RECONVERGENT B3, `(.L_x_833) ;  /* 0x000001c000037945 */ /* 0x000fe20003800200 */
[----:B------:R-:W-:Y:S02]  /*0520*/  ISETP.NE.AND P6, PT, R19, 0x2, PT ;  /* 0x000000021300780c */ /* 0x000fe40003fc5270 */
[----:B--2---:R-:W-:Y:S02]  /*0530*/  SHF.R.S32.HI R8, RZ, 0x1f, R21 ;  /* 0x0000001fff087819 */ /* 0x004fe40000011415 */
[-C--:B0-----:R-:W-:Y:S02]  /*0540*/  SHF.L.W.U32 R23, R20, R21.reuse, RZ ;  /* 0x0000001514177219 */ /* 0x081fe40000000eff */
        /* <DEDUP_REMOVED lines=12> */
[----:B------:R-:W-:-:S13]  /*0610*/  ISETP.GE.OR P0, PT, R3, R18, P0 ;  /* 0x000000120300720c */ /* 0x000fda0000706670 */
        /* <DEDUP_REMOVED lines=11> */
.L_x_834:
[----:B------:R-:W-:Y:S05]  /*06d0*/  BSYNC.RECONVERGENT B3 ;  /* 0x0000000000037941 */ /* 0x000fea0003800200 */
.L_x_833:
[----:B------:R-:W-:Y:S01]  /*06e0*/  VIADD R8, R16, 0x2 ;  /* 0x0000000210087836 */ /* 0x000fe20000000000 */
[----:B------:R-:W-:Y:S06]  /*06f0*/  @!P6 BRA `(.L_x_830) ;  /* 0x000000000078e947 */ /* 0x000fec0003800000 */
[----:B0-----:R-:W2:Y:S01]  /*0700*/  LDG.E R15, desc[UR4][R10.64+0x8] ;  /* 0x000008040a0f7981 */ /* 0x001ea2000c1e1900 */
[----:B------:R-:W-:Y:S01]  /*0710*/  BSSY.RECONVERGENT B3, `(.L_x_835) ;  /* 0x000001b000037945 */ /* 0x000fe20003800200 */
        /* <DEDUP_REMOVED lines=18> */
[----:B------:R-:W-:Y:S02]  /*0840*/  LOP3.LUT R8, R8, R19, RZ, 0xfc, !PT ;  /* 0x0000001308087212 */ /* 0x000fe400078efcff */
[----:B------:R-:W-:-:S03]  /*0850*/  IADD3 R3, PT, PT, R3, 0x1, RZ ;  /* 0x0000000103037810 */ /* 0x000fc60007ffe0ff */
[--C-:B------:R-:W-:Y:S02]  /*0860*/  @P2 IMAD.MOV.U32 R4, RZ, RZ, R8.reuse ;  /* 0x000000ffff042224 */ /* 0x100fe400078e0008 */
[--C-:B------:R-:W-:Y:S02]  /*0870*/  @P3 IMAD.MOV.U32 R5, RZ, RZ, R8.reuse ;  /* 0x000000ffff053224 */ /* 0x100fe400078e0008 */
[--C-:B------:R-:W-:Y:S02]  /*0880*/  @P4 IMAD.MOV.U32 R6, RZ, RZ, R8.reuse ;  /* 0x000000ffff064224 */ /* 0x100fe400078e0008 */
[----:B------:R-:W-:Y:S02]  /*0890*/  @P5 IMAD.MOV.U32 R7, RZ, RZ, R8 ;  /* 0x000000ffff075224 */ /* 0x000fe400078e0008 */
[----:B0-----:R-:W-:-:S05]  /*08a0*/  IMAD.WIDE R10, R21, 0x4, R10 ;  /* 0x00000004150a7825 */ /* 0x001fca00078e020a */
[----:B------:R0:W-:Y:S02]  /*08b0*/  STG.E desc[UR4][R10.64], R15 ;  /* 0x0000000f0a007986 */ /* 0x0001e4000c101904 */
.L_x_836:
[----:B------:R-:W-:Y:S05]  /*08c0*/  BSYNC.RECONVERGENT B3 ;  /* 0x0000000000037941 */ /* 0x000fea0003800200 */
.L_x_835:
[----:B------:R-:W-:-:S07]  /*08d0*/  VIADD R8, R16, 0x3 ;  /* 0x0000000310087836 */ /* 0x000fce0000000000 */
.L_x_830:
[----:B------:R-:W-:Y:S05]  /*08e0*/  BSYNC.RECONVERGENT B0 ;  /* 0x0000000000007941 */ /* 0x000fea0003800200 */
.L_x_829:
[----:B0-----:R-:W-:-:S05]  /*08f0*/  IMAD.IADD R10, R16, 0x1, -R17 ;  /* 0x00000001100a7824 */ /* 0x001fca00078e0a11 */
[----:B------:R-:W-:-:S13]  /*0900*/  ISETP.GT.U32.AND P0, PT, R10, -0x4, PT ;  /* 0xfffffffc0a00780c */ /* 0x000fda0003f04070 */
[----:B------:R-:W-:Y:S05]  /*0910*/  @P0 BRA `(.L_x_828) ;  /* 0x0000000400fc0947 */ /* 0x000fea0003800000 */
[----:B------:R-:W0:Y:S01]  /*0920*/  LDC R10, c[0x0][0x3b8] ;  /* 0x0000ee00ff0a7b82 */ /* 0x000e220000000800 */
[----:B------:R-:W-:-:S07]  /*0930*/  IMAD.IADD R11, R8, 0x1, -R17 ;  /* 0x00000001080b7824 */ /* 0x000fce00078e0a11 */
[----:B------:R-:W1:Y:S02]  /*0940*/  LDC.64 R14, c[0x0][0x3a8] ;  /* 0x0000ea00ff0e7b82 */ /* 0x000e640000000a00 */
.L_x_839:
[----:B0-----:R-:W-:-:S05]  /*0950*/  IMAD.WIDE R16, R8, 0x4, R12 ;  /* 0x0000000408107825 */ /* 0x001fca00078e020c */
[----:B------:R-:W2:Y:S01]  /*0960*/  LDG.E R27, desc[UR4][R16.64+-0x8] ;  /* 0xfffff804101b7981 */ /* 0x000ea2000c1e1900 */
[----:B------:R-:W-:Y:S01]  /*0970*/  IMAD.MOV.U32 R20, RZ, RZ, 0x1 ;  /* 0x00000001ff147424 */ /* 0x000fe200078e00ff */
[----:B--2---:R-:W-:-:S04]  /*0980*/  SHF.R.S32.HI R18, RZ, 0x1f, R27 ;  /* 0x0000001fff127819 */ /* 0x004fc8000001141b */
        /* <DEDUP_REMOVED lines=13> */
[----:B0-----:R-:W-:-:S13]  /*0a60*/  ISETP.GE.OR P0, PT, R3, R10, P0 ;  /* 0x0000000a0300720c */ /* 0x001fda0000706670 */
[----:B------:R-:W0:Y:S01]  /*0a70*/  @!P0 LDC.64 R18, c[0x0][0x3a8] ;  /* 0x0000ea00ff128b82 */ /* 0x000e220000000a00 */
[----:B------:R-:W-:-:S04]  /*0a80*/  @!P0 IMAD R21, R0, R10, R3 ;  /* 0x0000000a00158224 */ /* 0x000fc800078e0203 */
[----:B0-----:R-:W-:-:S05]  /*0a90*/  @!P0 IMAD.WIDE R18, R21, 0x4, R18 ;  /* 0x0000000415128825 */ /* 0x001fca00078e0212 */
[----:B------:R0:W-:Y:S04]  /*0aa0*/  @!P0 STG.E desc[UR4][R18.64], R27 ;  /* 0x0000001b12008986 */ /* 0x0001e8000c101904 */
[----:B------:R-:W2:Y:S01]  /*0ab0*/  LDG.E R23, desc[UR4][R16.64+-0x4] ;  /* 0xfffffc0410177981 */ /* 0x000ea2000c1e1900 */
[C---:B------:R-:W-:Y:S01]  /*0ac0*/  ISETP.EQ.AND P5, PT, R22.reuse, RZ, !P0 ;  /* 0x000000ff1600720c */ /* 0x040fe200047a2270 */
[----:B------:R-:W-:Y:S01]  /*0ad0*/  @!P0 VIADD R3, R3, 0x1 ;  /* 0x0000000103038836 */ /* 0x000fe20000000000 */
[C---:B------:R-:W-:Y:S02]  /*0ae0*/  ISETP.EQ.AND P6, PT, R22.reuse, 0x4, !P0 ;  /* 0x000000041600780c */ /* 0x040fe400047c2270 */
[----:B------:R-:W-:Y:S02]  /*0af0*/  ISETP.EQ.AND P2, PT, R22, 0x8, !P0 ;  /* 0x000000081600780c */ /* 0x000fe40004742270 */
[----:B------:R-:W-:-:S07]  /*0b00*/  @!P0 LOP3.LUT R25, R25, R24, RZ, 0xfc, !PT ;  /* 0x0000001819198212 */ /* 0x000fce00078efcff */
[--C-:B------:R-:W-:Y:S01]  /*0b10*/  @P5 IMAD.MOV.U32 R4, RZ, RZ, R25.reuse ;  /* 0x000000ffff045224 */ /* 0x100fe200078e0019 */
[----:B------:R-:W-:Y:S02]  /*0b20*/  ISETP.EQ.AND P5, PT, R22, 0xc, !P0 ;  /* 0x0000000c1600780c */ /* 0x000fe400047a2270 */
[----:B------:R-:W-:Y:S01]  /*0b30*/  @P6 MOV R5, R25 ;  /* 0x0000001900056202 */ /* 0x000fe20000000f00 */
[----:B------:R-:W-:-:S10]  /*0b40*/  @P2 IMAD.MOV.U32 R6, RZ, RZ, R25 ;  /* 0x000000ffff062224 */ /* 0x000fd400078e0019 */
[----:B------:R-:W-:Y:S01]  /*0b50*/  @P5 IMAD.MOV.U32 R7, RZ, RZ, R25 ;  /* 0x000000ffff075224 */ /* 0x000fe200078e0019 */
        /* <DEDUP_REMOVED lines=15> */
[----:B------:R-:W0:Y:S01]  /*0c50*/  @!P0 LDC.64 R18, c[0x0][0x3a8] ;  /* 0x0000ea00ff128b82 */ /* 0x000e220000000a00 */
[----:B------:R-:W-:-:S04]  /*0c60*/  @!P0 IMAD R25, R0, R10, R3 ;  /* 0x0000000a00198224 */ /* 0x000fc800078e0203 */
[----:B0-----:R-:W-:-:S05]  /*0c70*/  @!P0 IMAD.WIDE R18, R25, 0x4, R18 ;  /* 0x0000000419128825 */ /* 0x001fca00078e0212 */
[----:B------:R0:W-:Y:S04]  /*0c80*/  @!P0 STG.E desc[UR4][R18.64], R23 ;  /* 0x0000001712008986 */ /* 0x0001e8000c101904 */
[----:B------:R-:W2:Y:S01]  /*0c90*/  LDG.E R25, desc[UR4][R16.64] ;  /* 0x0000000410197981 */ /* 0x000ea2000c1e1900 */
[----:B------:R-:W-:Y:S01]  /*0ca0*/  ISETP.EQ.AND P5, PT, R21, RZ, !P0 ;  /* 0x000000ff1500720c */ /* 0x000fe200047a2270 */
[----:B------:R-:W-:Y:S01]  /*0cb0*/  @!P0 VIADD R3, R3, 0x1 ;  /* 0x0000000103038836 */ /* 0x000fe20000000000 */
[C---:B------:R-:W-:Y:S02]  /*0cc0*/  ISETP.EQ.AND P6, PT, R21.reuse, 0x4, !P0 ;  /* 0x000000041500780c */ /* 0x040fe400047c2270 */
[----:B------:R-:W-:Y:S02]  /*0cd0*/  ISETP.EQ.AND P2, PT, R21, 0x8, !P0 ;  /* 0x000000081500780c */ /* 0x000fe40004742270 */
[----:B------:R-:W-:-:S07]  /*0ce0*/  @!P0 LOP3.LUT R27, R24, R27, RZ, 0xfc, !PT ;  /* 0x0000001b181b8212 */ /* 0x000fce00078efcff */
[--C-:B------:R-:W-:Y:S01]  /*0cf0*/  @P5 IMAD.MOV.U32 R4, RZ, RZ, R27.reuse ;  /* 0x000000ffff045224 */ /* 0x100fe200078e001b */
[----:B------:R-:W-:Y:S01]  /*0d00*/  ISETP.EQ.AND P5, PT, R21, 0xc, !P0 ;  /* 0x0000000c1500780c */ /* 0x000fe200047a2270 */
[--C-:B------:R-:W-:Y:S02]  /*0d10*/  @P6 IMAD.MOV.U32 R5, RZ, RZ, R27.reuse ;  /* 0x000000ffff056224 */ /* 0x100fe400078e001b */
[----:B------:R-:W-:-:S10]  /*0d20*/  @P2 IMAD.MOV.U32 R6, RZ, RZ, R27 ;  /* 0x000000ffff062224 */ /* 0x000fd400078e001b */
[----:B------:R-:W-:Y:S01]  /*0d30*/  @P5 IMAD.MOV.U32 R7, RZ, RZ, R27 ;  /* 0x000000ffff075224 */ /* 0x000fe200078e001b */
        /* <DEDUP_REMOVED lines=9> */
[----:B------:R-:W-:Y:S02]  /*0dd0*/  @P3 MOV R21, R4 ;  /* 0x0000000400153202 */ /* 0x000fe40000000f00 */
[----:B------:R-:W-:Y:S02]  /*0de0*/  @P4 IMAD.MOV.U32 R21, RZ, RZ, R5 ;  /* 0x000000ffff154224 */ /* 0x000fe400078e0005 */
[----:B------:R-:W-:Y:S02]  /*0df0*/  @P6 IMAD.MOV.U32 R21, RZ, RZ, R6 ;  /* 0x000000ffff156224 */ /* 0x000fe400078e0006 */
[----:B------:R-:W-:-:S05]  /*0e00*/  @P2 IMAD.MOV.U32 R21, RZ, RZ, R7 ;  /* 0x000000ffff152224 */ /* 0x000fca00078e0007 */
[----:B------:R-:W-:-:S04]  /*0e10*/  LOP3.LUT P0, RZ, R24, R21, RZ, 0xc0, !PT ;  /* 0x0000001518ff7212 */ /* 0x000fc8000780c0ff */
[----:B------:R-:W-:-:S13]  /*0e20*/  ISETP.GE.OR P0, PT, R3, R10, P0 ;  /* 0x0000000a0300720c */ /* 0x000fda0000706670 */
[----:B0-----:R-:W0:Y:S01]  /*0e30*/  @!P0 LDC.64 R18, c[0x0][0x3a8] ;  /* 0x0000ea00ff128b82 */ /* 0x001e220000000a00 */
[----:B------:R-:W-:-:S04]  /*0e40*/  @!P0 IMAD R23, R0, R10, R3 ;  /* 0x0000000a00178224 */ /* 0x000fc800078e0203 */
[----:B0-----:R-:W-:-:S05]  /*0e50*/  @!P0 IMAD.WIDE R18, R23, 0x4, R18 ;  /* 0x0000000417128825 */ /* 0x001fca00078e0212 */
[----:B------:R0:W-:Y:S04]  /*0e60*/  @!P0 STG.E desc[UR4][R18.64], R25 ;  /* 0x0000001912008986 */ /* 0x0001e8000c101904 */
[----:B------:R-:W2:Y:S01]  /*0e70*/  LDG.E R23, desc[UR4][R16.64+0x4] ;  /* 0x0000040410177981 */ /* 0x000ea2000c1e1900 */
[C---:B------:R-:W-:Y:S01]  /*0e80*/  ISETP.EQ.AND P6, PT, R22.reuse, RZ, !P0 ;  /* 0x000000ff1600720c */ /* 0x040fe200047c2270 */
[----:B------:R-:W-:Y:S01]  /*0e90*/  @!P0 VIADD R3, R3, 0x1 ;  /* 0x0000000103038836 */ /* 0x000fe20000000000 */
[C---:B------:R-:W-:Y:S01]  /*0ea0*/  ISETP.EQ.AND P4, PT, R22.reuse, 0x4, !P0 ;  /* 0x000000041600780c */ /* 0x040fe20004782270 */
[----:B------:R-:W-:Y:S01]  /*0eb0*/  VIADD R11, R11, 0x4 ;  /* 0x000000040b0b7836 */ /* 0x000fe20000000000 */
[----:B------:R-:W-:Y:S01]  /*0ec0*/  ISETP.EQ.AND P5, PT, R22, 0x8, !P0 ;  /* 0x000000081600780c */ /* 0x000fe200047a2270 */
[----:B------:R-:W-:Y:S01]  /*0ed0*/  BSSY.RECONVERGENT B0, `(.L_x_837) ;  /* 0x0000021000007945 */ /* 0x000fe20003800200 */
[----:B------:R-:W-:-:S07]  /*0ee0*/  @!P0 LOP3.LUT R24, R21, R24, RZ, 0xfc, !PT ;  /* 0x0000001815188212 */ /* 0x000fce00078efcff */
[--C-:B------:R-:W-:Y:S01]  /*0ef0*/  @P6 IMAD.MOV.U32 R4, RZ, RZ, R24.reuse ;  /* 0x000000ffff046224 */ /* 0x100fe200078e0018 */
[----:B------:R-:W-:Y:S01]  /*0f00*/  ISETP.EQ.AND P6, PT, R22, 0xc, !P0 ;  /* 0x0000000c1600780c */ /* 0x000fe200047c2270 */
[--C-:B------:R-:W-:Y:S02]  /*0f10*/  @P4 IMAD.MOV.U32 R5, RZ, RZ, R24.reuse ;  /* 0x000000ffff054224 */ /* 0x100fe400078e0018 */
[----:B------:R-:W-:-:S10]  /*0f20*/  @P5 IMAD.MOV.U32 R6, RZ, RZ, R24 ;  /* 0x000000ffff065224 */ /* 0x000fd400078e0018 */
[----:B------:R-:W-:Y:S02]  /*0f30*/  @P6 MOV R7, R24 ;  /* 0x0000001800076202 */ /* 0x000fe40000000f00 */
[----:B------:R-:W-:Y:S02]  /*0f40*/  ISETP.NE.AND P6, PT, R11, RZ, PT ;  /* 0x000000ff0b00720c */ /* 0x000fe40003fc5270 */
        /* <DEDUP_REMOVED lines=16> */
[----:B------:R-:W-:Y:S01]  /*1050*/  IMAD R17, R0, R10, R3 ;  /* 0x0000000a00117224 */ /* 0x000fe200078e0203 */
[----:B------:R-:W-:Y:S01]  /*1060*/  LOP3.LUT R18, R18, R19, RZ, 0xfc, !PT ;  /* 0x0000001312127212 */ /* 0x000fe200078efcff */
[----:B------:R-:W-:Y:S02]  /*1070*/  VIADD R3, R3, 0x1 ;  /* 0x0000000103037836 */ /* 0x000fe40000000000 */
[----:B-1----:R-:W-:-:S04]  /*1080*/  IMAD.WIDE R16, R17, 0x4, R14 ;  /* 0x0000000411107825 */ /* 0x002fc800078e020e */
[--C-:B------:R-:W-:Y:S01]  /*1090*/  @P2 IMAD.MOV.U32 R4, RZ, RZ, R18.reuse ;  /* 0x000000ffff042224 */ /* 0x100fe200078e0012 */
[----:B------:R0:W-:Y:S01]  /*10a0*/  STG.E desc[UR4][R16.64], R23 ;  /* 0x0000001710007986 */ /* 0x0001e2000c101904 */
[--C-:B------:R-:W-:Y:S02]  /*10b0*/  @P3 IMAD.MOV.U32 R5, RZ, RZ, R18.reuse ;  /* 0x000000ffff053224 */ /* 0x100fe400078e0012 */
[--C-:B------:R-:W-:Y:S02]  /*10c0*/  @P4 IMAD.MOV.U32 R6, RZ, RZ, R18.reuse ;  /* 0x000000ffff064224 */ /* 0x100fe400078e0012 */
[----:B------:R-:W-:-:S07]  /*10d0*/  @P5 IMAD.MOV.U32 R7, RZ, RZ, R18 ;  /* 0x000000ffff075224 */ /* 0x000fce00078e0012 */
.L_x_838:
[----:B------:R-:W-:Y:S05]  /*10e0*/  BSYNC.RECONVERGENT B0 ;  /* 0x0000000000007941 */ /* 0x000fea0003800200 */
.L_x_837:
[----:B------:R-:W-:Y:S01]  /*10f0*/  VIADD R8, R8, 0x4 ;  /* 0x0000000408087836 */ /* 0x000fe20000000000 */
[----:B------:R-:W-:Y:S06]  /*1100*/  @P6 BRA `(.L_x_839) ;  /* 0xfffffff800106947 */ /* 0x000fec000383ffff */
.L_x_828:
[----:B------:R-:W-:Y:S05]  /*1110*/  BSYNC.RECONVERGENT B1 ;  /* 0x0000000000017941 */ /* 0x000fea0003800200 */
.L_x_827:
[----:B------:R-:W-:Y:S05]  /*1120*/  @P1 BRA `(.L_x_840) ;  /* 0xfffffff000101947 */ /* 0x000fea000383ffff */
.L_x_826:
[----:B------:R-:W-:Y:S05]  /*1130*/  BSYNC.RECONVERGENT B2 ;  /* 0x0000000000027941 */ /* 0x000fea0003800200 */
.L_x_825:
[----:B------:R-:W2:Y:S01]  /*1140*/  LDCU UR6, c[0x0][0x3b8] ;  /* 0x00007700ff0677ac */ /* 0x000ea20008000800 */
[----:B------:R-:W3:Y:S01]  /*1150*/  LDC.64 R4, c[0x0][0x3b0] ;  /* 0x0000ec00ff047b82 */ /* 0x000ee20000000a00 */
[----:B--2---:R-:W-:Y:S01]  /*1160*/  ISETP.GE.AND P0, PT, R3, UR6, PT ;  /* 0x0000000603007c0c */ /* 0x004fe2000bf06270 */
[----:B---3--:R-:W-:-:S05]  /*1170*/  IMAD.WIDE R4, R0, 0x4, R4 ;  /* 0x0000000400047825 */ /* 0x008fca00078e0204 */
[----:B------:R2:W-:Y:S07]  /*1180*/  STG.E desc[UR4][R4.64], R3 ;  /* 0x0000000304007986 */ /* 0x0005ee000c101904 */
[----:B------:R-:W-:Y:S05]  /*1190*/  @P0 EXIT ;  /* 0x000000000000094d */ /* 0x000fea0003800000 */
[C---:B------:R-:W-:Y:S01]  /*11a0*/  VIADD R2, R3.reuse, -UR6 ;  /* 0x8000000603027c36 */ /* 0x040fe20008000000 */
[----:B------:R-:W-:Y:S01]  /*11b0*/  IADD3 R8, PT, PT, -R3, UR6, RZ ;  /* 0x0000000603087c10 */ /* 0x000fe2000fffe1ff */
[----:B------:R-:W-:Y:S03]  /*11c0*/  BSSY.RECONVERGENT B0, `(.L_x_841) ;  /* 0x000001a000007945 */ /* 0x000fe60003800200 */
[----:B------:R-:W-:Y:S02]  /*11d0*/  ISETP.GT.U32.AND P0, PT, R2, -0x8, PT ;  /* 0xfffffff80200780c */ /* 0x000fe40003f04070 */
[----:B------:R-:W-:-:S04]  /*11e0*/  LOP3.LUT R10, R8, 0x7, RZ, 0xc0, !PT ;  /* 0x00000007080a7812 */ /* 0x000fc800078ec0ff */
[----:B------:R-:W-:-:S07]  /*11f0*/  ISETP.NE.AND P1, PT, R10, RZ, PT ;  /* 0x000000ff0a00720c */ /* 0x000fce0003f25270 */
[----:B------:R-:W-:Y:S06]  /*1200*/  @P0 BRA `(.L_x_842) ;  /* 0x0000000000540947 */ /* 0x000fec0003800000 */
[----:B------:R-:W3:Y:S01]  /*1210*/  LDC.64 R6, c[0x0][0x3a8] ;  /* 0x0000ea00ff067b82 */ /* 0x000ee20000000a00 */
[----:B------:R-:W-:Y:S01]  /*1220*/  LOP3.LUT R2, R8, 0xfffffff8, RZ, 0xc0, !PT ;  /* 0xfffffff808027812 */ /* 0x000fe200078ec0ff */
[----:B------:R-:W-:-:S03]  /*1230*/  IMAD R9, R0, UR6, R3 ;  /* 0x0000000600097c24 */ /* 0x000fc6000f8e0203 */
[----:B------:R-:W-:Y:S02]  /*1240*/  IADD3 R2, PT, PT, -R2, RZ, RZ ;  /* 0x000000ff02027210 */ /* 0x000fe40007ffe1ff */
[----:B---3--:R-:W-:-:S05]  /*1250*/  IADD3 R6, P0, PT, R6, 0x10, RZ ;  /* 0x0000001006067810 */ /* 0x008fca0007f1e0ff */
[----:B------:R-:W-:-:S08]  /*1260*/  IMAD.X R7, RZ, RZ, R7, P0 ;  /* 0x000000ffff077224 */ /* 0x000fd000000e0607 */
.L_x_843:
[----:B---3--:R-:W-:Y:S02]  /*1270*/  IMAD.MOV.U32 R11, RZ, RZ, -0x1 ;  /* 0xffffffffff0b7424 */ /* 0x008fe400078e00ff */
[----:B--2---:R-:W-:-:S04]  /*1280*/  IMAD.WIDE R4, R9, 0x4, R6 ;  /* 0x0000000409047825 */ /* 0x004fc800078e0206 */
[----:B------:R-:W-:Y:S01]  /*1290*/  VIADD R2, R2, 0x8 ;  /* 0x0000000802027836 */ /* 0x000fe20000000000 */
[----:B------:R3:W-:Y:S01]  /*12a0*/  STG.E desc[UR4][R4.64+-0x10], R11 ;  /* 0xfffff00b04007986 */ /* 0x0007e2000c101904 */
[----:B------:R-:W-:Y:S02]  /*12b0*/  VIADD R3, R3, 0x8 ;  /* 0x0000000803037836 */ /* 0x000fe40000000000 */
[----:B------:R-:W-:Y:S01]  /*12c0*/  VIADD R9, R9, 0x8 ;  /* 0x0000000809097836 */ /* 0x000fe20000000000 */
[----:B------:R3:W-:Y:S01]  /*12d0*/  STG.E desc[UR4][R4.64+-0xc], R11 ;  /* 0xfffff40b04007986 */ /* 0x0007e2000c101904 */
[----:B------:R-:W-:-:S03]  /*12e0*/  ISETP.NE.AND P0, PT, R2, RZ, PT ;  /* 0x000000ff0200720c */ /* 0x000fc60003f05270 */
[----:B------:R3:W-:Y:S04]  /*12f0*/  STG.E desc[UR4][R4.64+-0x8], R11 ;  /* 0xfffff80b04007986 */ /* 0x0007e8000c101904 */
[----:B------:R3:W-:Y:S04]  /*1300*/  STG.E desc[UR4][R4.64+-0x4], R11 ;  /* 0xfffffc0b04007986 */ /* 0x0007e8000c101904 */
[----:B------:R3:W-:Y:S04]  /*1310*/  STG.E desc[UR4][R4.64], R11 ;  /* 0x0000000b04007986 */ /* 0x0007e8000c101904 */
[----:B------:R3:W-:Y:S04]  /*1320*/  STG.E desc[UR4][R4.64+0x4], R11 ;  /* 0x0000040b04007986 */ /* 0x0007e8000c101904 */
[----:B------:R3:W-:Y:S04]  /*1330*/  STG.E desc[UR4][R4.64+0x8], R11 ;  /* 0x0000080b04007986 */ /* 0x0007e8000c101904 */
[----:B------:R3:W-:Y:S01]  /*1340*/  STG.E desc[UR4][R4.64+0xc], R11 ;  /* 0x00000c0b04007986 */ /* 0x0007e2000c101904 */
[----:B------:R-:W-:Y:S05]  /*1350*/  @P0 BRA `(.L_x_843) ;  /* 0xfffffffc00c40947 */ /* 0x000fea000383ffff */
.L_x_842:
[----:B------:R-:W-:Y:S05]  /*1360*/  BSYNC.RECONVERGENT B0 ;  /* 0x0000000000007941 */ /* 0x000fea0003800200 */
.L_x_841:
[----:B------:R-:W-:Y:S05]  /*1370*/  @!P1 EXIT ;  /* 0x000000000000994d */ /* 0x000fea0003800000 */
[----:B------:R-:W-:Y:S01]  /*1380*/  ISETP.GE.U32.AND P0, PT, R10, 0x4, PT ;  /* 0x000000040a00780c */ /* 0x000fe20003f06070 */
[----:B------:R-:W-:Y:S01]  /*1390*/  BSSY.RECONVERGENT B0, `(.L_x_844) ;  /* 0x000000d000007945 */ /* 0x000fe20003800200 */
[----:B------:R-:W-:-:S04]  /*13a0*/  LOP3.LUT R2, R8, 0x3, RZ, 0xc0, !PT ;  /* 0x0000000308027812 */ /* 0x000fc800078ec0ff */
[----:B------:R-:W-:-:S07]  /*13b0*/  ISETP.NE.AND P1, PT, R2, RZ, PT ;  /* 0x000000ff0200720c */ /* 0x000fce0003f25270 */
[----:B------:R-:W-:Y:S06]  /*13c0*/  @!P0 BRA `(.L_x_845) ;  /* 0x0000000000248947 */ /* 0x000fec0003800000 */
[----:B--23--:R-:W2:Y:S01]  /*13d0*/  LDC.64 R4, c[0x0][0x3a8] ;  /* 0x0000ea00ff047b82 */ /* 0x00cea20000000a00 */
[----:B------:R-:W-:Y:S02]  /*13e0*/  IMAD R7, R0, UR6, R3 ;  /* 0x0000000600077c24 */ /* 0x000fe4000f8e0203 */
[----:B------:R-:W-:Y:S02]  /*13f0*/  IMAD.MOV.U32 R9, RZ, RZ, -0x1 ;  /* 0xffffffffff097424 */ /* 0x000fe400078e00ff */
[----:B------:R-:W-:Y:S02]  /*1400*/  VIADD R3, R3, 0x4 ;  /* 0x0000000403037836 */ /* 0x000fe40000000000 */
[----:B--2---:R-:W-:-:S05]  /*1410*/  IMAD.WIDE R4, R7, 0x4, R4 ;  /* 0x0000000407047825 */ /* 0x004fca00078e0204 */
[----:B------:R4:W-:Y:S04]  /*1420*/  STG.E desc[UR4][R4.64], R9 ;  /* 0x0000000904007986 */ /* 0x0009e8000c101904 */
[----:B------:R4:W-:Y:S04]  /*1430*/  STG.E desc[UR4][R4.64+0x4], R9 ;  /* 0x0000040904007986 */ /* 0x0009e8000c101904 */
[----:B------:R4:W-:Y:S04]  /*1440*/  STG.E desc[UR4][R4.64+0x8], R9 ;  /* 0x0000080904007986 */ /* 0x0009e8000c101904 */
[----:B------:R4:W-:Y:S02]  /*1450*/  STG.E desc[UR4][R4.64+0xc], R9 ;  /* 0x00000c0904007986 */ /* 0x0009e4000c101904 */
.L_x_845:
[----:B------:R-:W-:Y:S05]  /*1460*/  BSYNC.RECONVERGENT B0 ;  /* 0x0000000000007941 */ /* 0x000fea0003800200 */
.L_x_844:
[----:B------:R-:W-:Y:S05]  /*1470*/  @!P1 EXIT ;  /* 0x000000000000994d */ /* 0x000fea0003800000 */
[----:B------:R-:W-:Y:S02]  /*1480*/  ISETP.NE.AND P0, PT, R2, 0x1, PT ;  /* 0x000000010200780c */ /* 0x000fe40003f05270 */
[----:B------:R-:W-:-:S04]  /*1490*/  LOP3.LUT R2, R8, 0x1, RZ, 0xc0, !PT ;  /* 0x0000000108027812 */ /* 0x000fc800078ec0ff */
[----:B------:R-:W-:-:S07]  /*14a0*/  ISETP.NE.U32.AND P1, PT, R2, 0x1, PT ;  /* 0x000000010200780c */ /* 0x000fce0003f25070 */
[----:B--234-:R-:W2:Y:S01]  /*14b0*/  @P0 LDC.64 R4, c[0x0][0x3a8] ;  /* 0x0000ea00ff040b82 */ /* 0x01cea20000000a00 */
[----:B------:R-:W-:Y:S02]  /*14c0*/  @P0 IMAD R7, R0, UR6, R3 ;  /* 0x0000000600070c24 */ /* 0x000fe4000f8e0203 */
[----:B------:R-:W-:Y:S02]  /*14d0*/  @P0 IMAD.MOV.U32 R9, RZ, RZ, -0x1 ;  /* 0xffffffffff090424 */ /* 0x000fe400078e00ff */
[----:B--2---:R-:W-:-:S05]  /*14e0*/  @P0 IMAD.WIDE R4, R7, 0x4, R4 ;  /* 0x0000000407040825 */ /* 0x004fca00078e0204 */
[----:B------:R2:W-:Y:S04]  /*14f0*/  @P0 STG.E desc[UR4][R4.64], R9 ;  /* 0x0000000904000986 */ /* 0x0005e8000c101904 */
[----:B------:R2:W-:Y:S01]  /*1500*/  @P0 STG.E desc[UR4][R4.64+0x4], R9 ;  /* 0x0000040904000986 */ /* 0x0005e2000c101904 */
[----:B------:R-:W-:Y:S05]  /*1510*/  @P1 EXIT ;  /* 0x000000000000194d */ /* 0x000fea0003800000 */
[----:B--2---:R-:W2:Y:S01]  /*1520*/  LDC.64 R4, c[0x0][0x3a8] ;  /* 0x0000ea00ff047b82 */ /* 0x004ea20000000a00 */
[----:B------:R-:W-:Y:S02]  /*1530*/  @P0 VIADD R3, R3, 0x2 ;  /* 0x0000000203030836 */ /* 0x000fe40000000000 */
[----:B------:R-:W-:Y:S02]  /*1540*/  IMAD.MOV.U32 R7, RZ, RZ, -0x1 ;  /* 0xffffffffff077424 */ /* 0x000fe400078e00ff */
[----:B------:R-:W-:-:S04]  /*1550*/  IMAD R3, R0, UR6, R3 ;  /* 0x0000000600037c24 */ /* 0x000fc8000f8e0203 */
[----:B--2---:R-:W-:-:S05]  /*1560*/  IMAD.WIDE R2, R3, 0x4, R4 ;  /* 0x0000000403027825 */ /* 0x004fca00078e0204 */
[----:B------:R-:W-:Y:S01]  /*1570*/  STG.E desc[UR4][R2.64], R7 ;  /* 0x0000000702007986 */ /* 0x000fe2000c101904 */
[----:B------:R-:W-:Y:S05]  /*1580*/  EXIT ;  /* 0x000000000000794d */ /* 0x000fea0003800000 */
.L_x_846:
        /* <DEDUP_REMOVED lines=15> */
.L_x_879:


//--------------------- .text._Z9computeSkPiS_iS_S_i --------------------------
	.section	.text._Z9computeSkPiS_iS_S_i,"ax",@progbits
	.align	128
        .global         _Z9computeSkPiS_iS_S_i
        .type           _Z9computeSkPiS_iS_S_i,@function
        .size           _Z9computeSkPiS_iS_S_i,(.L_x_880 - _Z9computeSkPiS_iS_S_i)
        .other          _Z9computeSkPiS_iS_S_i,@"STO_CUDA_ENTRY STV_DEFAULT"
_Z9computeSkPiS_iS_S_i:
.text._Z9computeSkPiS_iS_S_i:
        /* <DEDUP_REMOVED lines=10> */
[----:B------:R-:W2:Y:S01]  /*00a0*/  LDCU UR6, c[0x0][0x3a8] ;  /* 0x00007500ff0677ac */ /* 0x000ea20008000800 */
[----:B0-----:R-:W-:-:S05]  /*00b0*/  IMAD.WIDE R6, R0, 0x4, R6 ;  /* 0x0000000400067825 */ /* 0x001fca00078e0206 */
[----:B-1----:R0:W5:Y:S04]  /*00c0*/  LDG.E R2, desc[UR10][R6.64] ;  /* 0x0000000a06027981 */ /* 0x002168000c1e1900 */
[----:B------:R0:W5:Y:S01]  /*00d0*/  LDG.E R5, desc[UR10][R6.64+0x4] ;  /* 0x0000040a06057981 */ /* 0x000162000c1e1900 */
[----:B--2---:R-:W-:-:S09]  /*00e0*/  UISETP.GE.AND UP0, UPT, UR6, 0x1, UPT ;  /* 0x000000010600788c */ /* 0x004fd2000bf06270 */
[----:B0-----:R-:W-:Y:S05]  /*00f0*/  BRA.U !UP0, `(.L_x_847) ;  /* 0x0000000108f07547 */ /* 0x001fea000b800000 */
[----:B------:R-:W-:Y:S02]  /*0100*/  UISETP.GE.U32.AND UP1, UPT, UR6, 0x8, UPT ;  /* 0x000000080600788c */ /* 0x000fe4000bf26070 */
[----:B------:R-:W-:Y:S01]  /*0110*/  IMAD R3, R0, UR6, RZ ;  /* 0x0000000600037c24 */ /* 0x000fe2000f8e02ff */
[----:B------:R-:W-:Y:S01]  /*0120*/  ULOP3.LUT UR7, UR6, 0x7, URZ, 0xc0, !UPT ;  /* 0x0000000706077892 */ /* 0x000fe2000f8ec0ff */
[----:B------:R-:W-:-:S03]  /*0130*/  UMOV UR4, URZ ;  /* 0x000000ff00047c82 */ /* 0x000fc60008000000 */
[----:B------:R-:W-:Y:S02]  /*0140*/  UISETP.NE.AND UP0, UPT, UR7, URZ, UPT ;  /* 0x000000ff0700728c */ /* 0x000fe4000bf05270 */
[----:B------:R-:W-:Y:S09]  /*0150*/  BRA.U !UP1, `(.L_x_848) ;  /* 0x0000000109587547 */ /* 0x000ff2000b800000 */
[----:B------:R-:W0:Y:S01]  /*0160*/  LDCU.64 UR8, c[0x0][0x398] ;  /* 0x00007300ff0877ac */ /* 0x000e220008000a00 */
[----:B------:R-:W-:Y:S02]  /*0170*/  IMAD.MOV.U32 R11, RZ, RZ, R3 ;  /* 0x000000ffff0b7224 */ /* 0x000fe400078e0003 */
[----:B------:R-:W-:Y:S01]  /*0180*/  IMAD.MOV.U32 R13, RZ, RZ, -0x1 ;  /* 0xffffffffff0d7424 */ /* 0x000fe200078e00ff */
[----:B------:R-:W-:Y:S02]  /*0190*/  ULOP3.LUT UR4, UR6, 0x7ffffff8, URZ, 0xc0, !UPT ;  /* 0x7ffffff806047892 */ /* 0x000fe4000f8ec0ff */
[----:B0-----:R-:W-:Y:S02]  /*01a0*/  UIADD3 UR5, UP1, UPT, UR8, 0x10, URZ ;  /* 0x0000001008057890 */ /* 0x001fe4000ff3e0ff */
[----:B------:R-:W-:Y:S02]  /*01b0*/  UIADD3 UR8, UPT, UPT, -UR4, URZ, URZ ;  /* 0x000000ff04087290 */ /* 0x000fe4000fffe1ff */
[----:B------:R-:W-:-:S02]  /*01c0*/  UIADD3.X UR6, UPT, UPT, URZ, UR9, URZ, UP1, !UPT ;  /* 0x00000009ff067290 */ /* 0x000fc40008ffe4ff */
[----:B------:R-:W-:-:S04]  /*01d0*/  MOV R8, UR5 ;  /* 0x0000000500087c02 */ /* 0x000fc80008000f00 */
[----:B------:R-:W-:-:S07]  /*01e0*/  IMAD.U32 R9, RZ, RZ, UR6 ;  /* 0x00000006ff097e24 */ /* 0x000fce000f8e00ff */
.L_x_849:
[----:B0-----:R-:W-:Y:S01]  /*01f0*/  IMAD.WIDE R6, R11, 0x4, R8 ;  /* 0x000000040b067825 */ /* 0x001fe200078e0208 */
[----:B------:R-:W-:-:S03]  /*0200*/  UIADD3 UR8, UPT, UPT, UR8, 0x8, URZ ;  /* 0x0000000808087890 */ /* 0x000fc6000fffe0ff */
[----:B------:R-:W-:Y:S01]  /*0210*/  VIADD R11, R11, 0x8 ;  /* 0x000000080b0b7836 */ /* 0x000fe20000000000 */
[----:B------:R0:W-:Y:S01]  /*0220*/  STG.E desc[UR10][R6.64+-0x10], R13 ;  /* 0xfffff00d06007986 */ /* 0x0001e2000c10190a */
[----:B------:R-:W-:-:S03]  /*0230*/  UISETP.NE.AND UP1, UPT, UR8, URZ, UPT ;  /* 0x000000ff0800728c */ /* 0x000fc6000bf25270 */
[----:B------:R0:W-:Y:S04]  /*0240*/  STG.E desc[UR10][R6.64+-0xc], R13 ;  /* 0xfffff40d06007986 */ /* 0x0001e8000c10190a */
[----:B------:R0:W-:Y:S04]  /*0250*/  STG.E desc[UR10][R6.64+-0x8], R13 ;  /* 0xfffff80d06007986 */ /* 0x0001e8000c10190a */
[----:B------:R0:W-:Y:S04]  /*0260*/  STG.E desc[UR10][R6.64+-0x4], R13 ;  /* 0xfffffc0d06007986 */ /* 0x0001e8000c10190a */
[----:B------:R0:W-:Y:S04]  /*0270*/  STG.E desc[UR10][R6.64], R13 ;  /* 0x0000000d06007986 */ /* 0x0001e8000c10190a */
[----:B------:R0:W-:Y:S04]  /*0280*/  STG.E desc[UR10][R6.64+0x4], R13 ;  /* 0x0000040d06007986 */ /* 0x0001e8000c10190a */
[----:B------:R0:W-:Y:S04]  /*0290*/  STG.E desc[UR10][R6.64+0x8], R13 ;  /* 0x0000080d06007986 */ /* 0x0001e8000c10190a */
[----:B------:R0:W-:Y:S01]  /*02a0*/  STG.E desc[UR10][R6.64+0xc], R13 ;  /* 0x00000c0d06007986 */ /* 0x0001e2000c10190a */
[----:B------:R-:W-:Y:S05]  /*02b0*/  BRA.U UP1, `(.L_x_849) ;  /* 0xfffffffd01cc7547 */ /* 0x000fea000b83ffff */
.L_x_848:
[----:B------:R-:W-:Y:S05]  /*02c0*/  BRA.U !UP0, `(.L_x_847) ;  /* 0x00000001087c7547 */ /* 0x000fea000b800000 */
[----:B------:R-:W1:Y:S01]  /*02d0*/  LDC R4, c[0x0][0x3a8] ;  /* 0x0000ea00ff047b82 */ /* 0x000e620000000800 */
[----:B------:R-:W-:Y:S01]  /*02e0*/  UISETP.GE.U32.AND UP0, UPT, UR7, 0x4, UPT ;  /* 0x000000040700788c */ /* 0x000fe2000bf06070 */
[----:B-1----:R-:W-:-:S04]  /*02f0*/  LOP3.LUT R10, R4, 0x3, RZ, 0xc0, !PT ;  /* 0x00000003040a7812 */ /* 0x002fc800078ec0ff */
[----:B------:R-:W-:-:S04]  /*0300*/  ISETP.NE.AND P0, PT, R10, RZ, PT ;  /* 0x000000ff0a00720c */ /* 0x000fc80003f05270 */
[----:B------:R-:W-:Y:S09]  /*0310*/  BRA.U !UP0, `(.L_x_850) ;  /* 0x0000000108247547 */ /* 0x000ff2000b800000 */
[----:B0-----:R-:W0:Y:S01]  /*0320*/  LDC.64 R6, c[0x0][0x398] ;  /* 0x0000e600ff067b82 */ /* 0x001e220000000a00 */
[----:B------:R-:W-:Y:S01]  /*0330*/  IADD3 R9, PT, PT, R3, UR4, RZ ;  /* 0x0000000403097c10 */ /* 0x000fe2000fffe0ff */
[----:B------:R-:W-:Y:S01]  /*0340*/  IMAD.MOV.U32 R11, RZ, RZ, -0x1 ;  /* 0xffffffffff0b7424 */ /* 0x000fe200078e00ff */
[----:B------:R-:W-:-:S03]  /*0350*/  UIADD3 UR4, UPT, UPT, UR4, 0x4, URZ ;  /* 0x0000000404047890 */ /* 0x000fc6000fffe0ff */
[----:B0-----:R-:W-:-:S05]  /*0360*/  IMAD.WIDE R6, R9, 0x4, R6 ;  /* 0x0000000409067825 */ /* 0x001fca00078e0206 */
[----:B------:R1:W-:Y:S04]  /*0370*/  STG.E desc[UR10][R6.64], R11 ;  /* 0x0000000b06007986 */ /* 0x0003e8000c10190a */
[----:B------:R1:W-:Y:S04]  /*0380*/  STG.E desc[UR10][R6.64+0x4], R11 ;  /* 0x0000040b06007986 */ /* 0x0003e8000c10190a */
[----:B------:R1:W-:Y:S04]  /*0390*/  STG.E desc[UR10][R6.64+0x8], R11 ;  /* 0x0000080b06007986 */ /* 0x0003e8000c10190a */
[----:B------:R1:W-:Y:S02]  /*03a0*/  STG.E desc[UR10][R6.64+0xc], R11 ;  /* 0x00000c0b06007986 */ /* 0x0003e4000c10190a */
.L_x_850:
[----:B------:R-:W-:Y:S05]  /*03b0*/  @!P0 BRA `(.L_x_847) ;  /* 0x0000000000408947 */ /* 0x000fea0003800000 */
[----:B------:R-:W-:Y:S02]  /*03c0*/  LOP3.LUT R4, R4, 0x1, RZ, 0xc0, !PT ;  /* 0x0000000104047812 */ /* 0x000fe400078ec0ff */
[----:B------:R-:W-:Y:S02]  /*03d0*/  ISETP.NE.AND P0, PT, R10, 0x1, PT ;  /* 0x000000010a00780c */ /* 0x000fe40003f05270 */
[----:B------:R-:W-:-:S13]  /*03e0*/  ISETP.NE.U32.AND P1, PT, R4, 0x1, PT ;  /* 0x000000010400780c */ /* 0x000fda0003f25070 */
[----:B------:R-:W2:Y:S01]  /*03f0*/  @!P1 LDC.64 R8, c[0x0][0x398] ;  /* 0x0000e600ff089b82 */ /* 0x000ea20000000a00 */
[----:B------:R-:W-:Y:S05]  /*0400*/  @!P0 BRA `(.L_x_851) ;  /* 0x00000000001c8947 */ /* 0x000fea0003800000 */
[----:B01----:R-:W0:Y:S01]  /*0410*/  LDC.64 R6, c[0x0][0x398] ;  /* 0x0000e600ff067b82 */ /* 0x003e220000000a00 */
[----:B------:R-:W-:Y:S01]  /*0420*/  IADD3 R11, PT, PT, R3, UR4, RZ ;  /* 0x00000004030b7c10 */ /* 0x000fe2000fffe0ff */
[----:B------:R-:W-:Y:S01]  /*0430*/  IMAD.MOV.U32 R13, RZ, RZ, -0x1 ;  /* 0xffffffffff0d7424 */ /* 0x000fe200078e00ff */
[----:B------:R-:W-:-:S03]  /*0440*/  UIADD3 UR4, UPT, UPT, UR4, 0x2, URZ ;  /* 0x0000000204047890 */ /* 0x000fc6000fffe0ff */
[----:B0-----:R-:W-:-:S05]  /*0450*/  IMAD.WIDE R6, R11, 0x4, R6 ;  /* 0x000000040b067825 */ /* 0x001fca00078e0206 */
[----:B------:R3:W-:Y:S04]  /*0460*/  STG.E desc[UR10][R6.64], R13 ;  /* 0x0000000d06007986 */ /* 0x0007e8000c10190a */
[----:B------:R3:W-:Y:S02]  /*0470*/  STG.E desc[UR10][R6.64+0x4], R13 ;  /* 0x0000040d06007986 */ /* 0x0007e4000c10190a */
.L_x_851:
[----:B01-3--:R-:W-:Y:S01]  /*0480*/  @!P1 IADD3 R7, PT, PT, R3, UR4, RZ ;  /* 0x0000000403079c10 */ /* 0x00bfe2000fffe0ff */
[----:B------:R-:W-:-:S04]  /*0490*/  @!P1 IMAD.MOV.U32 R3, RZ, RZ, -0x1 ;  /* 0xffffffffff039424 */ /* 0x000fc800078e00ff */
[----:B--2---:R-:W-:-:S05]  /*04a0*/  @!P1 IMAD.WIDE R6, R7, 0x4, R8 ;  /* 0x0000000407069825 */ /* 0x004fca00078e0208 */
[----:B------:R2:W-:Y:S02]  /*04b0*/  @!P1 STG.E desc[UR10][R6.64], R3 ;  /* 0x0000000306009986 */ /* 0x0005e4000c10190a */
.L_x_847:
[----:B------:R-:W3:Y:S01]  /*04c0*/  LDC R9, c[0x0][0x3a8] ;  /* 0x0000ea00ff097b82 */ /* 0x000ee20000000800 */
[----:B------:R-:W-:Y:S01]  /*04d0*/  BSSY.RECONVERGENT B0, `(.L_x_852) ;  /* 0x0000038000007945 */ /* 0x000fe20003800200 */
[----:B--2---:R-:W-:Y:S01]  /*04e0*/  HFMA2 R3, -RZ, RZ, 0, 0 ;  /* 0x00000000ff037431 */ /* 0x004fe200000001ff */
[----:B---3--:R-:W-:-:S04]  /*04f0*/  ISETP.GE.AND P0, PT, R9, 0x1, PT ;  /* 0x000000010900780c */ /* 0x008fc80003f06270 */
[----:B-----5:R-:W-:-:S13]  /*0500*/  ISETP.GE.OR P0, PT, R2, R5, !P0 ;  /* 0x000000050200720c */ /* 0x020fda0004706670 */
[----:B------:R-:W-:Y:S05]  /*0510*/  @P0 BRA `(.L_x_853) ;  /* 0x0000000000cc0947 */ /* 0x000fea0003800000 */
[----:B------:R-:W-:Y:S01]  /*0520*/  VIADD R3, R9, 0xffffffff ;  /* 0xffffffff09037836 */ /* 0x000fe20000000000 */
[----:B------:R-:W-:Y:S01]  /*0530*/  LOP3.LUT R4, RZ, R2, RZ, 0x33, !PT ;  /* 0x00000002ff047212 */ /* 0x000fe200078e33ff */
[----:B------:R-:W-:Y:S01]  /*0540*/  BSSY.RECONVERGENT B1, `(.L_x_854) ;  /* 0x0000021000017945 */ /* 0x000fe20003800200 */
[----:B------:R-:W-:Y:S02]  /*0550*/  IMAD R14, R0, R9, RZ ;  /* 0x00000009000e7224 */ /* 0x000fe400078e02ff */
[----:B------:R-:W-:-:S04]  /*0560*/  VIADDMNMX.U32 R3, R5, R4, R3, PT ;  /* 0x0000000405037246 */ /* 0x000fc80003800003 */
[C---:B------:R-:W-:Y:S02]  /*0570*/  ISETP.GE.U32.AND P1, PT, R3.reuse, 0x3, PT ;  /* 0x000000030300780c */ /* 0x040fe40003f26070 */
[----:B01----:R-:W-:Y:S01]  /*0580*/  IADD3 R7, PT, PT, R3, 0x1, RZ ;  /* 0x0000000103077810 */ /* 0x003fe20007ffe0ff */
[----:B------:R-:W-:-:S03]  /*0590*/  IMAD.MOV.U32 R3, RZ, RZ, RZ ;  /* 0x000000ffff037224 */ /* 0x000fc600078e00ff */
[----:B------:R-:W-:-:S04]  /*05a0*/  LOP3.LUT R10, R7, 0x3, RZ, 0xc0, !PT ;  /* 0x00000003070a7812 */ /* 0x000fc800078ec0ff */
[----:B------:R-:W-:-:S03]  /*05b0*/  ISETP.NE.AND P0, PT, R10, RZ, PT ;  /* 0x000000ff0a00720c */ /* 0x000fc60003f05270 */
[----:B------:R-:W-:Y:S10]  /*05c0*/  @!P1 BRA `(.L_x_855) ;  /* 0x0000000000609947 */ /* 0x000ff40003800000 */
[----:B------:R-:W0:Y:S01]  /*05d0*/  LDC.64 R4, c[0x0][0x380] ;  /* 0x0000e000ff047b82 */ /* 0x000e220000000a00 */
[----:B------:R-:W-:Y:S02]  /*05e0*/  LOP3.LUT R3, R7, 0xfffffffc, RZ, 0xc0, !PT ;  /* 0xfffffffc07037812 */ /* 0x000fe400078ec0ff */
[----:B------:R-:W-:-:S03]  /*05f0*/  MOV R15, R14 ;  /* 0x0000000e000f7202 */ /* 0x000fc60000000f00 */
[----:B------:R-:W-:Y:S02]  /*0600*/  IMAD.MOV R11, RZ, RZ, -R3 ;  /* 0x000000ffff0b7224 */ /* 0x000fe400078e0a03 */
[----:B------:R-:W1:Y:S01]  /*0610*/  LDC.64 R8, c[0x0][0x398] ;  /* 0x0000e600ff087b82 */ /* 0x000e620000000a00 */
[----:B0-----:R-:W-:-:S05]  /*0620*/  IADD3 R4, P2, PT, R4, 0x8, RZ ;  /* 0x0000000804047810 */ /* 0x001fca0007f5e0ff */
[----:B------:R-:W-:Y:S01]  /*0630*/  IMAD.X R5, RZ, RZ, R5, P2 ;  /* 0x000000ffff057224 */ /* 0x000fe200010e0605 */
[----:B-1----:R-:W-:-:S04]  /*0640*/  IADD3 R6, P1, PT, R8, 0x8, RZ ;  /* 0x0000000808067810 */ /* 0x002fc80007f3e0ff */
[----:B------:R-:W-:-:S09]  /*0650*/  IADD3.X R7, PT, PT, RZ, R9, RZ, P1, !PT ;  /* 0x00000009ff077210 */ /* 0x000fd20000ffe4ff */
.L_x_856:
[----:B------:R-:W-:-:S05]  /*0660*/  IMAD.WIDE R12, R2, 0x4, R4 ;  /* 0x00000004020c7825 */ /* 0x000fca00078e0204 */
[----:B0-----:R-:W2:Y:S01]  /*0670*/  LDG.E R17, desc[UR10][R12.64+-0x8] ;  /* 0xfffff80a0c117981 */ /* 0x001ea2000c1e1900 */
[----:B------:R-:W-:-:S05]  /*0680*/  IMAD.WIDE R8, R15, 0x4, R6 ;  /* 0x000000040f087825 */ /* 0x000fca00078e0206 */
[----:B--2---:R0:W-:Y:S04]  /*0690*/  STG.E desc[UR10][R8.64+-0x8], R17 ;  /* 0xfffff81108007986 */ /* 0x0041e8000c10190a */
[----:B------:R-:W2:Y:S04]  /*06a0*/  LDG.E R19, desc[UR10][R12.64+-0x4] ;  /* 0xfffffc0a0c137981 */ /* 0x000ea8000c1e1900 */
[----:B--2---:R0:W-:Y:S04]  /*06b0*/  STG.E desc[UR10][R8.64+-0x4], R19 ;  /* 0xfffffc1308007986 */ /* 0x0041e8000c10190a */
[----:B------:R-:W2:Y:S04]  /*06c0*/  LDG.E R21, desc[UR10][R12.64] ;  /* 0x0000000a0c157981 */ /* 0x000ea8000c1e1900 */
[----:B--2---:R0:W-:Y:S04]  /*06d0*/  STG.E desc[UR10][R8.64], R21 ;  /* 0x0000001508007986 */ /* 0x0041e8000c10190a */
[----:B------:R-:W2:Y:S01]  /*06e0*/  LDG.E R23, desc[UR10][R12.64+0x4] ;  /* 0x0000040a0c177981 */ /* 0x000ea2000c1e1900 */
[----:B------:R-:W-:Y:S01]  /*06f0*/  IADD3 R11, PT, PT, R11, 0x4, RZ ;  /* 0x000000040b0b7810 */ /* 0x000fe20007ffe0ff */
[----:B------:R-:W-:Y:S01]  /*0700*/  VIADD R15, R15, 0x4 ;  /* 0x000000040f0f7836 */ /* 0x000fe20000000000 */
[----:B------:R-:W-:-:S02]  /*0710*/  IADD3 R2, PT, PT, R2, 0x4, RZ ;  /* 0x0000000402027810 */ /* 0x000fc40007ffe0ff */
[----:B------:R-:W-:Y:S01]  /*0720*/  ISETP.NE.AND P1, PT, R11, RZ, PT ;  /* 0x000000ff0b00720c */ /* 0x000fe20003f25270 */
[----:B--2---:R0:W-:-:S12]  /*0730*/  STG.E desc[UR10][R8.64+0x4], R23 ;  /* 0x0000041708007986 */ /* 0x0041d8000c10190a */
[----:B------:R-:W-:Y:S05]  /*0740*/  @P1 BRA `(.L_x_856) ;  /* 0xfffffffc00c41947 */ /* 0x000fea000383ffff */
.L_x_855:
[----:B------:R-:W-:Y:S05]  /*0750*/  BSYNC.RECONVERGENT B1 ;  /* 0x0000000000017941 */ /* 0x000fea0003800200 */
.L_x_854:
[----:B------:R-:W-:Y:S05]  /*0760*/  @!P0 BRA `(.L_x_853) ;  /* 0x0000000000388947 */ /* 0x000fea0003800000 */
[----:B------:R-:W1:Y:S01]  /*0770*/  LDC.64 R12, c[0x0][0x398] ;  /* 0x0000e600ff0c7b82 */ /* 0x000e620000000a00 */
[----:B------:R-:W-:Y:S01]  /*0780*/  IMAD.IADD R11, R14, 0x1, R3 ;  /* 0x000000010e0b7824 */ /* 0x000fe200078e0203 */
[----:B------:R-:W-:Y:S01]  /*0790*/  IADD3 R3, PT, PT, R3, R10, RZ ;  /* 0x0000000a03037210 */ /* 0x000fe20007ffe0ff */
[----:B------:R-:W-:-:S05]  /*07a0*/  IMAD.MOV R10, RZ, RZ, -R10 ;  /* 0x000000ffff0a7224 */ /* 0x000fca00078e0a0a */
[----:B0-----:R-:W0:Y:S02]  /*07b0*/  LDC.64 R8, c[0x0][0x380] ;  /* 0x0000e000ff087b82 */ /* 0x001e240000000a00 */
.L_x_857:
[----:B0-2---:R-:W-:-:S06]  /*07c0*/  IMAD.WIDE R4, R2, 0x4, R8 ;  /* 0x0000000402047825 */ /* 0x005fcc00078e0208 */
[----:B------:R-:W2:Y:S01]  /*07d0*/  LDG.E R5, desc[UR10][R4.64] ;  /* 0x0000000a04057981 */ /* 0x000ea2000c1e1900 */
[C---:B-1----:R-:W-:Y:S01]  /*07e0*/  IMAD.WIDE R6, R11.reuse, 0x4, R12 ;  /* 0x000000040b067825 */ /* 0x042fe200078e020c */
[----:B------:R-:W-:Y:S02]  /*07f0*/  IADD3 R10, PT, PT, R10, 0x1, RZ ;  /* 0x000000010a0a7810 */ /* 0x000fe40007ffe0ff */
[----:B------:R-:W-:Y:S01]  /*0800*/  IADD3 R11, PT, PT, R11, 0x1, RZ ;  /* 0x000000010b0b7810 */ /* 0x000fe20007ffe0ff */
[----:B------:R-:W-:Y:S01]  /*0810*/  VIADD R2, R2, 0x1 ;  /* 0x0000000102027836 */ /* 0x000fe20000000000 */
[----:B------:R-:W-:Y:S01]  /*0820*/  ISETP.NE.AND P0, PT, R10, RZ, PT ;  /* 0x000000ff0a00720c */ /* 0x000fe20003f05270 */
[----:B--2---:R2:W-:-:S12]  /*0830*/  STG.E desc[UR10][R6.64], R5 ;  /* 0x0000000506007986 */ /* 0x0045d8000c10190a */
[----:B------:R-:W-:Y:S05]  /*0840*/  @P0 BRA `(.L_x_857) ;  /* 0xfffffffc00dc0947 */ /* 0x000fea000383ffff */
.L_x_853:
[----:B------:R-:W-:Y:S05]  /*0850*/  BSYNC.RECONVERGENT B0 ;  /* 0x0000000000007941 */ /* 0x000fea0003800200 */
.L_x_852:
[----:B--2---:R-:W2:Y:S02]  /*0860*/  LDC.64 R4, c[0x0][0x3a0] ;  /* 0x0000e800ff047b82 */ /* 0x004ea40000000a00 */
[----:B--2---:R-:W-:-:S05]  /*0870*/  IMAD.WIDE R4, R0, 0x4, R4 ;  /* 0x0000000400047825 */ /* 0x004fca00078e0204 */
[----:B------:R-:W-:Y:S01]  /*0880*/  STG.E desc[UR10][R4.64], R3 ;  /* 0x0000000304007986 */ /* 0x000fe2000c10190a */
[----:B------:R-:W-:Y:S05]  /*0890*/  EXIT ;  /* 0x000000000000794d */ /* 0x000fea0003800000 */
.L_x_858:
        /* <DEDUP_REMOVED lines=14> */
.L_x_880:


//--------------------- .text._Z17getSkAndRkMaxSizePiS_S_S_S_i --------------------------
	.section	.text._Z17getSkAndRkMaxSizePiS_S_S_S_i,"ax",@progbits
	.align	128
        .global         _Z17getSkAndRkMaxSizePiS_S_S_S_i
        .type           _Z17getSkAndRkMaxSizePiS_S_S_S_i,@function
        .size           _Z17getSkAndRkMaxSizePiS_S_S_S_i,(.L_x_881 - _Z17getSkAndRkMaxSizePiS_S_S_S_i)
        .other          _Z17getSkAndRkMaxSizePiS_S_S_S_i,@"STO_CUDA_ENTRY STV_DEFAULT"
_Z17getSkAndRkMaxSizePiS_S_S_S_i:
.text._Z17getSkAndRkMaxSizePiS_S_S_S_i:
        /* <DEDUP_REMOVED lines=11> */
[----:B-1----:R-:W2:Y:S04]  /*00b0*/  LDG.E R17, desc[UR4][R2.64] ;  /* 0x0000000402117981 */ /* 0x002ea8000c1e1900 */
[----:B------:R-:W2:Y:S01]  /*00c0*/  LDG.E R4, desc[UR4][R2.64+0x4] ;  /* 0x0000040402047981 */ /* 0x000ea2000c1e1900 */
[----:B------:R-:W-:Y:S01]  /*00d0*/  BSSY.RECONVERGENT B0, `(.L_x_859) ;  /* 0x000007d000007945 */ /* 0x000fe20003800200 */
[----:B------:R-:W-:Y:S01]  /*00e0*/  IMAD.MOV.U32 R23, RZ, RZ, RZ ;  /* 0x000000ffff177224 */ /* 0x000fe200078e00ff */
[C---:B--2---:R-:W-:Y:S01]  /*00f0*/  ISETP.GT.AND P0, PT, R4.reuse, R17, PT ;  /* 0x000000110400720c */ /* 0x044fe20003f04270 */
[----:B------:R-:W-:-:S12]  /*0100*/  IMAD.IADD R16, R4, 0x1, -R17 ;  /* 0x0000000104107824 */ /* 0x000fd800078e0a11 */
[----:B------:R-:W-:Y:S05]  /*0110*/  @!P0 BRA `(.L_x_860) ;  /* 0x0000000400e08947 */ /* 0x000fea0003800000 */
[----:B------:R-:W-:Y:S01]  /*0120*/  IADD3 R4, PT, PT, -R4, R17, RZ ;  /* 0x0000001104047210 */ /* 0x000fe20007ffe1ff */
[----:B------:R-:W-:Y:S01]  /*0130*/  BSSY.RECONVERGENT B1, `(.L_x_861) ;  /* 0x000003b000017945 */ /* 0x000fe20003800200 */
[----:B------:R-:W-:Y:S01]  /*0140*/  LOP3.LUT R26, R16, 0x7, RZ, 0xc0, !PT ;  /* 0x00000007101a7812 */ /* 0x000fe200078ec0ff */
[----:B------:R-:W-:Y:S01]  /*0150*/  IMAD.MOV.U32 R23, RZ, RZ, RZ ;  /* 0x000000ffff177224 */ /* 0x000fe200078e00ff */
[----:B------:R-:W-:Y:S02]  /*0160*/  ISETP.GT.U32.AND P1, PT, R4, -0x8, PT ;  /* 0xfffffff80400780c */ /* 0x000fe40003f24070 */
[----:B------:R-:W-:-:S11]  /*0170*/  ISETP.NE.AND P0, PT, R26, RZ, PT ;  /* 0x000000ff1a00720c */ /* 0x000fd60003f05270 */
[----:B------:R-:W-:Y:S05]  /*0180*/  @P1 BRA `(.L_x_862) ;  /* 0x0000000000d41947 */ /* 0x000fea0003800000 */
[----:B------:R-:W0:Y:S01]  /*0190*/  LDC.64 R2, c[0x0][0x380] ;  /* 0x0000e000ff027b82 */ /* 0x000e220000000a00 */
[----:B------:R-:W-:Y:S01]  /*01a0*/  LOP3.LUT R19, R16, 0xfffffff8, RZ, 0xc0, !PT ;  /* 0xfffffff810137812 */ /* 0x000fe200078ec0ff */
[----:B------:R-:W-:-:S04]  /*01b0*/  HFMA2 R23, -RZ, RZ, 0, 0 ;  /* 0x00000000ff177431 */ /* 0x000fc800000001ff */
[----:B------:R-:W-:Y:S01]  /*01c0*/  IMAD.MOV R19, RZ, RZ, -R19 ;  /* 0x000000ffff137224 */ /* 0x000fe200078e0a13 */
[----:B0-----:R-:W-:-:S04]  /*01d0*/  IADD3 R2, P1, PT, R2, 0x10, RZ ;  /* 0x0000001002027810 */ /* 0x001fc80007f3e0ff */
[----:B------:R-:W-:-:S09]  /*01e0*/  IADD3.X R3, PT, PT, RZ, R3, RZ, P1, !PT ;  /* 0x00000003ff037210 */ /* 0x000fd20000ffe4ff */
.L_x_863:
[----:B------:R-:W-:Y:S01]  /*01f0*/  IMAD.WIDE R28, R17, 0x4, R2 ;  /* 0x00000004111c7825 */ /* 0x000fe200078e0202 */
[----:B------:R-:W0:Y:S04]  /*0200*/  LDC.64 R4, c[0x0][0x390] ;  /* 0x0000e400ff047b82 */ /* 0x000e280000000a00 */
[----:B------:R-:W0:Y:S04]  /*0210*/  LDG.E R7, desc[UR4][R28.64+-0x10] ;  /* 0xfffff0041c077981 */ /* 0x000e28000c1e1900 */
[----:B------:R-:W2:Y:S04]  /*0220*/  LDG.E R15, desc[UR4][R28.64+-0xc] ;  /* 0xfffff4041c0f7981 */ /* 0x000ea8000c1e1900 */
[----:B------:R-:W3:Y:S04]  /*0230*/  LDG.E R8, desc[UR4][R28.64+-0x8] ;  /* 0xfffff8041c087981 */ /* 0x000ee8000c1e1900 */
[----:B------:R-:W4:Y:S04]  /*0240*/  LDG.E R9, desc[UR4][R28.64+-0x4] ;  /* 0xfffffc041c097981 */ /* 0x000f28000c1e1900 */
[----:B------:R-:W5:Y:S04]  /*0250*/  LDG.E R11, desc[UR4][R28.64] ;  /* 0x000000041c0b7981 */ /* 0x000f68000c1e1900 */
[----:B------:R-:W4:Y:S04]  /*0260*/  LDG.E R13, desc[UR4][R28.64+0x4] ;  /* 0x000004041c0d7981 */ /* 0x000f28000c1e1900 */
[----:B------:R-:W4:Y:S04]  /*0270*/  LDG.E R27, desc[UR4][R28.64+0x8] ;  /* 0x000008041c1b7981 */ /* 0x000f28000c1e1900 */
[----:B------:R-:W4:Y:S01]  /*0280*/  LDG.E R25, desc[UR4][R28.64+0xc] ;  /* 0x00000c041c197981 */ /* 0x000f22000c1e1900 */
[----:B0-----:R-:W-:-:S04]  /*0290*/  IMAD.WIDE R6, R7, 0x4, R4 ;  /* 0x0000000407067825 */ /* 0x001fc800078e0204 */
[--C-:B--2---:R-:W-:Y:S01]  /*02a0*/  IMAD.WIDE R14, R15, 0x4, R4.reuse ;  /* 0x000000040f0e7825 */ /* 0x104fe200078e0204 */
[----:B------:R-:W2:Y:S04]  /*02b0*/  LDG.E R21, desc[UR4][R6.64] ;  /* 0x0000000406157981 */ /* 0x000ea8000c1e1900 */
[----:B------:R3:W2:Y:S04]  /*02c0*/  LDG.E R20, desc[UR4][R6.64+0x4] ;  /* 0x0000040406147981 */ /* 0x0006a8000c1e1900 */
[----:B------:R-:W2:Y:S01]  /*02d0*/  LDG.E R18, desc[UR4][R14.64] ;  /* 0x000000040e127981 */ /* 0x000ea2000c1e1900 */
[----:B-----5:R-:W-:-:S03]  /*02e0*/  IMAD.WIDE R10, R11, 0x4, R4 ;  /* 0x000000040b0a7825 */ /* 0x020fc600078e0204 */
[----:B------:R0:W2:Y:S01]  /*02f0*/  LDG.E R24, desc[UR4][R14.64+0x4] ;  /* 0x000004040e187981 */ /* 0x0000a2000c1e1900 */
[----:B---3--:R-:W-:-:S04]  /*0300*/  IMAD.WIDE R6, R8, 0x4, R4 ;  /* 0x0000000408067825 */ /* 0x008fc800078e0204 */
[--C-:B----4-:R-:W-:Y:S01]  /*0310*/  IMAD.WIDE R8, R9, 0x4, R4.reuse ;  /* 0x0000000409087825 */ /* 0x110fe200078e0204 */
[----:B------:R-:W3:Y:S03]  /*0320*/  LDG.E R22, desc[UR4][R6.64] ;  /* 0x0000000406167981 */ /* 0x000ee6000c1e1900 */
[--C-:B------:R-:W-:Y:S01]  /*0330*/  IMAD.WIDE R12, R13, 0x4, R4.reuse ;  /* 0x000000040d0c7825 */ /* 0x100fe200078e0204 */
[----:B------:R1:W4:Y:S03]  /*0340*/  LDG.E R28, desc[UR4][R6.64+0x4] ;  /* 0x00000404061c7981 */ /* 0x000326000c1e1900 */
[--C-:B0-----:R-:W-:Y:S01]  /*0350*/  IMAD.WIDE R14, R27, 0x4, R4.reuse ;  /* 0x000000041b0e7825 */ /* 0x101fe200078e0204 */
[----:B------:R-:W1:Y:S03]  /*0360*/  LDG.E R29, desc[UR4][R8.64] ;  /* 0x00000004081d7981 */ /* 0x000e66000c1e1900 */
[----:B------:R-:W-:Y:S01]  /*0370*/  IMAD.WIDE R4, R25, 0x4, R4 ;  /* 0x0000000419047825 */ /* 0x000fe200078e0204 */
[----:B------:R-:W5:Y:S04]  /*0380*/  LDG.E R27, desc[UR4][R14.64] ;  /* 0x000000040e1b7981 */ /* 0x000f68000c1e1900 */
[----:B------:R-:W1:Y:S04]  /*0390*/  LDG.E R6, desc[UR4][R10.64] ;  /* 0x000000040a067981 */ /* 0x000e68000c1e1900 */
[----:B------:R-:W4:Y:S04]  /*03a0*/  LDG.E R9, desc[UR4][R8.64+0x4] ;  /* 0x0000040408097981 */ /* 0x000f28000c1e1900 */
[----:B------:R-:W5:Y:S04]  /*03b0*/  LDG.E R7, desc[UR4][R12.64] ;  /* 0x000000040c077981 */ /* 0x000f68000c1e1900 */
[----:B------:R-:W5:Y:S04]  /*03c0*/  LDG.E R10, desc[UR4][R10.64+0x4] ;  /* 0x000004040a0a7981 */ /* 0x000f68000c1e1900 */
[----:B------:R-:W5:Y:S04]  /*03d0*/  LDG.E R25, desc[UR4][R4.64] ;  /* 0x0000000404197981 */ /* 0x000f68000c1e1900 */
[----:B------:R-:W5:Y:S04]  /*03e0*/  LDG.E R13, desc[UR4][R12.64+0x4] ;  /* 0x000004040c0d7981 */ /* 0x000f68000c1e1900 */
[----:B------:R-:W5:Y:S04]  /*03f0*/  LDG.E R14, desc[UR4][R14.64+0x4] ;  /* 0x000004040e0e7981 */ /* 0x000f68000c1e1900 */
[----:B------:R-:W5:Y:S01]  /*0400*/  LDG.E R4, desc[UR4][R4.64+0x4] ;  /* 0x0000040404047981 */ /* 0x000f62000c1e1900 */
[----:B------:R-:W-:-:S05]  /*0410*/  VIADD R19, R19, 0x8 ;  /* 0x0000000813137836 */ /* 0x000fca0000000000 */
[----:B------:R-:W-:Y:S01]  /*0420*/  ISETP.NE.AND P1, PT, R19, RZ, PT ;  /* 0x000000ff1300720c */ /* 0x000fe20003f25270 */
[----:B------:R-:W-:Y:S01]  /*0430*/  VIADD R17, R17, 0x8 ;  /* 0x0000000811117836 */ /* 0x000fe20000000000 */
[----:B--2---:R-:W-:Y:S02]  /*0440*/  IADD3 R20, PT, PT, R24, R23, R20 ;  /* 0x0000001718147210 */ /* 0x004fe40007ffe014 */
[----:B---3--:R-:W-:-:S04]  /*0450*/  IADD3 R18, PT, PT, R22, R21, R18 ;  /* 0x0000001516127210 */ /* 0x008fc80007ffe012 */
[----:B-1----:R-:W-:Y:S02]  /*0460*/  IADD3 R6, PT, PT, R6, R18, R29 ;  /* 0x0000001206067210 */ /* 0x002fe40007ffe01d */
[----:B----4-:R-:W-:Y:S02]  /*0470*/  IADD3 R9, PT, PT, R9, R20, R28 ;  /* 0x0000001409097210 */ /* 0x010fe40007ffe01c */
[----:B-----5:R-:W-:-:S04]  /*0480*/  IADD3 R6, PT, PT, R27, R6, R7 ;  /* 0x000000061b067210 */ /* 0x020fc80007ffe007 */
[----:B------:R-:W-:Y:S02]  /*0490*/  IADD3 R6, PT, PT, R6, R25, RZ ;  /* 0x0000001906067210 */ /* 0x000fe40007ffe0ff */
[----:B------:R-:W-:-:S04]  /*04a0*/  IADD3 R9, PT, PT, R13, R9, R10 ;  /* 0x000000090d097210 */ /* 0x000fc80007ffe00a */
[----:B------:R-:W-:-:S04]  /*04b0*/  IADD3 R9, PT, PT, -R6, R9, R14 ;  /* 0x0000000906097210 */ /* 0x000fc80007ffe10e */
[----:B------:R-:W-:Y:S01]  /*04c0*/  IADD3 R23, PT, PT, R4, R9, RZ ;  /* 0x0000000904177210 */ /* 0x000fe20007ffe0ff */
[----:B------:R-:W-:Y:S06]  /*04d0*/  @P1 BRA `(.L_x_863) ;  /* 0xfffffffc00441947 */ /* 0x000fec000383ffff */
.L_x_862:
[----:B------:R-:W-:Y:S05]  /*04e0*/  BSYNC.RECONVERGENT B1 ;  /* 0x0000000000017941 */ /* 0x000fea0003800200 */
.L_x_861:
[----:B------:R-:W-:Y:S05]  /*04f0*/  @!P0 BRA `(.L_x_860) ;  /* 0x0000000000e88947 */ /* 0x000fea0003800000 */
[----:B------:R-:W-:Y:S01]  /*0500*/  ISETP.GE.U32.AND P0, PT, R26, 0x4, PT ;  /* 0x000000041a00780c */ /* 0x000fe20003f06070 */
[----:B------:R-:W-:Y:S01]  /*0510*/  BSSY.RECONVERGENT B1, `(.L_x_864) ;  /* 0x000001d000017945 */ /* 0x000fe20003800200 */
[----:B------:R-:W-:-:S04]  /*0520*/  LOP3.LUT R19, R16, 0x3, RZ, 0xc0, !PT ;  /* 0x0000000310137812 */ /* 0x000fc800078ec0ff */
[----:B------:R-:W-:-:S07]  /*0530*/  ISETP.NE.AND P1, PT, R19, RZ, PT ;  /* 0x000000ff1300720c */ /* 0x000fce0003f25270 */
[----:B------:R-:W-:Y:S06]  /*0540*/  @!P0 BRA `(.L_x_865) ;  /* 0x0000000000648947 */ /* 0x000fec0003800000 */
[----:B------:R-:W0:Y:S08]  /*0550*/  LDC.64 R10, c[0x0][0x380] ;  /* 0x0000e000ff0a7b82 */ /* 0x000e300000000a00 */
[----:B------:R-:W1:Y:S01]  /*0560*/  LDC.64 R8, c[0x0][0x390] ;  /* 0x0000e400ff087b82 */ /* 0x000e620000000a00 */
[----:B0-----:R-:W-:-:S05]  /*0570*/  IMAD.WIDE R10, R17, 0x4, R10 ;  /* 0x00000004110a7825 */ /* 0x001fca00078e020a */
[----:B------:R-:W1:Y:S04]  /*0580*/  LDG.E R3, desc[UR4][R10.64] ;  /* 0x000000040a037981 */ /* 0x000e68000c1e1900 */
[----:B------:R-:W2:Y:S04]  /*0590*/  LDG.E R5, desc[UR4][R10.64+0x4] ;  /* 0x000004040a057981 */ /* 0x000ea8000c1e1900 */
[----:B------:R-:W3:Y:S04]  /*05a0*/  LDG.E R7, desc[UR4][R10.64+0x8] ;  /* 0x000008040a077981 */ /* 0x000ee8000c1e1900 */
[----:B------:R-:W4:Y:S01]  /*05b0*/  LDG.E R13, desc[UR4][R10.64+0xc] ;  /* 0x00000c040a0d7981 */ /* 0x000f22000c1e1900 */
[----:B-1----:R-:W-:-:S04]  /*05c0*/  IMAD.WIDE R2, R3, 0x4, R8 ;  /* 0x0000000403027825 */ /* 0x002fc800078e0208 */
[--C-:B--2---:R-:W-:Y:S01]  /*05d0*/  IMAD.WIDE R4, R5, 0x4, R8.reuse ;  /* 0x0000000405047825 */ /* 0x104fe200078e0208 */
[----:B------:R-:W2:Y:S03]  /*05e0*/  LDG.E R12, desc[UR4][R2.64] ;  /* 0x00000004020c7981 */ /* 0x000ea6000c1e1900 */
[--C-:B---3--:R-:W-:Y:S01]  /*05f0*/  IMAD.WIDE R6, R7, 0x4, R8.reuse ;  /* 0x0000000407067825 */ /* 0x108fe200078e0208 */
[----:B------:R-:W3:Y:S03]  /*0600*/  LDG.E R14, desc[UR4][R2.64+0x4] ;  /* 0x00000404020e7981 */ /* 0x000ee6000c1e1900 */
[----:B----4-:R-:W-:Y:S01]  /*0610*/  IMAD.WIDE R8, R13, 0x4, R8 ;  /* 0x000000040d087825 */ /* 0x010fe200078e0208 */
[----:B------:R-:W2:Y:S04]  /*0620*/  LDG.E R18, desc[UR4][R6.64] ;  /* 0x0000000406127981 */ /* 0x000ea8000c1e1900 */
[----:B------:R-:W2:Y:S04]  /*0630*/  LDG.E R13, desc[UR4][R4.64] ;  /* 0x00000004040d7981 */ /* 0x000ea8000c1e1900 */
[----:B------:R-:W4:Y:S04]  /*0640*/  LDG.E R11, desc[UR4][R8.64] ;  /* 0x00000004080b7981 */ /* 0x000f28000c1e1900 */
[----:B------:R-:W3:Y:S04]  /*0650*/  LDG.E R15, desc[UR4][R4.64+0x4] ;  /* 0x00000404040f7981 */ /* 0x000ee8000c1e1900 */
[----:B------:R-:W5:Y:S04]  /*0660*/  LDG.E R10, desc[UR4][R6.64+0x4] ;  /* 0x00000404060a7981 */ /* 0x000f68000c1e1900 */
[----:B------:R-:W5:Y:S01]  /*0670*/  LDG.E R20, desc[UR4][R8.64+0x4] ;  /* 0x0000040408147981 */ /* 0x000f62000c1e1900 */
[----:B------:R-:W-:-:S02]  /*0680*/  IADD3 R17, PT, PT, R17, 0x4, RZ ;  /* 0x0000000411117810 */ /* 0x000fc40007ffe0ff */
[----:B--2---:R-:W-:-:S05]  /*0690*/  IADD3 R12, PT, PT, R18, R12, R13 ;  /* 0x0000000c120c7210 */ /* 0x004fca0007ffe00d */
[----:B----4-:R-:W-:Y:S01]  /*06a0*/  IMAD.IADD R11, R12, 0x1, R11 ;  /* 0x000000010c0b7824 */ /* 0x010fe200078e020b */
[----:B---3--:R-:W-:-:S04]  /*06b0*/  IADD3 R15, PT, PT, R15, R23, R14 ;  /* 0x000000170f0f7210 */ /* 0x008fc80007ffe00e */
[----:B-----5:R-:W-:-:S05]  /*06c0*/  IADD3 R11, PT, PT, -R11, R15, R10 ;  /* 0x0000000f0b0b7210 */ /* 0x020fca0007ffe10a */
[----:B------:R-:W-:-:S07]  /*06d0*/  IMAD.IADD R23, R20, 0x1, R11 ;  /* 0x0000000114177824 */ /* 0x000fce00078e020b */
.L_x_865:
[----:B------:R-:W-:Y:S05]  /*06e0*/  BSYNC.RECONVERGENT B1 ;  /* 0x0000000000017941 */ /* 0x000fea0003800200 */
.L_x_864:
[----:B------:R-:W-:Y:S05]  /*06f0*/  @!P1 BRA `(.L_x_860) ;  /* 0x0000000000689947 */ /* 0x000fea0003800000 */
[----:B------:R-:W-:Y:S02]  /*0700*/  ISETP.NE.AND P0, PT, R19, 0x1, PT ;  /* 0x000000011300780c */ /* 0x000fe40003f05270 */
[----:B------:R-:W-:-:S04]  /*0710*/  LOP3.LUT R2, R16, 0x1, RZ, 0xc0, !PT ;  /* 0x0000000110027812 */ /* 0x000fc800078ec0ff */
[----:B------:R-:W-:-:S07]  /*0720*/  ISETP.NE.U32.AND P1, PT, R2, 0x1, PT ;  /* 0x000000010200780c */ /* 0x000fce0003f25070 */
[----:B------:R-:W0:Y:S08]  /*0730*/  @P0 LDC.64 R2, c[0x0][0x380] ;  /* 0x0000e000ff020b82 */ /* 0x000e300000000a00 */
[----:B------:R-:W1:Y:S08]  /*0740*/  @!P1 LDC.64 R6, c[0x0][0x380] ;  /* 0x0000e000ff069b82 */ /* 0x000e700000000a00 */
[----:B------:R-:W2:Y:S01]  /*0750*/  @!P1 LDC.64 R10, c[0x0][0x390] ;  /* 0x0000e400ff0a9b82 */ /* 0x000ea20000000a00 */
[C---:B0-----:R-:W-:Y:S01]  /*0760*/  @P0 IMAD.WIDE R4, R17.reuse, 0x4, R2 ;  /* 0x0000000411040825 */ /* 0x041fe200078e0202 */
[----:B------:R-:W-:-:S04]  /*0770*/  @P0 IADD3 R17, PT, PT, R17, 0x2, RZ ;  /* 0x0000000211110810 */ /* 0x000fc80007ffe0ff */
[----:B------:R-:W3:Y:S04]  /*0780*/  @P0 LDG.E R9, desc[UR4][R4.64+0x4] ;  /* 0x0000040404090981 */ /* 0x000ee8000c1e1900 */
[----:B------:R-:W4:Y:S01]  /*0790*/  @P0 LDG.E R13, desc[UR4][R4.64] ;  /* 0x00000004040d0981 */ /* 0x000f22000c1e1900 */
[----:B-1----:R-:W-:Y:S02]  /*07a0*/  @!P1 IMAD.WIDE R2, R17, 0x4, R6 ;  /* 0x0000000411029825 */ /* 0x002fe400078e0206 */
[----:B------:R-:W3:Y:S04]  /*07b0*/  @P0 LDC.64 R6, c[0x0][0x390] ;  /* 0x0000e400ff060b82 */ /* 0x000ee80000000a00 */
[----:B------:R-:W2:Y:S01]  /*07c0*/  @!P1 LDG.E R3, desc[UR4][R2.64] ;  /* 0x0000000402039981 */ /* 0x000ea2000c1e1900 */
[----:B---3--:R-:W-:-:S04]  /*07d0*/  @P0 IMAD.WIDE R8, R9, 0x4, R6 ;  /* 0x0000000409080825 */ /* 0x008fc800078e0206 */
[----:B----4-:R-:W-:Y:S01]  /*07e0*/  @P0 IMAD.WIDE R6, R13, 0x4, R6 ;  /* 0x000000040d060825 */ /* 0x010fe200078e0206 */
[----:B------:R-:W3:Y:S04]  /*07f0*/  @P0 LDG.E R15, desc[UR4][R8.64] ;  /* 0x00000004080f0981 */ /* 0x000ee8000c1e1900 */
[----:B------:R-:W3:Y:S04]  /*0800*/  @P0 LDG.E R12, desc[UR4][R6.64] ;  /* 0x00000004060c0981 */ /* 0x000ee8000c1e1900 */
[----:B------:R-:W4:Y:S01]  /*0810*/  @P0 LDG.E R13, desc[UR4][R6.64+0x4] ;  /* 0x00000404060d0981 */ /* 0x000f22000c1e1900 */
[----:B--2---:R-:W-:-:S03]  /*0820*/  @!P1 IMAD.WIDE R4, R3, 0x4, R10 ;  /* 0x0000000403049825 */ /* 0x004fc600078e020a */
[----:B------:R-:W2:Y:S04]  /*0830*/  @P0 LDG.E R11, desc[UR4][R8.64+0x4] ;  /* 0x00000404080b0981 */ /* 0x000ea8000c1e1900 */
[----:B------:R-:W5:Y:S04]  /*0840*/  @!P1 LDG.E R10, desc[UR4][R4.64] ;  /* 0x00000004040a9981 */ /* 0x000f68000c1e1900 */
[----:B------:R-:W5:Y:S01]  /*0850*/  @!P1 LDG.E R3, desc[UR4][R4.64+0x4] ;  /* 0x0000040404039981 */ /* 0x000f62000c1e1900 */
[----:B---3--:R-:W-:-:S05]  /*0860*/  @P0 IMAD.IADD R2, R12, 0x1, R15 ;  /* 0x000000010c020824 */ /* 0x008fca00078e020f */
[----:B----4-:R-:W-:-:S04]  /*0870*/  @P0 IADD3 R2, PT, PT, -R2, R23, R13 ;  /* 0x0000001702020210 */ /* 0x010fc80007ffe10d */
[----:B--2---:R-:W-:-:S04]  /*0880*/  @P0 IADD3 R23, PT, PT, R11, R2, RZ ;  /* 0x000000020b170210 */ /* 0x004fc80007ffe0ff */
[----:B-----5:R-:W-:-:S07]  /*0890*/  @!P1 IADD3 R23, PT, PT, R3, R23, -R10 ;  /* 0x0000001703179210 */ /* 0x020fce0007ffe80a */
.L_x_860:
[----:B------:R-:W-:Y:S05]  /*08a0*/  BSYNC.RECONVERGENT B0 ;  /* 0x0000000000007941 */ /* 0x000fea0003800200 */
.L_x_859:
[----:B------:R-:W0:Y:S08]  /*08b0*/  LDC.64 R2, c[0x0][0x398] ;  /* 0x0000e600ff027b82 */ /* 0x000e300000000a00 */
[----:B------:R-:W1:Y:S01]  /*08c0*/  LDC.64 R4, c[0x0][0x3a0] ;  /* 0x0000e800ff047b82 */ /* 0x000e620000000a00 */
[----:B0-----:R-:W-:-:S05]  /*08d0*/  IMAD.WIDE R2, R0, 0x4, R2 ;  /* 0x0000000400027825 */ /* 0x001fca00078e0202 */
[----:B------:R-:W-:Y:S01]  /*08e0*/  STG.E desc[UR4][R2.64], R16 ;  /* 0x0000001002007986 */ /* 0x000fe2000c101904 */
[----:B-1----:R-:W-:-:S05]  /*08f0*/  IMAD.WIDE R4, R0, 0x4, R4 ;  /* 0x0000000400047825 */ /* 0x002fca00078e0204 */
[----:B------:R-:W-:Y:S01]  /*0900*/  STG.E desc[UR4][R4.64], R23 ;  /* 0x0000001704007986 */ /* 0x000fe2000c101904 */
[----:B------:R-:W-:Y:S05]  /*0910*/  EXIT ;  /* 0x000000000000794d */ /* 0x000fea0003800000 */
.L_x_866:
        /* <DEDUP_REMOVED lines=14> */
.L_x_881:


//--------------------- .nv.shared._ZN3cub18CUB_300001_SM_10006detail11EmptyKernelIvEEvv --------------------------
	.section	.nv.shared._ZN3cub18CUB_300001_SM_10006detail11EmptyKernelIvEEvv,"aw",@nobits
	.sectionflags	@""
	.align	16
	.zero		1024


//--------------------- .nv.shared.reserved.0     --------------------------
	.section	.nv.shared.reserved.0,"aw",@nobits
	.weak		__nv_reservedSMEM_offset_0_alias
	.size		__nv_reservedSMEM_offset_0_alias, 0, 64
	.other		__nv_reservedSMEM_offset_0_alias,@"STO_CUDA_RESERVED_SHARED STV_DEFAULT"
__nv_reservedSMEM_offset_0_alias:
	.zero		0
	.zero		64


//--------------------- .nv.global                --------------------------
	.section	.nv.global,"aw",@nobits
.nv.global:
	.type		_ZN34_INTERNAL_73431f83_4_k_cu_6c4a0f236thrust24THRUST_300001_SM_1000_NS12placeholders2_8E,@object
	.size		_ZN34_INTERNAL_73431f83_4_k_cu_6c4a0f236thrust24THRUST_300001_SM_1000_NS12placeholders2_8E,(_ZN34_INTERNAL_73431f83_4_k_cu_6c4a0f234cuda3std3__436_GLOBAL__N__73431f83_4_k_cu_6c4a0f236ignoreE - _ZN34_INTERNAL_73431f83_4_k_cu_6c4a0f236thrust24THRUST_300001_SM_1000_NS12placeholders2_8E)
_ZN34_INTERNAL_73431f83_4_k_cu_6c4a0f236thrust24THRUST_300001_SM_1000_NS12placeholders2_8E:
	.zero		1
	.type		_ZN34_INTERNAL_73431f83_4_k_cu_6c4a0f234cuda3std3__436_GLOBAL__N__73431f83_4_k_cu_6c4a0f236ignoreE,@object
	.size		_ZN34_INTERNAL_73431f83_4_k_cu_6c4a0f234cuda3std3__436_GLOBAL__N__73431f83_4_k_cu_6c4a0f236ignoreE,(_ZN34_INTERNAL_73431f83_4_k_cu_6c4a0f234cuda3std6ranges3__45__cpo4dataE - _ZN34_INTERNAL_73431f83_4_k_cu_6c4a0f234cuda3std3__436_GLOBAL__N__73431f83_4_k_cu_6c4a0f236ignoreE)
_ZN34_INTERNAL_73431f83_4_k_cu_6c4a0f234cuda3std3__436_GLOBAL__N__73431f83_4_k_cu_6c4a0f236ignoreE:
	.zero		1
	.type		_ZN34_INTERNAL_73431f83_4_k_cu_6c4a0f234cuda3std6ranges3__45__cpo4dataE,@object
	.size		_ZN34_INTERNAL_73431f83_4_k_cu_6c4a0f234cuda3std6ranges3__45__cpo4dataE,(_ZN34_INTERNAL_73431f83_4_k_cu_6c4a0f236thrust24THRUST_300001_SM_1000_NS6system3cpp3parE - _ZN34_INTERNAL_73431f83_4_k_cu_6c4a0f234cuda3std6ranges3__45__cpo4dataE)
_ZN34_INTERNAL_73431f83_4_k_cu_6c4a0f234cuda3std6ranges3__45__cpo4dataE:
	.zero		1
	.type		_ZN34_INTERNAL_73431f83_4_k_cu_6c4a0f236thrust24THRUST_300001_SM_1000_NS6system3cpp3parE,@object
	.size		_ZN34_INTERNAL_73431f83_4_k_cu_6c4a0f236thrust24THRUST_300001_SM_1000_NS6system3cpp3parE,(_ZN34_INTERNAL_73431f83_4_k_cu_6c4a0f234cuda3std3__45__cpo5beginE - _ZN34_INTERNAL_73431f83_4_k_cu_6c4a0f236thrust24THRUST_300001_SM_1000_NS6system3cpp3parE)
_ZN34_INTERNAL_73431f83_4_k_cu_6c4a0f236thrust24THRUST_300001_SM_1000_NS6system3cpp3parE:
	.zero		1
	.type		_ZN34_INTERNAL_73431f83_4_k_cu_6c4a0f234cuda3std3__45__cpo5beginE,@object
	.size		_ZN34_INTERNAL_73431f83_4_k_cu_6c4a0f234cuda3std3__45__cpo5beginE,(_ZN34_INTERNAL_73431f83_4_k_cu_6c4a0f234cuda3std6ranges3__45__cpo5beginE - _ZN34_INTERNAL_73431f83_4_k_cu_6c4a0f234cuda3std3__45__cpo5beginE)
_ZN34_INTERNAL_73431f83_4_k_cu_6c4a0f234cuda3std3__45__cpo5beginE:
	.zero		1
	.type		_ZN34_INTERNAL_73431f83_4_k_cu_6c4a0f234cuda3std6ranges3__45__cpo5beginE,@object
	.size		_ZN34_INTERNAL_73431f83_4_k_cu_6c4a0f234cuda3std6ranges3__45__cpo5beginE,(_ZN34_INTERNAL_73431f83_4_k_cu_6c4a0f236thrust24THRUST_300001_SM_1000_NS6deviceE - _ZN34_INTERNAL_73431f83_4_k_cu_6c4a0f234cuda3std6ranges3__45__cpo5beginE)
_ZN34_INTERNAL_73431f83_4_k_cu_6c4a0f234cuda3std6ranges3__45__cpo5beginE:
	.zero		1
	.type		_ZN34_INTERNAL_73431f83_4_k_cu_6c4a0f236thrust24THRUST_300001_SM_1000_NS6deviceE,@object
	.size		_ZN34_INTERNAL_73431f83_4_k_cu_6c4a0f236thrust24THRUST_300001_SM_1000_NS6deviceE,(_ZN34_INTERNAL_73431f83_4_k_cu_6c4a0f234cuda3std3__47nulloptE - _ZN34_INTERNAL_73431f83_4_k_cu_6c4a0f236thrust24THRUST_300001_SM_1000_NS6deviceE)
_ZN34_INTERNAL_73431f83_4_k_cu_6c4a0f236thrust24THRUST_300001_SM_1000_NS6deviceE:
	.zero		1
	.type		_ZN34_INTERNAL_73431f83_4_k_cu_6c4a0f234cuda3std3__47nulloptE,@object
	.size		_ZN34_INTERNAL_73431f83_4_k_cu_6c4a0f234cuda3std3__47nulloptE,(_ZN34_INTERNAL_73431f83_4_k_cu_6c4a0f234cuda3std6ranges3__45__cpo8distanceE - _ZN34_INTERNAL_73431f83_4_k_cu_6c4a0f234cuda3std3__47nulloptE)
_ZN34_INTERNAL_73431f83_4_k_cu_6c4a0f234cuda3std3__47nulloptE:
	.zero		1
	.type		_ZN34_INTERNAL_73431f83_4_k_cu_6c4a0f234cuda3std6ranges3__45__cpo8distanceE,@object
	.size		_ZN34_INTERNAL_73431f83_4_k_cu_6c4a0f234cuda3std6ranges3__45__cpo8distanceE,(_ZN34_INTERNAL_73431f83_4_k_cu_6c4a0f236thrust24THRUST_300001_SM_1000_NS12placeholders2_4E - _ZN34_INTERNAL_73431f83_4_k_cu_6c4a0f234cuda3std6ranges3__45__cpo8distanceE)
_ZN34_INTERNAL_73431f83_4_k_cu_6c4a0f234cuda3std6ranges3__45__cpo8distanceE:
	.zero		1
	.type		_ZN34_INTERNAL_73431f83_4_k_cu_6c4a0f236thrust24THRUST_300001_SM_1000_NS12placeholders2_4E,@object
	.size		_ZN34_INTERNAL_73431f83_4_k_cu_6c4a0f236thrust24THRUST_300001_SM_1000_NS12placeholders2_4E,(_ZN34_INTERNAL_73431f83_4_k_cu_6c4a0f234cuda3std3__45__cpo6rbeginE - _ZN34_INTERNAL_73431f83_4_k_cu_6c4a0f236thrust24THRUST_300001_SM_1000_NS12placeholders2_4E)
_ZN34_INTERNAL_73431f83_4_k_cu_6c4a0f236thrust24THRUST_300001_SM_1000_NS12placeholders2_4E:
	.zero		1
	.type		_ZN34_INTERNAL_73431f83_4_k_cu_6c4a0f234cuda3std3__45__cpo6rbeginE,@object
	.size		_ZN34_INTERNAL_73431f83_4_k_cu_6c4a0f234cuda3std3__45__cpo6rbeginE,(_ZN34_INTERNAL_73431f83_4_k_cu_6c4a0f234cuda3std6ranges3__45__cpo7advanceE - _ZN34_INTERNAL_73431f83_4_k_cu_6c4a0f234cuda3std3__45__cpo6rbeginE)
_ZN34_INTERNAL_73431f83_4_k_cu_6c4a0f234cuda3std3__45__cpo6rbeginE:
	.zero		1
	.type		_ZN34_INTERNAL_73431f83_4_k_cu_6c4a0f234cuda3std6ranges3__45__cpo7advanceE,@object
	.size		_ZN34_INTERNAL_73431f83_4_k_cu_6c4a0f234cuda3std6ranges3__45__cpo7advanceE,(_ZN34_INTERNAL_73431f83_4_k_cu_6c4a0f236thrust24THRUST_300001_SM_1000_NS12placeholders3_10E - _ZN34_INTERNAL_73431f83_4_k_cu_6c4a0f234cuda3std6ranges3__45__cpo7advanceE)
_ZN34_INTERNAL_73431f83_4_k_cu_6c4a0f234cuda3std6ranges3__45__cpo7advanceE:
	.zero		1
	.type		_ZN34_INTERNAL_73431f83_4_k_cu_6c4a0f236thrust24THRUST_300001_SM_1000_NS12placeholders3_10E,@object
	.size		_ZN34_INTERNAL_73431f83_4_k_cu_6c4a0f236thrust24THRUST_300001_SM_1000_NS12placeholders3_10E,(_ZN34_INTERNAL_73431f83_4_k_cu_6c4a0f234cuda3std3__48in_placeE - _ZN34_INTERNAL_73431f83_4_k_cu_6c4a0f236thrust24THRUST_300001_SM_1000_NS12placeholders3_10E)
_ZN34_INTERNAL_73431f83_4_k_cu_6c4a0f236thrust24THRUST_300001_SM_1000_NS12placeholders3_10E:
	.zero		1
	.type		_ZN34_INTERNAL_73431f83_4_k_cu_6c4a0f234cuda3std3__48in_placeE,@object
	.size		_ZN34_INTERNAL_73431f83_4_k_cu_6c4a0f234cuda3std3__48in_placeE,(_ZN34_INTERNAL_73431f83_4_k_cu_6c4a0f234cuda3std6ranges3__45__cpo4sizeE - _ZN34_INTERNAL_73431f83_4_k_cu_6c4a0f234cuda3std3__48in_placeE)
_ZN34_INTERNAL_73431f83_4_k_cu_6c4a0f234cuda3std3__48in_placeE:
	.zero		1
	.type		_ZN34_INTERNAL_73431f83_4_k_cu_6c4a0f234cuda3std6ranges3__45__cpo4sizeE,@object
	.size		_ZN34_INTERNAL_73431f83_4_k_cu_6c4a0f234cuda3std6ranges3__45__cpo4sizeE,(_ZN34_INTERNAL_73431f83_4_k_cu_6c4a0f236thrust24THRUST_300001_SM_1000_NS12placeholders2_2E - _ZN34_INTERNAL_73431f83_4_k_cu_6c4a0f234cuda3std6ranges3__45__cpo4sizeE)
_ZN34_INTERNAL_73431f83_4_k_cu_6c4a0f234cuda3std6ranges3__45__cpo4sizeE:
	.zero		1
	.type		_ZN34_INTERNAL_73431f83_4_k_cu_6c4a0f236thrust24THRUST_300001_SM_1000_NS12placeholders2_2E,@object
	.size		_ZN34_INTERNAL_73431f83_4_k_cu_6c4a0f236thrust24THRUST_300001_SM_1000_NS12placeholders2_2E,(_ZN34_INTERNAL_73431f83_4_k_cu_6c4a0f234cuda3std3__45__cpo6cbeginE - _ZN34_INTERNAL_73431f83_4_k_cu_6c4a0f236thrust24THRUST_300001_SM_1000_NS12placeholders2_2E)
_ZN34_INTERNAL_73431f83_4_k_cu_6c4a0f236thrust24THRUST_300001_SM_1000_NS12placeholders2_2E:
	.zero		1
	.type		_ZN34_INTERNAL_73431f83_4_k_cu_6c4a0f234cuda3std3__45__cpo6cbeginE,@object
	.size		_ZN34_INTERNAL_73431f83_4_k_cu_6c4a0f234cuda3std3__45__cpo6cbeginE,(_ZN34_INTERNAL_73431f83_4_k_cu_6c4a0f234cuda3std6ranges3__45__cpo6cbeginE - _ZN34_INTERNAL_73431f83_4_k_cu_6c4a0f234cuda3std3__45__cpo6cbeginE)
_ZN34_INTERNAL_73431f83_4_k_cu_6c4a0f234cuda3std3__45__cpo6cbeginE:
	.zero		1
	.type		_ZN34_INTERNAL_73431f83_4_k_cu_6c4a0f234cuda3std6ranges3__45__cpo6cbeginE,@object
	.size		_ZN34_INTERNAL_73431f83_4_k_cu_6c4a0f234cuda3std6ranges3__45__cpo6cbeginE,(_ZN34_INTERNAL_73431f83_4_k_cu_6c4a0f236thrust24THRUST_300001_SM_1000_NS12placeholders2_6E - _ZN34_INTERNAL_73431f83_4_k_cu_6c4a0f234cuda3std6ranges3__45__cpo6cbeginE)
_ZN34_INTERNAL_73431f83_4_k_cu_6c4a0f234cuda3std6ranges3__45__cpo6cbeginE:
	.zero		1
	.type		_ZN34_INTERNAL_73431f83_4_k_cu_6c4a0f236thrust24THRUST_300001_SM_1000_NS12placeholders2_6E,@object
	.size		_ZN34_INTERNAL_73431f83_4_k_cu_6c4a0f236thrust24THRUST_300001_SM_1000_NS12placeholders2_6E,(_ZN34_INTERNAL_73431f83_4_k_cu_6c4a0f234cuda3std3__45__cpo7crbeginE - _ZN34_INTERNAL_73431f83_4_k_cu_6c4a0f236thrust24THRUST_300001_SM_1000_NS12placeholders2_6E)
_ZN34_INTERNAL_73431f83_4_k_cu_6c4a0f236thrust24THRUST_300001_SM_1000_NS12placeholders2_6E:
	.zero		1
	.type		_ZN34_INTERNAL_73431f83_4_k_cu_6c4a0f234cuda3std3__45__cpo7crbeginE,@object
	.size		_ZN34_INTERNAL_73431f83_4_k_cu_6c4a0f234cuda3std3__45__cpo7crbeginE,(_ZN34_INTERNAL_73431f83_4_k_cu_6c4a0f234cuda3std6ranges3__45__cpo4nextE - _ZN34_INTERNAL_73431f83_4_k_cu_6c4a0f234cuda3std3__45__cpo7crbeginE)
_ZN34_INTERNAL_73431f83_4_k_cu_6c4a0f234cuda3std3__45__cpo7crbeginE:
	.zero		1
	.type		_ZN34_INTERNAL_73431f83_4_k_cu_6c4a0f234cuda3std6ranges3__45__cpo4nextE,@object
	.size		_ZN34_INTERNAL_73431f83_4_k_cu_6c4a0f234cuda3std6ranges3__45__cpo4nextE,(_ZN34_INTERNAL_73431f83_4_k_cu_6c4a0f234cuda3std6ranges3__45__cpo4swapE - _ZN34_INTERNAL_73431f83_4_k_cu_6c4a0f234cuda3std6ranges3__45__cpo4nextE)
_ZN34_INTERNAL_73431f83_4_k_cu_6c4a0f234cuda3std6ranges3__45__cpo4nextE:
	.zero		1
	.type		_ZN34_INTERNAL_73431f83_4_k_cu_6c4a0f234cuda3std6ranges3__45__cpo4swapE,@object
	.size		_ZN34_INTERNAL_73431f83_4_k_cu_6c4a0f234cuda3std6ranges3__45__cpo4swapE,(_ZN34_INTERNAL_73431f83_4_k_cu_6c4a0f236thrust24THRUST_300001_SM_1000_NS8cuda_cub10par_nosyncE - _ZN34_INTERNAL_73431f83_4_k_cu_6c4a0f234cuda3std6ranges3__45__cpo4swapE)
_ZN34_INTERNAL_73431f83_4_k_cu_6c4a0f234cuda3std6ranges3__45__cpo4swapE:
	.zero		1
	.type		_ZN34_INTERNAL_73431f83_4_k_cu_6c4a0f236thrust24THRUST_300001_SM_1000_NS8cuda_cub10par_nosyncE,@object
	.size		_ZN34_INTERNAL_73431f83_4_k_cu_6c4a0f236thrust24THRUST_300001_SM_1000_NS8cuda_cub10par_nosyncE,(_ZN34_INTERNAL_73431f83_4_k_cu_6c4a0f236thrust24THRUST_300001_SM_1000_NS3seqE - _ZN34_INTERNAL_73431f83_4_k_cu_6c4a0f236thrust24THRUST_300001_SM_1000_NS8cuda_cub10par_nosyncE)
_ZN34_INTERNAL_73431f83_4_k_cu_6c4a0f236thrust24THRUST_300001_SM_1000_NS8cuda_cub10par_nosyncE:
	.zero		1
	.type		_ZN34_INTERNAL_73431f83_4_k_cu_6c4a0f236thrust24THRUST_300001_SM_1000_NS3seqE,@object
	.size		_ZN34_INTERNAL_73431f83_4_k_cu_6c4a0f236thrust24THRUST_300001_SM_1000_NS3seqE,(_ZN34_INTERNAL_73431f83_4_k_cu_6c4a0f234cuda3std3__420unreachable_sentinelE - _ZN34_INTERNAL_73431f83_4_k_cu_6c4a0f236thrust24THRUST_300001_SM_1000_NS3seqE)
_ZN34_INTERNAL_73431f83_4_k_cu_6c4a0f236thrust24THRUST_300001_SM_1000_NS3seqE:
	.zero		1
	.type		_ZN34_INTERNAL_73431f83_4_k_cu_6c4a0f234cuda3std3__420unreachable_sentinelE,@object
	.size		_ZN34_INTERNAL_73431f83_4_k_cu_6c4a0f234cuda3std3__420unreachable_sentinelE,(_ZN34_INTERNAL_73431f83_4_k_cu_6c4a0f234cuda3std6ranges3__45__cpo5ssizeE - _ZN34_INTERNAL_73431f83_4_k_cu_6c4a0f234cuda3std3__420unreachable_sentinelE)
_ZN34_INTERNAL_73431f83_4_k_cu_6c4a0f234cuda3std3__420unreachable_sentinelE:
	.zero		1
	.type		_ZN34_INTERNAL_73431f83_4_k_cu_6c4a0f234cuda3std6ranges3__45__cpo5ssizeE,@object
	.size		_ZN34_INTERNAL_73431f83_4_k_cu_6c4a0f234cuda3std6ranges3__45__cpo5ssizeE,(_ZN34_INTERNAL_73431f83_4_k_cu_6c4a0f236thrust24THRUST_300001_SM_1000_NS12placeholders2_3E - _ZN34_INTERNAL_73431f83_4_k_cu_6c4a0f234cuda3std6ranges3__45__cpo5ssizeE)
_ZN34_INTERNAL_73431f83_4_k_cu_6c4a0f234cuda3std6ranges3__45__cpo5ssizeE:
	.zero		1
	.type		_ZN34_INTERNAL_73431f83_4_k_cu_6c4a0f236thrust24THRUST_300001_SM_1000_NS12placeholders2_3E,@object
	.size		_ZN34_INTERNAL_73431f83_4_k_cu_6c4a0f236thrust24THRUST_300001_SM_1000_NS12placeholders2_3E,(_ZN34_INTERNAL_73431f83_4_k_cu_6c4a0f234cuda3std3__45__cpo4cendE - _ZN34_INTERNAL_73431f83_4_k_cu_6c4a0f236thrust24THRUST_300001_SM_1000_NS12placeholders2_3E)
_ZN34_INTERNAL_73431f83_4_k_cu_6c4a0f236thrust24THRUST_300001_SM_1000_NS12placeholders2_3E:
	.zero		1
	.type		_ZN34_INTERNAL_73431f83_4_k_cu_6c4a0f234cuda3std3__45__cpo4cendE,@object
	.size		_ZN34_INTERNAL_73431f83_4_k_cu_6c4a0f234cuda3std3__45__cpo4cendE,(_ZN34_INTERNAL_73431f83_4_k_cu_6c4a0f234cuda3std6ranges3__45__cpo4cendE - _ZN34_INTERNAL_73431f83_4_k_cu_6c4a0f234cuda3std3__45__cpo4cendE)
_ZN34_INTERNAL_73431f83_4_k_cu_6c4a0f234cuda3std3__45__cpo4cendE:
	.zero		1
	.type		_ZN34_INTERNAL_73431f83_4_k_cu_6c4a0f234cuda3std6ranges3__45__cpo4cendE,@object
	.size		_ZN34_INTERNAL_73431f83_4_k_cu_6c4a0f234cuda3std6ranges3__45__cpo4cendE,(_ZN34_INTERNAL_73431f83_4_k_cu_6c4a0f236thrust24THRUST_300001_SM_1000_NS12placeholders2_7E - _ZN34_INTERNAL_73431f83_4_k_cu_6c4a0f234cuda3std6ranges3__45__cpo4cendE)
_ZN34_INTERNAL_73431f83_4_k_cu_6c4a0f234cuda3std6ranges3__45__cpo4cendE:
	.zero		1
	.type		_ZN34_INTERNAL_73431f83_4_k_cu_6c4a0f236thrust24THRUST_300001_SM_1000_NS12placeholders2_7E,@object
	.size		_ZN34_INTERNAL_73431f83_4_k_cu_6c4a0f236thrust24THRUST_300001_SM_1000_NS12placeholders2_7E,(_ZN34_INTERNAL_73431f83_4_k_cu_6c4a0f234cuda3std3__45__cpo5crendE - _ZN34_INTERNAL_73431f83_4_k_cu_6c4a0f236thrust24THRUST_300001_SM_1000_NS12placeholders2_7E)
_ZN34_INTERNAL_73431f83_4_k_cu_6c4a0f236thrust24THRUST_300001_SM_1000_NS12placeholders2_7E:
	.zero		1
	.type		_ZN34_INTERNAL_73431f83_4_k_cu_6c4a0f234cuda3std3__45__cpo5crendE,@object
	.size		_ZN34_INTERNAL_73431f83_4_k_cu_6c4a0f234cuda3std3__45__cpo5crendE,(_ZN34_INTERNAL_73431f83_4_k_cu_6c4a0f234cuda3std6ranges3__45__cpo4prevE - _ZN34_INTERNAL_73431f83_4_k_cu_6c4a0f234cuda3std3__45__cpo5crendE)
_ZN34_INTERNAL_73431f83_4_k_cu_6c4a0f234cuda3std3__45__cpo5crendE:
	.zero		1
	.type		_ZN34_INTERNAL_73431f83_4_k_cu_6c4a0f234cuda3std6ranges3__45__cpo4prevE,@object
	.size		_ZN34_INTERNAL_73431f83_4_k_cu_6c4a0f234cuda3std6ranges3__45__cpo4prevE,(_ZN34_INTERNAL_73431f83_4_k_cu_6c4a0f234cuda3std6ranges3__45__cpo9iter_moveE - _ZN34_INTERNAL_73431f83_4_k_cu_6c4a0f234cuda3std6ranges3__45__cpo4prevE)
_ZN34_INTERNAL_73431f83_4_k_cu_6c4a0f234cuda3std6ranges3__45__cpo4prevE:
	.zero		1
	.type		_ZN34_INTERNAL_73431f83_4_k_cu_6c4a0f234cuda3std6ranges3__45__cpo9iter_moveE,@object
	.size		_ZN34_INTERNAL_73431f83_4_k_cu_6c4a0f234cuda3std6ranges3__45__cpo9iter_moveE,(_ZN34_INTERNAL_73431f83_4_k_cu_6c4a0f236thrust24THRUST_300001_SM_1000_NS6system6detail10sequential3seqE - _ZN34_INTERNAL_73431f83_4_k_cu_6c4a0f234cuda3std6ranges3__45__cpo9iter_moveE)
_ZN34_INTERNAL_73431f83_4_k_cu_6c4a0f234cuda3std6ranges3__45__cpo9iter_moveE:
	.zero		1
	.type		_ZN34_INTERNAL_73431f83_4_k_cu_6c4a0f236thrust24THRUST_300001_SM_1000_NS6system6detail10sequential3seqE,@object
	.size		_ZN34_INTERNAL_73431f83_4_k_cu_6c4a0f236thrust24THRUST_300001_SM_1000_NS6system6detail10sequential3seqE,(_ZN34_INTERNAL_73431f83_4_k_cu_6c4a0f236thrust24THRUST_300001_SM_1000_NS12placeholders2_9E - _ZN34_INTERNAL_73431f83_4_k_cu_6c4a0f236thrust24THRUST_300001_SM_1000_NS6system6detail10sequential3seqE)
_ZN34_INTERNAL_73431f83_4_k_cu_6c4a0f236thrust24THRUST_300001_SM_1000_NS6system6detail10sequential3seqE:
	.zero		1
	.type		_ZN34_INTERNAL_73431f83_4_k_cu_6c4a0f236thrust24THRUST_300001_SM_1000_NS12placeholders2_9E,@object
	.size		_ZN34_INTERNAL_73431f83_4_k_cu_6c4a0f236thrust24THRUST_300001_SM_1000_NS12placeholders2_9E,(_ZN34_INTERNAL_73431f83_4_k_cu_6c4a0f234cuda3std3__419piecewise_constructE - _ZN34_INTERNAL_73431f83_4_k_cu_6c4a0f236thrust24THRUST_300001_SM_1000_NS12placeholders2_9E)
_ZN34_INTERNAL_73431f83_4_k_cu_6c4a0f236thrust24THRUST_300001_SM_1000_NS12placeholders2_9E:
	.zero		1
	.type		_ZN34_INTERNAL_73431f83_4_k_cu_6c4a0f234cuda3std3__419piecewise_constructE,@object
	.size		_ZN34_INTERNAL_73431f83_4_k_cu_6c4a0f234cuda3std3__419piecewise_constructE,(_ZN34_INTERNAL_73431f83_4_k_cu_6c4a0f234cuda3std6ranges3__45__cpo5cdataE - _ZN34_INTERNAL_73431f83_4_k_cu_6c4a0f234cuda3std3__419piecewise_constructE)
_ZN34_INTERNAL_73431f83_4_k_cu_6c4a0f234cuda3std3__419piecewise_constructE:
	.zero		1
	.type		_ZN34_INTERNAL_73431f83_4_k_cu_6c4a0f234cuda3std6ranges3__45__cpo5cdataE,@object
	.size		_ZN34_INTERNAL_73431f83_4_k_cu_6c4a0f234cuda3std6ranges3__45__cpo5cdataE,(_ZN34_INTERNAL_73431f83_4_k_cu_6c4a0f236thrust24THRUST_300001_SM_1000_NS12placeholders2_1E - _ZN34_INTERNAL_73431f83_4_k_cu_6c4a0f234cuda3std6ranges3__45__cpo5cdataE)
_ZN34_INTERNAL_73431f83_4_k_cu_6c4a0f234cuda3std6ranges3__45__cpo5cdataE:
	.zero		1
	.type		_ZN34_INTERNAL_73431f83_4_k_cu_6c4a0f236thrust24THRUST_300001_SM_1000_NS12placeholders2_1E,@object
	.size		_ZN34_INTERNAL_73431f83_4_k_cu_6c4a0f236thrust24THRUST_300001_SM_1000_NS12placeholders2_1E,(_ZN34_INTERNAL_73431f83_4_k_cu_6c4a0f234cuda3std3__45__cpo3endE - _ZN34_INTERNAL_73431f83_4_k_cu_6c4a0f236thrust24THRUST_300001_SM_1000_NS12placeholders2_1E)
_ZN34_INTERNAL_73431f83_4_k_cu_6c4a0f236thrust24THRUST_300001_SM_1000_NS12placeholders2_1E:
	.zero		1
	.type		_ZN34_INTERNAL_73431f83_4_k_cu_6c4a0f234cuda3std3__45__cpo3endE,@object
	.size		_ZN34_INTERNAL_73431f83_4_k_cu_6c4a0f234cuda3std3__45__cpo3endE,(_ZN34_INTERNAL_73431f83_4_k_cu_6c4a0f234cuda3std6ranges3__45__cpo3endE - _ZN34_INTERNAL_73431f83_4_k_cu_6c4a0f234cuda3std3__45__cpo3endE)
_ZN34_INTERNAL_73431f83_4_k_cu_6c4a0f234cuda3std3__45__cpo3endE:
	.zero		1
	.type		_ZN34_INTERNAL_73431f83_4_k_cu_6c4a0f234cuda3std6ranges3__45__cpo3endE,@object
	.size		_ZN34_INTERNAL_73431f83_4_k_cu_6c4a0f234cuda3std6ranges3__45__cpo3endE,(_ZN34_INTERNAL_73431f83_4_k_cu_6c4a0f236thrust24THRUST_300001_SM_1000_NS12placeholders2_5E - _ZN34_INTERNAL_73431f83_4_k_cu_6c4a0f234cuda3std6ranges3__45__cpo3endE)
_ZN34_INTERNAL_73431f83_4_k_cu_6c4a0f234cuda3std6ranges3__45__cpo3endE:
	.zero		1
	.type		_ZN34_INTERNAL_73431f83_4_k_cu_6c4a0f236thrust24THRUST_300001_SM_1000_NS12placeholders2_5E,@object
	.size		_ZN34_INTERNAL_73431f83_4_k_cu_6c4a0f236thrust24THRUST_300001_SM_1000_NS12placeholders2_5E,(_ZN34_INTERNAL_73431f83_4_k_cu_6c4a0f234cuda3std3__45__cpo4rendE - _ZN34_INTERNAL_73431f83_4_k_cu_6c4a0f236thrust24THRUST_300001_SM_1000_NS12placeholders2_5E)
_ZN34_INTERNAL_73431f83_4_k_cu_6c4a0f236thrust24THRUST_300001_SM_1000_NS12placeholders2_5E:
	.zero		1
	.type		_ZN34_INTERNAL_73431f83_4_k_cu_6c4a0f234cuda3std3__45__cpo4rendE,@object
	.size		_ZN34_INTERNAL_73431f83_4_k_cu_6c4a0f234cuda3std3__45__cpo4rendE,(_ZN34_INTERNAL_73431f83_4_k_cu_6c4a0f234cuda3std6ranges3__45__cpo9iter_swapE - _ZN34_INTERNAL_73431f83_4_k_cu_6c4a0f234cuda3std3__45__cpo4rendE)
_ZN34_INTERNAL_73431f83_4_k_cu_6c4a0f234cuda3std3__45__cpo4rendE:
	.zero		1
	.type		_ZN34_INTERNAL_73431f83_4_k_cu_6c4a0f234cuda3std6ranges3__45__cpo9iter_swapE,@object
	.size		_ZN34_INTERNAL_73431f83_4_k_cu_6c4a0f234cuda3std6ranges3__45__cpo9iter_swapE,(_ZN34_INTERNAL_73431f83_4_k_cu_6c4a0f234cuda3std3__48unexpectE - _ZN34_INTERNAL_73431f83_4_k_cu_6c4a0f234cuda3std6ranges3__45__cpo9iter_swapE)
_ZN34_INTERNAL_73431f83_4_k_cu_6c4a0f234cuda3std6ranges3__45__cpo9iter_swapE:
	.zero		1
	.type		_ZN34_INTERNAL_73431f83_4_k_cu_6c4a0f234cuda3std3__48unexpectE,@object
	.size		_ZN34_INTERNAL_73431f83_4_k_cu_6c4a0f234cuda3std3__48unexpectE,(_ZN34_INTERNAL_73431f83_4_k_cu_6c4a0f236thrust24THRUST_300001_SM_1000_NS8cuda_cub3parE - _ZN34_INTERNAL_73431f83_4_k_cu_6c4a0f234cuda3std3__48unexpectE)
_ZN34_INTERNAL_73431f83_4_k_cu_6c4a0f234cuda3std3__48unexpectE:
	.zero		1
	.type		_ZN34_INTERNAL_73431f83_4_k_cu_6c4a0f236thrust24THRUST_300001_SM_1000_NS8cuda_cub3parE,@object
	.size		_ZN34_INTERNAL_73431f83_4_k_cu_6c4a0f236thrust24THRUST_300001_SM_1000_NS8cuda_cub3parE,(.L_29 - _ZN34_INTERNAL_73431f83_4_k_cu_6c4a0f236thrust24THRUST_300001_SM_1000_NS8cuda_cub3parE)
_ZN34_INTERNAL_73431f83_4_k_cu_6c4a0f236thrust24THRUST_300001_SM_1000_NS8cuda_cub3parE:
	.zero		1
.L_29:


//--------------------- .nv.shared._ZN6thrust24THRUST_300001_SM_1000_NS8cuda_cub4core6detail13_kernel_agentINS1_8__reduce11ReduceAgentIPN4cuda3std3__45tupleIJilEEESC_SB_lNS1_9__extrema9arg_max_fIilNS9_4lessIiEEEEEEJSC_SC_iSH_EEEvDpT0_ --------------------------
	.section	.nv.shared._ZN6thrust24THRUST_300001_SM_1000_NS8cuda_cub4core6detail13_kernel_agentINS1_8__reduce11ReduceAgentIPN4cuda3std3__45tupleIJilEEESC_SB_lNS1_9__extrema9arg_max_fIilNS9_4lessIiEEEEEEJSC_SC_iSH_EEEvDpT0_,"aw",@nobits
	.sectionflags	@""
	.align	16
	.zero		1024


//--------------------- .nv.shared._ZN6thrust24THRUST_300001_SM_1000_NS8cuda_cub4core6detail13_kernel_agentINS1_8__reduce10DrainAgentIlEEJN3cub18CUB_300001_SM_10009GridQueueIyEElEEEvDpT0_ --------------------------
	.section	.nv.shared._ZN6thrust24THRUST_300001_SM_1000_NS8cuda_cub4core6detail13_kernel_agentINS1_8__reduce10DrainAgentIlEEJN3cub18CUB_300001_SM_10009GridQueueIyEElEEEvDpT0_,"aw",@nobits
	.sectionflags	@""
	.align	16
	.zero		1024


//--------------------- .nv.shared._ZN6thrust24THRUST_300001_SM_1000_NS8cuda_cub4core6detail13_kernel_agentINS1_8__reduce11ReduceAgentINS0_12zip_iteratorIN4cuda3std3__45tupleIJNS0_10device_ptrIiEENS0_17counting_iteratorIlNS0_11use_defaultESF_SF_EEEEEEEPNSB_IJilEEESJ_lNS1_9__extrema9arg_max_fIilNSA_4lessIiEEEEEEJSI_SK_lN3cub18CUB_300001_SM_100013GridEvenShareIlEENSS_9GridQueueIyEESP_EEEvDpT0_ --------------------------
	.section	.nv.shared._ZN6thrust24THRUST_300001_SM_1000_NS8cuda_cub4core6detail13_kernel_agentINS1_8__reduce11ReduceAgentINS0_12zip_iteratorIN4cuda3std3__45tupleIJNS0_10device_ptrIiEENS0_17counting_iteratorIlNS0_11use_defaultESF_SF_EEEEEEEPNSB_IJilEEESJ_lNS1_9__extrema9arg_max_fIilNSA_4lessIiEEEEEEJSI_SK_lN3cub18CUB_300001_SM_100013GridEvenShareIlEENSS_9GridQueueIyEESP_EEEvDpT0_,"aw",@nobits
	.sectionflags	@""
	.align	16
	.zero		1024


//--------------------- .nv.shared._ZN6thrust24THRUST_300001_SM_1000_NS8cuda_cub4core6detail13_kernel_agentINS1_8__reduce11ReduceAgentINS0_12zip_iteratorIN4cuda3std3__45tupleIJNS0_10device_ptrIiEENS0_17counting_iteratorIlNS0_11use_defaultESF_SF_EEEEEEEPNSB_IJilEEESJ_lNS1_9__extrema9arg_max_fIilNSA_4lessIiEEEEEEJSI_SK_lSP_EEEvDpT0_ --------------------------
	.section	.nv.shared._ZN6thrust24THRUST_300001_SM_1000_NS8cuda_cub4core6detail13_kernel_agentINS1_8__reduce11ReduceAgentINS0_12zip_iteratorIN4cuda3std3__45tupleIJNS0_10device_ptrIiEENS0_17counting_iteratorIlNS0_11use_defaultESF_SF_EEEEEEEPNSB_IJilEEESJ_lNS1_9__extrema9arg_max_fIilNSA_4lessIiEEEEEEJSI_SK_lSP_EEEvDpT0_,"aw",@nobits
	.sectionflags	@""
	.align	16
	.zero		1024


//--------------------- .nv.shared._ZN6thrust24THRUST_300001_SM_1000_NS8cuda_cub4core6detail13_kernel_agentINS1_8__reduce11ReduceAgentIPN4cuda3std3__45tupleIJilEEESC_SB_iNS1_9__extrema9arg_max_fIilNS9_4lessIiEEEEEEJSC_SC_iSH_EEEvDpT0_ --------------------------
	.section	.nv.shared._ZN6thrust24THRUST_300001_SM_1000_NS8cuda_cub4core6detail13_kernel_agentINS1_8__reduce11ReduceAgentIPN4cuda3std3__45tupleIJilEEESC_SB_iNS1_9__extrema9arg_max_fIilNS9_4lessIiEEEEEEJSC_SC_iSH_EEEvDpT0_,"aw",@nobits
	.sectionflags	@""
	.align	16
	.zero		1024


//--------------------- .nv.shared._ZN6thrust24THRUST_300001_SM_1000_NS8cuda_cub4core6detail13_kernel_agentINS1_8__reduce10DrainAgentIiEEJN3cub18CUB_300001_SM_10009GridQueueIjEEiEEEvDpT0_ --------------------------
	.section	.nv.shared._ZN6thrust24THRUST_300001_SM_1000_NS8cuda_cub4core6detail13_kernel_agentINS1_8__reduce10DrainAgentIiEEJN3cub18CUB_300001_SM_10009GridQueueIjEEiEEEvDpT0_,"aw",@nobits
	.sectionflags	@""
	.align	16
	.zero		1024


//--------------------- .nv.shared._ZN6thrust24THRUST_300001_SM_1000_NS8cuda_cub4core6detail13_kernel_agentINS1_8__reduce11ReduceAgentINS0_12zip_iteratorIN4cuda3std3__45tupleIJNS0_10device_ptrIiEENS0_17counting_iteratorIlNS0_11use_defaultESF_SF_EEEEEEEPNSB_IJilEEESJ_iNS1_9__extrema9arg_max_fIilNSA_4lessIiEEEEEEJSI_SK_iN3cub18CUB_300001_SM_100013GridEvenShareIiEENSS_9GridQueueIjEESP_EEEvDpT0_ --------------------------
	.section	.nv.shared._ZN6thrust24THRUST_300001_SM_1000_NS8cuda_cub4core6detail13_kernel_agentINS1_8__reduce11ReduceAgentINS0_12zip_iteratorIN4cuda3std3__45tupleIJNS0_10device_ptrIiEENS0_17counting_iteratorIlNS0_11use_defaultESF_SF_EEEEEEEPNSB_IJilEEESJ_iNS1_9__extrema9arg_max_fIilNSA_4lessIiEEEEEEJSI_SK_iN3cub18CUB_300001_SM_100013GridEvenShareIiEENSS_9GridQueueIjEESP_EEEvDpT0_,"aw",@nobits
	.sectionflags	@""
	.align	16
	.zero		1024


//--------------------- .nv.shared._ZN6thrust24THRUST_300001_SM_1000_NS8cuda_cub4core6detail13_kernel_agentINS1_8__reduce11ReduceAgentINS0_12zip_iteratorIN4cuda3std3__45tupleIJNS0_10device_ptrIiEENS0_17counting_iteratorIlNS0_11use_defaultESF_SF_EEEEEEEPNSB_IJilEEESJ_iNS1_9__extrema9arg_max_fIilNSA_4lessIiEEEEEEJSI_SK_iSP_EEEvDpT0_ --------------------------
	.section	.nv.shared._ZN6thrust24THRUST_300001_SM_1000_NS8cuda_cub4core6detail13_kernel_agentINS1_8__reduce11ReduceAgentINS0_12zip_iteratorIN4cuda3std3__45tupleIJNS0_10device_ptrIiEENS0_17counting_iteratorIlNS0_11use_defaultESF_SF_EEEEEEEPNSB_IJilEEESJ_iNS1_9__extrema9arg_max_fIilNSA_4lessIiEEEEEEJSI_SK_iSP_EEEvDpT0_,"aw",@nobits
	.sectionflags	@""
	.align	16
	.zero		1024


//--------------------- .nv.shared._Z25generateSubmatrixAndSolvePiS_PdS_S_iS_S_iS_S_S0_S0_ --------------------------
	.section	.nv.shared._Z25generateSubmatrixAndSolvePiS_PdS_S_iS_S_iS_S_S0_S0_,"aw",@nobits
	.sectionflags	@""
	.align	16
	.zero		1024


//--------------------- .nv.shared._Z9computeRkPiS_S_S_iS_S_ii --------------------------
	.section	.nv.shared._Z9computeRkPiS_S_S_iS_S_ii,"aw",@nobits
	.sectionflags	@""
	.align	16
	.zero		1024


//--------------------- .nv.shared._Z9computeSkPiS_iS_S_i --------------------------
	.section	.nv.shared._Z9computeSkPiS_iS_S_i,"aw",@nobits
	.sectionflags	@""
	.align	16
	.zero		1024


//--------------------- .nv.shared._Z17getSkAndRkMaxSizePiS_S_S_S_i --------------------------
	.section	.nv.shared._Z17getSkAndRkMaxSizePiS_S_S_S_i,"aw",@nobits
	.sectionflags	@""
	.align	16
	.zero		1024


//--------------------- .nv.constant0._ZN3cub18CUB_300001_SM_10006detail11EmptyKernelIvEEvv --------------------------
	.section	.nv.constant0._ZN3cub18CUB_300001_SM_10006detail11EmptyKernelIvEEvv,"a",@progbits
	.sectionflags	@""
	.align	4
.nv.constant0._ZN3cub18CUB_300001_SM_10006detail11EmptyKernelIvEEvv:
	.zero		896


//--------------------- .nv.constant0._ZN6thrust24THRUST_300001_SM_1000_NS8cuda_cub4core6detail13_kernel_agentINS1_8__reduce11ReduceAgentIPN4cuda3std3__45tupleIJilEEESC_SB_lNS1_9__extrema9arg_max_fIilNS9_4lessIiEEEEEEJSC_SC_iSH_EEEvDpT0_ --------------------------
	.section	.nv.constant0._ZN6thrust24THRUST_300001_SM_1000_NS8cuda_cub4core6detail13_kernel_agentINS1_8__reduce11ReduceAgentIPN4cuda3std3__45tupleIJilEEESC_SB_lNS1_9__extrema9arg_max_fIilNS9_4lessIiEEEEEEJSC_SC_iSH_EEEvDpT0_,"a",@progbits
	.sectionflags	@""
	.align	4
.nv.constant0._ZN6thrust24THRUST_300001_SM_1000_NS8cuda_cub4core6detail13_kernel_agentINS1_8__reduce11ReduceAgentIPN4cuda3std3__45tupleIJilEEESC_SB_lNS1_9__extrema9arg_max_fIilNS9_4lessIiEEEEEEJSC_SC_iSH_EEEvDpT0_:
	.zero		917


//--------------------- .nv.constant0._ZN6thrust24THRUST_300001_SM_1000_NS8cuda_cub4core6detail13_kernel_agentINS1_8__reduce10DrainAgentIlEEJN3cub18CUB_300001_SM_10009GridQueueIyEElEEEvDpT0_ --------------------------
	.section	.nv.constant0._ZN6thrust24THRUST_300001_SM_1000_NS8cuda_cub4core6detail13_kernel_agentINS1_8__reduce10DrainAgentIlEEJN3cub18CUB_300001_SM_10009GridQueueIyEElEEEvDpT0_,"a",@progbits
	.sectionflags	@""
	.align	4
.nv.constant0._ZN6thrust24THRUST_300001_SM_1000_NS8cuda_cub4core6detail13_kernel_agentINS1_8__reduce10DrainAgentIlEEJN3cub18CUB_300001_SM_10009GridQueueIyEElEEEvDpT0_:
	.zero		912


//--------------------- .nv.constant0._ZN6thrust24THRUST_300001_SM_1000_NS8cuda_cub4core6detail13_kernel_agentINS1_8__reduce11ReduceAgentINS0_12zip_iteratorIN4cuda3std3__45tupleIJNS0_10device_ptrIiEENS0_17counting_iteratorIlNS0_11use_defaultESF_SF_EEEEEEEPNSB_IJilEEESJ_lNS1_9__extrema9arg_max_fIilNSA_4lessIiEEEEEEJSI_SK_lN3cub18CUB_300001_SM_100013GridEvenShareIlEENSS_9GridQueueIyEESP_EEEvDpT0_ --------------------------
	.section	.nv.constant0._ZN6thrust24THRUST_300001_SM_1000_NS8cuda_cub4core6detail13_kernel_agentINS1_8__reduce11ReduceAgentINS0_12zip_iteratorIN4cuda3std3__45tupleIJNS0_10device_ptrIiEENS0_17counting_iteratorIlNS0_11use_defaultESF_SF_EEEEEEEPNSB_IJilEEESJ_lNS1_9__extrema9arg_max_fIilNSA_4lessIiEEEEEEJSI_SK_lN3cub18CUB_300001_SM_100013GridEvenShareIlEENSS_9GridQueueIyEESP_EEEvDpT0_,"a",@progbits
	.sectionflags	@""
	.align	4
.nv.constant0._ZN6thrust24THRUST_300001_SM_1000_NS8cuda_cub4core6detail13_kernel_agentINS1_8__reduce11ReduceAgentINS0_12zip_iteratorIN4cuda3std3__45tupleIJNS0_10device_ptrIiEENS0_17counting_iteratorIlNS0_11use_defaultESF_SF_EEEEEEEPNSB_IJilEEESJ_lNS1_9__extrema9arg_max_fIilNSA_4lessIiEEEEEEJSI_SK_lN3cub18CUB_300001_SM_100013GridEvenShareIlEENSS_9GridQueueIyEESP_EEEvDpT0_:
	.zero		1009


//--------------------- .nv.constant0._ZN6thrust24THRUST_300001_SM_1000_NS8cuda_cub4core6detail13_kernel_agentINS1_8__reduce11ReduceAgentINS0_12zip_iteratorIN4cuda3std3__45tupleIJNS0_10device_ptrIiEENS0_17counting_iteratorIlNS0_11use_defaultESF_SF_EEEEEEEPNSB_IJilEEESJ_lNS1_9__extrema9arg_max_fIilNSA_4lessIiEEEEEEJSI_SK_lSP_EEEvDpT0_ --------------------------
	.section	.nv.constant0._ZN6thrust24THRUST_300001_SM_1000_NS8cuda_cub4core6detail13_kernel_agentINS1_8__reduce11ReduceAgentINS0_12zip_iteratorIN4cuda3std3__45tupleIJNS0_10device_ptrIiEENS0_17counting_iteratorIlNS0_11use_defaultESF_SF_EEEEEEEPNSB_IJilEEESJ_lNS1_9__extrema9arg_max_fIilNSA_4lessIiEEEEEEJSI_SK_lSP_EEEvDpT0_,"a",@progbits
	.sectionflags	@""
	.align	4
.nv.constant0._ZN6thrust24THRUST_300001_SM_1000_NS8cuda_cub4core6detail13_kernel_agentINS1_8__reduce11ReduceAgentINS0_12zip_iteratorIN4cuda3std3__45tupleIJNS0_10device_ptrIiEENS0_17counting_iteratorIlNS0_11use_defaultESF_SF_EEEEEEEPNSB_IJilEEESJ_lNS1_9__extrema9arg_max_fIilNSA_4lessIiEEEEEEJSI_SK_lSP_EEEvDpT0_:
	.zero		929


//--------------------- .nv.constant0._ZN6thrust24THRUST_300001_SM_1000_NS8cuda_cub4core6detail13_kernel_agentINS1_8__reduce11ReduceAgentIPN4cuda3std3__45tupleIJilEEESC_SB_iNS1_9__extrema9arg_max_fIilNS9_4lessIiEEEEEEJSC_SC_iSH_EEEvDpT0_ --------------------------
	.section	.nv.constant0._ZN6thrust24THRUST_300001_SM_1000_NS8cuda_cub4core6detail13_kernel_agentINS1_8__reduce11ReduceAgentIPN4cuda3std3__45tupleIJilEEESC_SB_iNS1_9__extrema9arg_max_fIilNS9_4lessIiEEEEEEJSC_SC_iSH_EEEvDpT0_,"a",@progbits
	.sectionflags	@""
	.align	4
.nv.constant0._ZN6thrust24THRUST_300001_SM_1000_NS8cuda_cub4core6detail13_kernel_agentINS1_8__reduce11ReduceAgentIPN4cuda3std3__45tupleIJilEEESC_SB_iNS1_9__extrema9arg_max_fIilNS9_4lessIiEEEEEEJSC_SC_iSH_EEEvDpT0_:
	.zero		917


//--------------------- .nv.constant0._ZN6thrust24THRUST_300001_SM_1000_NS8cuda_cub4core6detail13_kernel_agentINS1_8__reduce10DrainAgentIiEEJN3cub18CUB_300001_SM_10009GridQueueIjEEiEEEvDpT0_ --------------------------
	.section	.nv.constant0._ZN6thrust24THRUST_300001_SM_1000_NS8cuda_cub4core6detail13_kernel_agentINS1_8__reduce10DrainAgentIiEEJN3cub18CUB_300001_SM_10009GridQueueIjEEiEEEvDpT0_,"a",@progbits
	.sectionflags	@""
	.align	4
.nv.constant0._ZN6thrust24THRUST_300001_SM_1000_NS8cuda_cub4core6detail13_kernel_agentINS1_8__reduce10DrainAgentIiEEJN3cub18CUB_300001_SM_10009GridQueueIjEEiEEEvDpT0_:
	.zero		908


//--------------------- .nv.constant0._ZN6thrust24THRUST_300001_SM_1000_NS8cuda_cub4core6detail13_kernel_agentINS1_8__reduce11ReduceAgentINS0_12zip_iteratorIN4cuda3std3__45tupleIJNS0_10device_ptrIiEENS0_17counting_iteratorIlNS0_11use_defaultESF_SF_EEEEEEEPNSB_IJilEEESJ_iNS1_9__extrema9arg_max_fIilNSA_4lessIiEEEEEEJSI_SK_iN3cub18CUB_300001_SM_100013GridEvenShareIiEENSS_9GridQueueIjEESP_EEEvDpT0_ --------------------------
	.section	.nv.constant0._ZN6thrust24THRUST_300001_SM_1000_NS8cuda_cub4core6detail13_kernel_agentINS1_8__reduce11ReduceAgentINS0_12zip_iteratorIN4cuda3std3__45tupleIJNS0_10device_ptrIiEENS0_17counting_iteratorIlNS0_11use_defaultESF_SF_EEEEEEEPNSB_IJilEEESJ_iNS1_9__extrema9arg_max_fIilNSA_4lessIiEEEEEEJSI_SK_iN3cub18CUB_300001_SM_100013GridEvenShareIiEENSS_9GridQueueIjEESP_EEEvDpT0_,"a",@progbits
	.sectionflags	@""
	.align	4
.nv.constant0._ZN6thrust24THRUST_300001_SM_1000_NS8cuda_cub4core6detail13_kernel_agentINS1_8__reduce11ReduceAgentINS0_12zip_iteratorIN4cuda3std3__45tupleIJNS0_10device_ptrIiEENS0_17counting_iteratorIlNS0_11use_defaultESF_SF_EEEEEEEPNSB_IJilEEESJ_iNS1_9__extrema9arg_max_fIilNSA_4lessIiEEEEEEJSI_SK_iN3cub18CUB_300001_SM_100013GridEvenShareIiEENSS_9GridQueueIjEESP_EEEvDpT0_:
	.zero		977


//--------------------- .nv.constant0._ZN6thrust24THRUST_300001_SM_1000_NS8cuda_cub4core6detail13_kernel_agentINS1_8__reduce11ReduceAgentINS0_12zip_iteratorIN4cuda3std3__45tupleIJNS0_10device_ptrIiEENS0_17counting_iteratorIlNS0_11use_defaultESF_SF_EEEEEEEPNSB_IJilEEESJ_iNS1_9__extrema9arg_max_fIilNSA_4lessIiEEEEEEJSI_SK_iSP_EEEvDpT0_ --------------------------
	.section	.nv.constant0._ZN6thrust24THRUST_300001_SM_1000_NS8cuda_cub4core6detail13_kernel_agentINS1_8__reduce11ReduceAgentINS0_12zip_iteratorIN4cuda3std3__45tupleIJNS0_10device_ptrIiEENS0_17counting_iteratorIlNS0_11use_defaultESF_SF_EEEEEEEPNSB_IJilEEESJ_iNS1_9__extrema9arg_max_fIilNSA_4lessIiEEEEEEJSI_SK_iSP_EEEvDpT0_,"a",@progbits
	.sectionflags	@""
	.align	4
.nv.constant0._ZN6thrust24THRUST_300001_SM_1000_NS8cuda_cub4core6detail13_kernel_agentINS1_8__reduce11ReduceAgentINS0_12zip_iteratorIN4cuda3std3__45tupleIJNS0_10device_ptrIiEENS0_17counting_iteratorIlNS0_11use_defaultESF_SF_EEEEEEEPNSB_IJilEEESJ_iNS1_9__extrema9arg_max_fIilNSA_4lessIiEEEEEEJSI_SK_iSP_EEEvDpT0_:
	.zero		925


//--------------------- .nv.constant0._Z25generateSubmatrixAndSolvePiS_PdS_S_iS_S_iS_S_S0_S0_ --------------------------
	.section	.nv.constant0._Z25generateSubmatrixAndSolvePiS_PdS_S_iS_S_iS_S_S0_S0_,"a",@progbits
	.sectionflags	@""
	.align	4
.nv.constant0._Z25generateSubmatrixAndSolvePiS_PdS_S_iS_S_iS_S_S0_S0_:
	.zero		1000


//--------------------- .nv.constant0._Z9computeRkPiS_S_S_iS_S_ii --------------------------
	.section	.nv.constant0._Z9computeRkPiS_S_S_iS_S_ii,"a",@progbits
	.sectionflags	@""
	.align	4
.nv.constant0._Z9computeRkPiS_S_S_iS_S_ii:
	.zero		960


//--------------------- .nv.constant0._Z9computeSkPiS_iS_S_i --------------------------
	.section	.nv.constant0._Z9computeSkPiS_iS_S_i,"a",@progbits
	.sectionflags	@""
	.align	4
.nv.constant0._Z9computeSkPiS_iS_S_i:
	.zero		940


//--------------------- .nv.constant0._Z17getSkAndRkMaxSizePiS_S_S_S_i --------------------------
	.section	.nv.constant0._Z17getSkAndRkMaxSizePiS_S_S_S_i,"a",@progbits
	.sectionflags	@""
	.align	4
.nv.constant0._Z17getSkAndRkMaxSizePiS_S_S_S_i:
	.zero		940


//--------------------- SYMBOLS --------------------------

	.type		.nv.reservedSmem.offset0,@object
	.size		.nv.reservedSmem.offset0,0x4
	.type		.nv.reservedSmem.cap,@object
	.size		.nv.reservedSmem.cap,0x4
